//
// Generated by NVIDIA NVVM Compiler
//
// Compiler Build ID: CL-36424714
// Cuda compilation tools, release 13.0, V13.0.88
// Based on NVVM 20.0.0
//

.version 9.0
.target sm_100
.address_size 64

	// .globl	_ZN3cub18CUB_300001_SM_10006detail11EmptyKernelIvEEvv
// _ZZN3cub18CUB_300001_SM_10006detail4scan16DeviceScanKernelINS2_10policy_hubIiiij17calculoHorizontalE10Policy1000EN6thrust24THRUST_300001_SM_1000_NS6detail15normal_iteratorINS9_10device_ptrIiEEEESE_NS0_13ScanTileStateIiLb1EEES5_NS0_8NullTypeEjiLb0ESH_EEvT0_T1_T2_iT3_T4_T5_E12temp_storage has been demoted
// _ZZN3cub18CUB_300001_SM_10006detail4scan16DeviceScanKernelINS2_10policy_hubIiiim17calculoHorizontalE10Policy1000EN6thrust24THRUST_300001_SM_1000_NS6detail15normal_iteratorINS9_10device_ptrIiEEEESE_NS0_13ScanTileStateIiLb1EEES5_NS0_8NullTypeEmiLb0ESH_EEvT0_T1_T2_iT3_T4_T5_E12temp_storage has been demoted
// _ZZN3cub18CUB_300001_SM_10006detail6reduce28DeviceReduceSingleTileKernelINS2_10policy_hubIijN4cuda3__47maximumIiEEE10Policy1000EN6thrust24THRUST_300001_SM_1000_NS6detail15normal_iteratorINSC_10device_ptrIiEEEEPijS8_iiNS5_3std3__410__identityEEEvT0_T1_T2_T3_T4_T6_E12temp_storage has been demoted
// _ZZN3cub18CUB_300001_SM_10006detail6reduce18DeviceReduceKernelINS2_10policy_hubIijN4cuda3__47maximumIiEEE10Policy1000EN6thrust24THRUST_300001_SM_1000_NS6detail15normal_iteratorINSC_10device_ptrIiEEEEjS8_iNS5_3std3__410__identityEEEvT0_PT3_T1_NS0_13GridEvenShareISO_EET2_T4_E12temp_storage has been demoted
// _ZZN3cub18CUB_300001_SM_10006detail6reduce28DeviceReduceSingleTileKernelINS2_10policy_hubIijN4cuda3__47maximumIiEEE10Policy1000EPiSB_iS8_iiNS5_3std3__410__identityEEEvT0_T1_T2_T3_T4_T6_E12temp_storage has been demoted
// _ZZN3cub18CUB_300001_SM_10006detail6reduce28DeviceReduceSingleTileKernelINS2_10policy_hubIiyN4cuda3__47maximumIiEEE10Policy1000EN6thrust24THRUST_300001_SM_1000_NS6detail15normal_iteratorINSC_10device_ptrIiEEEEPiyS8_iiNS5_3std3__410__identityEEEvT0_T1_T2_T3_T4_T6_E12temp_storage has been demoted
// _ZZN3cub18CUB_300001_SM_10006detail6reduce18DeviceReduceKernelINS2_10policy_hubIiyN4cuda3__47maximumIiEEE10Policy1000EN6thrust24THRUST_300001_SM_1000_NS6detail15normal_iteratorINSC_10device_ptrIiEEEEyS8_iNS5_3std3__410__identityEEEvT0_PT3_T1_NS0_13GridEvenShareISO_EET2_T4_E12temp_storage has been demoted
// _ZZN3cub18CUB_300001_SM_10006detail6reduce28DeviceReduceSingleTileKernelINS2_10policy_hubIiyN4cuda3__47maximumIiEEE10Policy1000EPiSB_iS8_iiNS5_3std3__410__identityEEEvT0_T1_T2_T3_T4_T6_E12temp_storage has been demoted
.global .align 1 .b8 _ZN34_INTERNAL_92547781_4_k_cu_1892ab4d4cuda3std3__45__cpo5beginE[1];
.global .align 1 .b8 _ZN34_INTERNAL_92547781_4_k_cu_1892ab4d4cuda3std3__45__cpo3endE[1];
.global .align 1 .b8 _ZN34_INTERNAL_92547781_4_k_cu_1892ab4d4cuda3std3__45__cpo6cbeginE[1];
.global .align 1 .b8 _ZN34_INTERNAL_92547781_4_k_cu_1892ab4d4cuda3std3__45__cpo4cendE[1];
.global .align 1 .b8 _ZN34_INTERNAL_92547781_4_k_cu_1892ab4d4cuda3std3__45__cpo6rbeginE[1];
.global .align 1 .b8 _ZN34_INTERNAL_92547781_4_k_cu_1892ab4d4cuda3std3__45__cpo4rendE[1];
.global .align 1 .b8 _ZN34_INTERNAL_92547781_4_k_cu_1892ab4d4cuda3std3__45__cpo7crbeginE[1];
.global .align 1 .b8 _ZN34_INTERNAL_92547781_4_k_cu_1892ab4d4cuda3std3__45__cpo5crendE[1];
.global .align 1 .b8 _ZN34_INTERNAL_92547781_4_k_cu_1892ab4d4cuda3std3__436_GLOBAL__N__92547781_4_k_cu_1892ab4d6ignoreE[1];
.global .align 1 .b8 _ZN34_INTERNAL_92547781_4_k_cu_1892ab4d4cuda3std3__419piecewise_constructE[1];
.global .align 1 .b8 _ZN34_INTERNAL_92547781_4_k_cu_1892ab4d4cuda3std3__48in_placeE[1];
.global .align 1 .b8 _ZN34_INTERNAL_92547781_4_k_cu_1892ab4d4cuda3std3__420unreachable_sentinelE[1];
.global .align 1 .b8 _ZN34_INTERNAL_92547781_4_k_cu_1892ab4d4cuda3std3__47nulloptE[1];
.global .align 1 .b8 _ZN34_INTERNAL_92547781_4_k_cu_1892ab4d4cuda3std3__48unexpectE[1];
.global .align 1 .b8 _ZN34_INTERNAL_92547781_4_k_cu_1892ab4d4cuda3std6ranges3__45__cpo4swapE[1];
.global .align 1 .b8 _ZN34_INTERNAL_92547781_4_k_cu_1892ab4d4cuda3std6ranges3__45__cpo9iter_moveE[1];
.global .align 1 .b8 _ZN34_INTERNAL_92547781_4_k_cu_1892ab4d4cuda3std6ranges3__45__cpo5beginE[1];
.global .align 1 .b8 _ZN34_INTERNAL_92547781_4_k_cu_1892ab4d4cuda3std6ranges3__45__cpo3endE[1];
.global .align 1 .b8 _ZN34_INTERNAL_92547781_4_k_cu_1892ab4d4cuda3std6ranges3__45__cpo6cbeginE[1];
.global .align 1 .b8 _ZN34_INTERNAL_92547781_4_k_cu_1892ab4d4cuda3std6ranges3__45__cpo4cendE[1];
.global .align 1 .b8 _ZN34_INTERNAL_92547781_4_k_cu_1892ab4d4cuda3std6ranges3__45__cpo7advanceE[1];
.global .align 1 .b8 _ZN34_INTERNAL_92547781_4_k_cu_1892ab4d4cuda3std6ranges3__45__cpo9iter_swapE[1];
.global .align 1 .b8 _ZN34_INTERNAL_92547781_4_k_cu_1892ab4d4cuda3std6ranges3__45__cpo4nextE[1];
.global .align 1 .b8 _ZN34_INTERNAL_92547781_4_k_cu_1892ab4d4cuda3std6ranges3__45__cpo4prevE[1];
.global .align 1 .b8 _ZN34_INTERNAL_92547781_4_k_cu_1892ab4d4cuda3std6ranges3__45__cpo4dataE[1];
.global .align 1 .b8 _ZN34_INTERNAL_92547781_4_k_cu_1892ab4d4cuda3std6ranges3__45__cpo5cdataE[1];
.global .align 1 .b8 _ZN34_INTERNAL_92547781_4_k_cu_1892ab4d4cuda3std6ranges3__45__cpo4sizeE[1];
.global .align 1 .b8 _ZN34_INTERNAL_92547781_4_k_cu_1892ab4d4cuda3std6ranges3__45__cpo5ssizeE[1];
.global .align 1 .b8 _ZN34_INTERNAL_92547781_4_k_cu_1892ab4d4cuda3std6ranges3__45__cpo8distanceE[1];
.global .align 1 .b8 _ZN34_INTERNAL_92547781_4_k_cu_1892ab4d6thrust24THRUST_300001_SM_1000_NS8cuda_cub3parE[1];
.global .align 1 .b8 _ZN34_INTERNAL_92547781_4_k_cu_1892ab4d6thrust24THRUST_300001_SM_1000_NS8cuda_cub10par_nosyncE[1];
.global .align 1 .b8 _ZN34_INTERNAL_92547781_4_k_cu_1892ab4d6thrust24THRUST_300001_SM_1000_NS6system6detail10sequential3seqE[1];
.global .align 1 .b8 _ZN34_INTERNAL_92547781_4_k_cu_1892ab4d6thrust24THRUST_300001_SM_1000_NS12placeholders2_1E[1];
.global .align 1 .b8 _ZN34_INTERNAL_92547781_4_k_cu_1892ab4d6thrust24THRUST_300001_SM_1000_NS12placeholders2_2E[1];
.global .align 1 .b8 _ZN34_INTERNAL_92547781_4_k_cu_1892ab4d6thrust24THRUST_300001_SM_1000_NS12placeholders2_3E[1];
.global .align 1 .b8 _ZN34_INTERNAL_92547781_4_k_cu_1892ab4d6thrust24THRUST_300001_SM_1000_NS12placeholders2_4E[1];
.global .align 1 .b8 _ZN34_INTERNAL_92547781_4_k_cu_1892ab4d6thrust24THRUST_300001_SM_1000_NS12placeholders2_5E[1];
.global .align 1 .b8 _ZN34_INTERNAL_92547781_4_k_cu_1892ab4d6thrust24THRUST_300001_SM_1000_NS12placeholders2_6E[1];
.global .align 1 .b8 _ZN34_INTERNAL_92547781_4_k_cu_1892ab4d6thrust24THRUST_300001_SM_1000_NS12placeholders2_7E[1];
.global .align 1 .b8 _ZN34_INTERNAL_92547781_4_k_cu_1892ab4d6thrust24THRUST_300001_SM_1000_NS12placeholders2_8E[1];
.global .align 1 .b8 _ZN34_INTERNAL_92547781_4_k_cu_1892ab4d6thrust24THRUST_300001_SM_1000_NS12placeholders2_9E[1];
.global .align 1 .b8 _ZN34_INTERNAL_92547781_4_k_cu_1892ab4d6thrust24THRUST_300001_SM_1000_NS12placeholders3_10E[1];
.global .align 1 .b8 _ZN34_INTERNAL_92547781_4_k_cu_1892ab4d6thrust24THRUST_300001_SM_1000_NS3seqE[1];

.visible .entry _ZN3cub18CUB_300001_SM_10006detail11EmptyKernelIvEEvv()
{


	ret;

}
	// .globl	_ZN3cub18CUB_300001_SM_10006detail9transform16transform_kernelINS2_10policy_hubILb1EN4cuda3std3__45tupleIJN6thrust24THRUST_300001_SM_1000_NS17counting_iteratorIiNSA_11use_defaultESC_SC_EEEEEE10policy1000Ei12calculoScoreNSA_6detail15normal_iteratorINSA_10device_ptrIiEEEEJSD_EEEvT0_iT1_T2_DpNS2_10kernel_argIT3_EE
.visible .entry _ZN3cub18CUB_300001_SM_10006detail9transform16transform_kernelINS2_10policy_hubILb1EN4cuda3std3__45tupleIJN6thrust24THRUST_300001_SM_1000_NS17counting_iteratorIiNSA_11use_defaultESC_SC_EEEEEE10policy1000Ei12calculoScoreNSA_6detail15normal_iteratorINSA_10device_ptrIiEEEEJSD_EEEvT0_iT1_T2_DpNS2_10kernel_argIT3_EE(
	.param .u32 _ZN3cub18CUB_300001_SM_10006detail9transform16transform_kernelINS2_10policy_hubILb1EN4cuda3std3__45tupleIJN6thrust24THRUST_300001_SM_1000_NS17counting_iteratorIiNSA_11use_defaultESC_SC_EEEEEE10policy1000Ei12calculoScoreNSA_6detail15normal_iteratorINSA_10device_ptrIiEEEEJSD_EEEvT0_iT1_T2_DpNS2_10kernel_argIT3_EE_param_0,
	.param .u32 _ZN3cub18CUB_300001_SM_10006detail9transform16transform_kernelINS2_10policy_hubILb1EN4cuda3std3__45tupleIJN6thrust24THRUST_300001_SM_1000_NS17counting_iteratorIiNSA_11use_defaultESC_SC_EEEEEE10policy1000Ei12calculoScoreNSA_6detail15normal_iteratorINSA_10device_ptrIiEEEEJSD_EEEvT0_iT1_T2_DpNS2_10kernel_argIT3_EE_param_1,
	.param .align 8 .b8 _ZN3cub18CUB_300001_SM_10006detail9transform16transform_kernelINS2_10policy_hubILb1EN4cuda3std3__45tupleIJN6thrust24THRUST_300001_SM_1000_NS17counting_iteratorIiNSA_11use_defaultESC_SC_EEEEEE10policy1000Ei12calculoScoreNSA_6detail15normal_iteratorINSA_10device_ptrIiEEEEJSD_EEEvT0_iT1_T2_DpNS2_10kernel_argIT3_EE_param_2[24],
	.param .align 8 .b8 _ZN3cub18CUB_300001_SM_10006detail9transform16transform_kernelINS2_10policy_hubILb1EN4cuda3std3__45tupleIJN6thrust24THRUST_300001_SM_1000_NS17counting_iteratorIiNSA_11use_defaultESC_SC_EEEEEE10policy1000Ei12calculoScoreNSA_6detail15normal_iteratorINSA_10device_ptrIiEEEEJSD_EEEvT0_iT1_T2_DpNS2_10kernel_argIT3_EE_param_3[8],
	.param .align 8 .b8 _ZN3cub18CUB_300001_SM_10006detail9transform16transform_kernelINS2_10policy_hubILb1EN4cuda3std3__45tupleIJN6thrust24THRUST_300001_SM_1000_NS17counting_iteratorIiNSA_11use_defaultESC_SC_EEEEEE10policy1000Ei12calculoScoreNSA_6detail15normal_iteratorINSA_10device_ptrIiEEEEJSD_EEEvT0_iT1_T2_DpNS2_10kernel_argIT3_EE_param_4[16]
)
.maxntid 128
{
	.reg .pred 	%p<91>;
	.reg .b16 	%rs<35>;
	.reg .b32 	%r<253>;
	.reg .b64 	%rd<75>;

	ld.param.u32 	%r1, [_ZN3cub18CUB_300001_SM_10006detail9transform16transform_kernelINS2_10policy_hubILb1EN4cuda3std3__45tupleIJN6thrust24THRUST_300001_SM_1000_NS17counting_iteratorIiNSA_11use_defaultESC_SC_EEEEEE10policy1000Ei12calculoScoreNSA_6detail15normal_iteratorINSA_10device_ptrIiEEEEJSD_EEEvT0_iT1_T2_DpNS2_10kernel_argIT3_EE_param_4];
	ld.param.u32 	%r39, [_ZN3cub18CUB_300001_SM_10006detail9transform16transform_kernelINS2_10policy_hubILb1EN4cuda3std3__45tupleIJN6thrust24THRUST_300001_SM_1000_NS17counting_iteratorIiNSA_11use_defaultESC_SC_EEEEEE10policy1000Ei12calculoScoreNSA_6detail15normal_iteratorINSA_10device_ptrIiEEEEJSD_EEEvT0_iT1_T2_DpNS2_10kernel_argIT3_EE_param_0];
	ld.param.u64 	%rd11, [_ZN3cub18CUB_300001_SM_10006detail9transform16transform_kernelINS2_10policy_hubILb1EN4cuda3std3__45tupleIJN6thrust24THRUST_300001_SM_1000_NS17counting_iteratorIiNSA_11use_defaultESC_SC_EEEEEE10policy1000Ei12calculoScoreNSA_6detail15normal_iteratorINSA_10device_ptrIiEEEEJSD_EEEvT0_iT1_T2_DpNS2_10kernel_argIT3_EE_param_2+16];
	ld.param.u64 	%rd12, [_ZN3cub18CUB_300001_SM_10006detail9transform16transform_kernelINS2_10policy_hubILb1EN4cuda3std3__45tupleIJN6thrust24THRUST_300001_SM_1000_NS17counting_iteratorIiNSA_11use_defaultESC_SC_EEEEEE10policy1000Ei12calculoScoreNSA_6detail15normal_iteratorINSA_10device_ptrIiEEEEJSD_EEEvT0_iT1_T2_DpNS2_10kernel_argIT3_EE_param_2];
	ld.param.u64 	%rd13, [_ZN3cub18CUB_300001_SM_10006detail9transform16transform_kernelINS2_10policy_hubILb1EN4cuda3std3__45tupleIJN6thrust24THRUST_300001_SM_1000_NS17counting_iteratorIiNSA_11use_defaultESC_SC_EEEEEE10policy1000Ei12calculoScoreNSA_6detail15normal_iteratorINSA_10device_ptrIiEEEEJSD_EEEvT0_iT1_T2_DpNS2_10kernel_argIT3_EE_param_3];
	ld.param.u32 	%r38, [_ZN3cub18CUB_300001_SM_10006detail9transform16transform_kernelINS2_10policy_hubILb1EN4cuda3std3__45tupleIJN6thrust24THRUST_300001_SM_1000_NS17counting_iteratorIiNSA_11use_defaultESC_SC_EEEEEE10policy1000Ei12calculoScoreNSA_6detail15normal_iteratorINSA_10device_ptrIiEEEEJSD_EEEvT0_iT1_T2_DpNS2_10kernel_argIT3_EE_param_1];
	ld.param.u8 	%rs1, [_ZN3cub18CUB_300001_SM_10006detail9transform16transform_kernelINS2_10policy_hubILb1EN4cuda3std3__45tupleIJN6thrust24THRUST_300001_SM_1000_NS17counting_iteratorIiNSA_11use_defaultESC_SC_EEEEEE10policy1000Ei12calculoScoreNSA_6detail15normal_iteratorINSA_10device_ptrIiEEEEJSD_EEEvT0_iT1_T2_DpNS2_10kernel_argIT3_EE_param_2+8];
	cvta.to.global.u64 	%rd1, %rd13;
	cvta.to.global.u64 	%rd2, %rd12;
	cvta.to.global.u64 	%rd3, %rd11;
	shl.b32 	%r40, %r38, 7;
	mov.u32 	%r41, %ctaid.x;
	mul.lo.s32 	%r2, %r40, %r41;
	sub.s32 	%r42, %r39, %r2;
	min.s32 	%r3, %r40, %r42;
	add.s32 	%r4, %r1, %r2;
	mul.wide.s32 	%rd14, %r2, 4;
	add.s64 	%rd4, %rd1, %rd14;
	setp.gt.s32 	%p1, %r40, %r42;
	@%p1 bra 	$L__BB1_13;
	setp.lt.s32 	%p2, %r38, 1;
	@%p2 bra 	$L__BB1_35;
	mov.u32 	%r5, %tid.x;
	and.b32  	%r6, %r38, 7;
	setp.lt.u32 	%p3, %r38, 8;
	mov.b32 	%r250, 0;
	@%p3 bra 	$L__BB1_5;
	and.b32  	%r250, %r38, 2147483640;
	neg.s32 	%r246, %r250;
	add.s32 	%r44, %r1, %r5;
	add.s32 	%r245, %r44, %r2;
	mul.wide.u32 	%rd16, %r5, 4;
	add.s64 	%rd17, %rd14, %rd1;
	add.s64 	%rd74, %rd17, %rd16;
	add.s64 	%rd6, %rd17, 1536;
	add.s32 	%r244, %r5, 128;
$L__BB1_4:
	.pragma "nounroll";
	cvt.s64.s32 	%rd18, %r245;
	mul.wide.s32 	%rd19, %r245, 4;
	add.s64 	%rd20, %rd3, %rd19;
	add.s64 	%rd21, %rd2, %rd18;
	mul.wide.s32 	%rd22, %r244, 4;
	add.s64 	%rd23, %rd6, %rd22;
	ld.global.u8 	%rs2, [%rd21+-1];
	setp.eq.s16 	%p4, %rs1, %rs2;
	selp.b32 	%r45, 2, -1, %p4;
	ld.global.u32 	%r46, [%rd20+-4];
	add.s32 	%r47, %r45, %r46;
	ld.global.u32 	%r48, [%rd20];
	add.s32 	%r49, %r48, -1;
	setp.ge.s32 	%p5, %r47, %r49;
	setp.gt.s32 	%p6, %r47, 0;
	max.s32 	%r50, %r49, 0;
	selp.b32 	%r51, %r47, %r50, %p6;
	selp.b32 	%r52, %r51, %r50, %p5;
	st.global.u32 	[%rd74], %r52;
	ld.global.u8 	%rs4, [%rd21+127];
	setp.eq.s16 	%p7, %rs1, %rs4;
	selp.b32 	%r53, 2, -1, %p7;
	ld.global.u32 	%r54, [%rd20+508];
	add.s32 	%r55, %r53, %r54;
	ld.global.u32 	%r56, [%rd20+512];
	add.s32 	%r57, %r56, -1;
	setp.ge.s32 	%p8, %r55, %r57;
	setp.gt.s32 	%p9, %r55, 0;
	max.s32 	%r58, %r57, 0;
	selp.b32 	%r59, %r55, %r58, %p9;
	selp.b32 	%r60, %r59, %r58, %p8;
	st.global.u32 	[%rd23+-1536], %r60;
	ld.global.u8 	%rs5, [%rd21+255];
	setp.eq.s16 	%p10, %rs1, %rs5;
	selp.b32 	%r61, 2, -1, %p10;
	ld.global.u32 	%r62, [%rd20+1020];
	add.s32 	%r63, %r61, %r62;
	ld.global.u32 	%r64, [%rd20+1024];
	add.s32 	%r65, %r64, -1;
	setp.ge.s32 	%p11, %r63, %r65;
	setp.gt.s32 	%p12, %r63, 0;
	max.s32 	%r66, %r65, 0;
	selp.b32 	%r67, %r63, %r66, %p12;
	selp.b32 	%r68, %r67, %r66, %p11;
	st.global.u32 	[%rd23+-1024], %r68;
	ld.global.u8 	%rs6, [%rd21+383];
	setp.eq.s16 	%p13, %rs1, %rs6;
	selp.b32 	%r69, 2, -1, %p13;
	ld.global.u32 	%r70, [%rd20+1532];
	add.s32 	%r71, %r69, %r70;
	ld.global.u32 	%r72, [%rd20+1536];
	add.s32 	%r73, %r72, -1;
	setp.ge.s32 	%p14, %r71, %r73;
	setp.gt.s32 	%p15, %r71, 0;
	max.s32 	%r74, %r73, 0;
	selp.b32 	%r75, %r71, %r74, %p15;
	selp.b32 	%r76, %r75, %r74, %p14;
	st.global.u32 	[%rd23+-512], %r76;
	ld.global.u8 	%rs7, [%rd21+511];
	setp.eq.s16 	%p16, %rs1, %rs7;
	selp.b32 	%r77, 2, -1, %p16;
	ld.global.u32 	%r78, [%rd20+2044];
	add.s32 	%r79, %r77, %r78;
	ld.global.u32 	%r80, [%rd20+2048];
	add.s32 	%r81, %r80, -1;
	setp.ge.s32 	%p17, %r79, %r81;
	setp.gt.s32 	%p18, %r79, 0;
	max.s32 	%r82, %r81, 0;
	selp.b32 	%r83, %r79, %r82, %p18;
	selp.b32 	%r84, %r83, %r82, %p17;
	st.global.u32 	[%rd23], %r84;
	ld.global.u8 	%rs8, [%rd21+639];
	setp.eq.s16 	%p19, %rs1, %rs8;
	selp.b32 	%r85, 2, -1, %p19;
	ld.global.u32 	%r86, [%rd20+2556];
	add.s32 	%r87, %r85, %r86;
	ld.global.u32 	%r88, [%rd20+2560];
	add.s32 	%r89, %r88, -1;
	setp.ge.s32 	%p20, %r87, %r89;
	setp.gt.s32 	%p21, %r87, 0;
	max.s32 	%r90, %r89, 0;
	selp.b32 	%r91, %r87, %r90, %p21;
	selp.b32 	%r92, %r91, %r90, %p20;
	st.global.u32 	[%rd23+512], %r92;
	ld.global.u8 	%rs9, [%rd21+767];
	setp.eq.s16 	%p22, %rs1, %rs9;
	selp.b32 	%r93, 2, -1, %p22;
	ld.global.u32 	%r94, [%rd20+3068];
	add.s32 	%r95, %r93, %r94;
	ld.global.u32 	%r96, [%rd20+3072];
	add.s32 	%r97, %r96, -1;
	setp.ge.s32 	%p23, %r95, %r97;
	setp.gt.s32 	%p24, %r95, 0;
	max.s32 	%r98, %r97, 0;
	selp.b32 	%r99, %r95, %r98, %p24;
	selp.b32 	%r100, %r99, %r98, %p23;
	st.global.u32 	[%rd23+1024], %r100;
	ld.global.u8 	%rs10, [%rd21+895];
	setp.eq.s16 	%p25, %rs1, %rs10;
	selp.b32 	%r101, 2, -1, %p25;
	ld.global.u32 	%r102, [%rd20+3580];
	add.s32 	%r103, %r101, %r102;
	ld.global.u32 	%r104, [%rd20+3584];
	add.s32 	%r105, %r104, -1;
	setp.ge.s32 	%p26, %r103, %r105;
	setp.gt.s32 	%p27, %r103, 0;
	max.s32 	%r106, %r105, 0;
	selp.b32 	%r107, %r103, %r106, %p27;
	selp.b32 	%r108, %r107, %r106, %p26;
	st.global.u32 	[%rd23+1536], %r108;
	add.s32 	%r246, %r246, 8;
	add.s32 	%r245, %r245, 1024;
	add.s64 	%rd74, %rd74, 4096;
	add.s32 	%r244, %r244, 1024;
	setp.eq.s32 	%p28, %r246, 0;
	@%p28 bra 	$L__BB1_5;
	bra.uni 	$L__BB1_4;
$L__BB1_5:
	setp.eq.s32 	%p29, %r6, 0;
	@%p29 bra 	$L__BB1_35;
	and.b32  	%r33, %r38, 3;
	setp.lt.u32 	%p30, %r6, 4;
	@%p30 bra 	$L__BB1_8;
	shl.b32 	%r109, %r250, 7;
	add.s32 	%r110, %r109, %r5;
	add.s32 	%r111, %r110, %r4;
	cvt.s64.s32 	%rd24, %r111;
	add.s64 	%rd25, %rd2, %rd24;
	ld.global.u8 	%rs11, [%rd25+-1];
	setp.eq.s16 	%p31, %rs1, %rs11;
	selp.b32 	%r112, 2, -1, %p31;
	mul.wide.s32 	%rd26, %r111, 4;
	add.s64 	%rd27, %rd3, %rd26;
	ld.global.u32 	%r113, [%rd27+-4];
	add.s32 	%r114, %r112, %r113;
	ld.global.u32 	%r115, [%rd27];
	add.s32 	%r116, %r115, -1;
	setp.ge.s32 	%p32, %r114, %r116;
	setp.gt.s32 	%p33, %r114, 0;
	max.s32 	%r117, %r116, 0;
	selp.b32 	%r118, %r114, %r117, %p33;
	selp.b32 	%r119, %r118, %r117, %p32;
	mul.wide.s32 	%rd28, %r110, 4;
	add.s64 	%rd29, %rd4, %rd28;
	st.global.u32 	[%rd29], %r119;
	ld.global.u8 	%rs13, [%rd25+127];
	setp.eq.s16 	%p34, %rs1, %rs13;
	selp.b32 	%r120, 2, -1, %p34;
	ld.global.u32 	%r121, [%rd27+508];
	add.s32 	%r122, %r120, %r121;
	ld.global.u32 	%r123, [%rd27+512];
	add.s32 	%r124, %r123, -1;
	setp.ge.s32 	%p35, %r122, %r124;
	setp.gt.s32 	%p36, %r122, 0;
	max.s32 	%r125, %r124, 0;
	selp.b32 	%r126, %r122, %r125, %p36;
	selp.b32 	%r127, %r126, %r125, %p35;
	st.global.u32 	[%rd29+512], %r127;
	ld.global.u8 	%rs14, [%rd25+255];
	setp.eq.s16 	%p37, %rs1, %rs14;
	selp.b32 	%r128, 2, -1, %p37;
	ld.global.u32 	%r129, [%rd27+1020];
	add.s32 	%r130, %r128, %r129;
	ld.global.u32 	%r131, [%rd27+1024];
	add.s32 	%r132, %r131, -1;
	setp.ge.s32 	%p38, %r130, %r132;
	setp.gt.s32 	%p39, %r130, 0;
	max.s32 	%r133, %r132, 0;
	selp.b32 	%r134, %r130, %r133, %p39;
	selp.b32 	%r135, %r134, %r133, %p38;
	st.global.u32 	[%rd29+1024], %r135;
	ld.global.u8 	%rs15, [%rd25+383];
	setp.eq.s16 	%p40, %rs1, %rs15;
	selp.b32 	%r136, 2, -1, %p40;
	ld.global.u32 	%r137, [%rd27+1532];
	add.s32 	%r138, %r136, %r137;
	ld.global.u32 	%r139, [%rd27+1536];
	add.s32 	%r140, %r139, -1;
	setp.ge.s32 	%p41, %r138, %r140;
	setp.gt.s32 	%p42, %r138, 0;
	max.s32 	%r141, %r140, 0;
	selp.b32 	%r142, %r138, %r141, %p42;
	selp.b32 	%r143, %r142, %r141, %p41;
	st.global.u32 	[%rd29+1536], %r143;
	add.s32 	%r250, %r250, 4;
$L__BB1_8:
	setp.eq.s32 	%p43, %r33, 0;
	@%p43 bra 	$L__BB1_35;
	setp.eq.s32 	%p44, %r33, 1;
	@%p44 bra 	$L__BB1_11;
	shl.b32 	%r144, %r250, 7;
	add.s32 	%r145, %r144, %r5;
	add.s32 	%r146, %r145, %r4;
	cvt.s64.s32 	%rd30, %r146;
	add.s64 	%rd31, %rd2, %rd30;
	ld.global.u8 	%rs16, [%rd31+-1];
	setp.eq.s16 	%p45, %rs1, %rs16;
	selp.b32 	%r147, 2, -1, %p45;
	mul.wide.s32 	%rd32, %r146, 4;
	add.s64 	%rd33, %rd3, %rd32;
	ld.global.u32 	%r148, [%rd33+-4];
	add.s32 	%r149, %r147, %r148;
	ld.global.u32 	%r150, [%rd33];
	add.s32 	%r151, %r150, -1;
	setp.ge.s32 	%p46, %r149, %r151;
	setp.gt.s32 	%p47, %r149, 0;
	max.s32 	%r152, %r151, 0;
	selp.b32 	%r153, %r149, %r152, %p47;
	selp.b32 	%r154, %r153, %r152, %p46;
	mul.wide.s32 	%rd34, %r145, 4;
	add.s64 	%rd35, %rd4, %rd34;
	st.global.u32 	[%rd35], %r154;
	ld.global.u8 	%rs18, [%rd31+127];
	setp.eq.s16 	%p48, %rs1, %rs18;
	selp.b32 	%r155, 2, -1, %p48;
	ld.global.u32 	%r156, [%rd33+508];
	add.s32 	%r157, %r155, %r156;
	ld.global.u32 	%r158, [%rd33+512];
	add.s32 	%r159, %r158, -1;
	setp.ge.s32 	%p49, %r157, %r159;
	setp.gt.s32 	%p50, %r157, 0;
	max.s32 	%r160, %r159, 0;
	selp.b32 	%r161, %r157, %r160, %p50;
	selp.b32 	%r162, %r161, %r160, %p49;
	st.global.u32 	[%rd35+512], %r162;
	add.s32 	%r250, %r250, 2;
$L__BB1_11:
	and.b32  	%r163, %r38, 1;
	setp.eq.b32 	%p51, %r163, 1;
	not.pred 	%p52, %p51;
	@%p52 bra 	$L__BB1_35;
	shl.b32 	%r164, %r250, 7;
	add.s32 	%r165, %r164, %r5;
	add.s32 	%r166, %r165, %r4;
	cvt.s64.s32 	%rd36, %r166;
	add.s64 	%rd37, %rd2, %rd36;
	ld.global.u8 	%rs19, [%rd37+-1];
	setp.eq.s16 	%p53, %rs1, %rs19;
	selp.b32 	%r167, 2, -1, %p53;
	mul.wide.s32 	%rd38, %r166, 4;
	add.s64 	%rd39, %rd3, %rd38;
	ld.global.u32 	%r168, [%rd39+-4];
	add.s32 	%r169, %r167, %r168;
	ld.global.u32 	%r170, [%rd39];
	add.s32 	%r171, %r170, -1;
	setp.ge.s32 	%p54, %r169, %r171;
	setp.gt.s32 	%p55, %r169, 0;
	max.s32 	%r172, %r171, 0;
	selp.b32 	%r173, %r169, %r172, %p55;
	selp.b32 	%r174, %r173, %r172, %p54;
	mul.wide.s32 	%rd40, %r165, 4;
	add.s64 	%rd41, %rd4, %rd40;
	st.global.u32 	[%rd41], %r174;
	bra.uni 	$L__BB1_35;
$L__BB1_13:
	setp.lt.s32 	%p56, %r38, 1;
	@%p56 bra 	$L__BB1_35;
	mov.u32 	%r11, %tid.x;
	and.b32  	%r12, %r38, 3;
	setp.lt.u32 	%p57, %r38, 4;
	mov.b32 	%r248, 0;
	@%p57 bra 	$L__BB1_25;
	and.b32  	%r248, %r38, 2147483644;
	mov.b32 	%r247, 0;
$L__BB1_16:
	.pragma "nounroll";
	shl.b32 	%r177, %r247, 7;
	add.s32 	%r21, %r177, %r11;
	setp.ge.s32 	%p58, %r21, %r3;
	mul.wide.s32 	%rd42, %r21, 4;
	add.s64 	%rd9, %rd4, %rd42;
	@%p58 bra 	$L__BB1_18;
	add.s32 	%r178, %r21, %r4;
	cvt.s64.s32 	%rd43, %r178;
	add.s64 	%rd44, %rd2, %rd43;
	ld.global.u8 	%rs21, [%rd44+-1];
	setp.eq.s16 	%p59, %rs1, %rs21;
	selp.b32 	%r179, 2, -1, %p59;
	mul.wide.s32 	%rd45, %r178, 4;
	add.s64 	%rd46, %rd3, %rd45;
	ld.global.u32 	%r180, [%rd46+-4];
	add.s32 	%r181, %r179, %r180;
	ld.global.u32 	%r182, [%rd46];
	add.s32 	%r183, %r182, -1;
	setp.ge.s32 	%p60, %r181, %r183;
	setp.gt.s32 	%p61, %r181, 0;
	max.s32 	%r184, %r183, 0;
	selp.b32 	%r185, %r181, %r184, %p61;
	selp.b32 	%r186, %r185, %r184, %p60;
	st.global.u32 	[%rd9], %r186;
$L__BB1_18:
	add.s32 	%r22, %r21, 128;
	setp.ge.s32 	%p62, %r22, %r3;
	@%p62 bra 	$L__BB1_20;
	add.s32 	%r187, %r22, %r4;
	cvt.s64.s32 	%rd47, %r187;
	add.s64 	%rd48, %rd2, %rd47;
	ld.global.u8 	%rs23, [%rd48+-1];
	setp.eq.s16 	%p63, %rs1, %rs23;
	selp.b32 	%r188, 2, -1, %p63;
	mul.wide.s32 	%rd49, %r187, 4;
	add.s64 	%rd50, %rd3, %rd49;
	ld.global.u32 	%r189, [%rd50+-4];
	add.s32 	%r190, %r188, %r189;
	ld.global.u32 	%r191, [%rd50];
	add.s32 	%r192, %r191, -1;
	setp.ge.s32 	%p64, %r190, %r192;
	setp.gt.s32 	%p65, %r190, 0;
	max.s32 	%r193, %r192, 0;
	selp.b32 	%r194, %r190, %r193, %p65;
	selp.b32 	%r195, %r194, %r193, %p64;
	st.global.u32 	[%rd9+512], %r195;
$L__BB1_20:
	add.s32 	%r23, %r21, 256;
	setp.ge.s32 	%p66, %r23, %r3;
	@%p66 bra 	$L__BB1_22;
	add.s32 	%r196, %r23, %r4;
	cvt.s64.s32 	%rd51, %r196;
	add.s64 	%rd52, %rd2, %rd51;
	ld.global.u8 	%rs25, [%rd52+-1];
	setp.eq.s16 	%p67, %rs1, %rs25;
	selp.b32 	%r197, 2, -1, %p67;
	mul.wide.s32 	%rd53, %r196, 4;
	add.s64 	%rd54, %rd3, %rd53;
	ld.global.u32 	%r198, [%rd54+-4];
	add.s32 	%r199, %r197, %r198;
	ld.global.u32 	%r200, [%rd54];
	add.s32 	%r201, %r200, -1;
	setp.ge.s32 	%p68, %r199, %r201;
	setp.gt.s32 	%p69, %r199, 0;
	max.s32 	%r202, %r201, 0;
	selp.b32 	%r203, %r199, %r202, %p69;
	selp.b32 	%r204, %r203, %r202, %p68;
	st.global.u32 	[%rd9+1024], %r204;
$L__BB1_22:
	add.s32 	%r24, %r21, 384;
	setp.ge.s32 	%p70, %r24, %r3;
	@%p70 bra 	$L__BB1_24;
	add.s32 	%r205, %r24, %r4;
	cvt.s64.s32 	%rd55, %r205;
	add.s64 	%rd56, %rd2, %rd55;
	ld.global.u8 	%rs27, [%rd56+-1];
	setp.eq.s16 	%p71, %rs1, %rs27;
	selp.b32 	%r206, 2, -1, %p71;
	mul.wide.s32 	%rd57, %r205, 4;
	add.s64 	%rd58, %rd3, %rd57;
	ld.global.u32 	%r207, [%rd58+-4];
	add.s32 	%r208, %r206, %r207;
	ld.global.u32 	%r209, [%rd58];
	add.s32 	%r210, %r209, -1;
	setp.ge.s32 	%p72, %r208, %r210;
	setp.gt.s32 	%p73, %r208, 0;
	max.s32 	%r211, %r210, 0;
	selp.b32 	%r212, %r208, %r211, %p73;
	selp.b32 	%r213, %r212, %r211, %p72;
	st.global.u32 	[%rd9+1536], %r213;
$L__BB1_24:
	add.s32 	%r247, %r247, 4;
	setp.ne.s32 	%p74, %r247, %r248;
	@%p74 bra 	$L__BB1_16;
$L__BB1_25:
	setp.eq.s32 	%p75, %r12, 0;
	@%p75 bra 	$L__BB1_35;
	setp.eq.s32 	%p76, %r12, 1;
	@%p76 bra 	$L__BB1_32;
	shl.b32 	%r214, %r248, 7;
	add.s32 	%r27, %r214, %r11;
	setp.ge.s32 	%p77, %r27, %r3;
	mul.wide.s32 	%rd59, %r27, 4;
	add.s64 	%rd10, %rd4, %rd59;
	@%p77 bra 	$L__BB1_29;
	add.s32 	%r215, %r27, %r4;
	cvt.s64.s32 	%rd60, %r215;
	add.s64 	%rd61, %rd2, %rd60;
	ld.global.u8 	%rs29, [%rd61+-1];
	setp.eq.s16 	%p78, %rs1, %rs29;
	selp.b32 	%r216, 2, -1, %p78;
	mul.wide.s32 	%rd62, %r215, 4;
	add.s64 	%rd63, %rd3, %rd62;
	ld.global.u32 	%r217, [%rd63+-4];
	add.s32 	%r218, %r216, %r217;
	ld.global.u32 	%r219, [%rd63];
	add.s32 	%r220, %r219, -1;
	setp.ge.s32 	%p79, %r218, %r220;
	setp.gt.s32 	%p80, %r218, 0;
	max.s32 	%r221, %r220, 0;
	selp.b32 	%r222, %r218, %r221, %p80;
	selp.b32 	%r223, %r222, %r221, %p79;
	st.global.u32 	[%rd10], %r223;
$L__BB1_29:
	add.s32 	%r28, %r27, 128;
	setp.ge.s32 	%p81, %r28, %r3;
	@%p81 bra 	$L__BB1_31;
	add.s32 	%r224, %r28, %r4;
	cvt.s64.s32 	%rd64, %r224;
	add.s64 	%rd65, %rd2, %rd64;
	ld.global.u8 	%rs31, [%rd65+-1];
	setp.eq.s16 	%p82, %rs1, %rs31;
	selp.b32 	%r225, 2, -1, %p82;
	mul.wide.s32 	%rd66, %r224, 4;
	add.s64 	%rd67, %rd3, %rd66;
	ld.global.u32 	%r226, [%rd67+-4];
	add.s32 	%r227, %r225, %r226;
	ld.global.u32 	%r228, [%rd67];
	add.s32 	%r229, %r228, -1;
	setp.ge.s32 	%p83, %r227, %r229;
	setp.gt.s32 	%p84, %r227, 0;
	max.s32 	%r230, %r229, 0;
	selp.b32 	%r231, %r227, %r230, %p84;
	selp.b32 	%r232, %r231, %r230, %p83;
	st.global.u32 	[%rd10+512], %r232;
$L__BB1_31:
	add.s32 	%r248, %r248, 2;
$L__BB1_32:
	and.b32  	%r233, %r38, 1;
	setp.eq.b32 	%p85, %r233, 1;
	not.pred 	%p86, %p85;
	@%p86 bra 	$L__BB1_35;
	shl.b32 	%r234, %r248, 7;
	add.s32 	%r31, %r234, %r11;
	setp.ge.s32 	%p87, %r31, %r3;
	@%p87 bra 	$L__BB1_35;
	add.s32 	%r235, %r31, %r4;
	cvt.s64.s32 	%rd68, %r235;
	add.s64 	%rd69, %rd2, %rd68;
	ld.global.u8 	%rs33, [%rd69+-1];
	setp.eq.s16 	%p88, %rs1, %rs33;
	selp.b32 	%r236, 2, -1, %p88;
	mul.wide.s32 	%rd70, %r235, 4;
	add.s64 	%rd71, %rd3, %rd70;
	ld.global.u32 	%r237, [%rd71+-4];
	add.s32 	%r238, %r236, %r237;
	ld.global.u32 	%r239, [%rd71];
	add.s32 	%r240, %r239, -1;
	setp.ge.s32 	%p89, %r238, %r240;
	setp.gt.s32 	%p90, %r238, 0;
	max.s32 	%r241, %r240, 0;
	selp.b32 	%r242, %r238, %r241, %p90;
	selp.b32 	%r243, %r242, %r241, %p89;
	mul.wide.s32 	%rd72, %r31, 4;
	add.s64 	%rd73, %rd4, %rd72;
	st.global.u32 	[%rd73], %r243;
$L__BB1_35:
	ret;

}
	// .globl	_ZN3cub18CUB_300001_SM_10006detail9transform16transform_kernelINS2_10policy_hubILb1EN4cuda3std3__45tupleIJN6thrust24THRUST_300001_SM_1000_NS17counting_iteratorIiNSA_11use_defaultESC_SC_EEEEEE10policy1000El12calculoScoreNSA_6detail15normal_iteratorINSA_10device_ptrIiEEEEJSD_EEEvT0_iT1_T2_DpNS2_10kernel_argIT3_EE
.visible .entry _ZN3cub18CUB_300001_SM_10006detail9transform16transform_kernelINS2_10policy_hubILb1EN4cuda3std3__45tupleIJN6thrust24THRUST_300001_SM_1000_NS17counting_iteratorIiNSA_11use_defaultESC_SC_EEEEEE10policy1000El12calculoScoreNSA_6detail15normal_iteratorINSA_10device_ptrIiEEEEJSD_EEEvT0_iT1_T2_DpNS2_10kernel_argIT3_EE(
	.param .u64 _ZN3cub18CUB_300001_SM_10006detail9transform16transform_kernelINS2_10policy_hubILb1EN4cuda3std3__45tupleIJN6thrust24THRUST_300001_SM_1000_NS17counting_iteratorIiNSA_11use_defaultESC_SC_EEEEEE10policy1000El12calculoScoreNSA_6detail15normal_iteratorINSA_10device_ptrIiEEEEJSD_EEEvT0_iT1_T2_DpNS2_10kernel_argIT3_EE_param_0,
	.param .u32 _ZN3cub18CUB_300001_SM_10006detail9transform16transform_kernelINS2_10policy_hubILb1EN4cuda3std3__45tupleIJN6thrust24THRUST_300001_SM_1000_NS17counting_iteratorIiNSA_11use_defaultESC_SC_EEEEEE10policy1000El12calculoScoreNSA_6detail15normal_iteratorINSA_10device_ptrIiEEEEJSD_EEEvT0_iT1_T2_DpNS2_10kernel_argIT3_EE_param_1,
	.param .align 8 .b8 _ZN3cub18CUB_300001_SM_10006detail9transform16transform_kernelINS2_10policy_hubILb1EN4cuda3std3__45tupleIJN6thrust24THRUST_300001_SM_1000_NS17counting_iteratorIiNSA_11use_defaultESC_SC_EEEEEE10policy1000El12calculoScoreNSA_6detail15normal_iteratorINSA_10device_ptrIiEEEEJSD_EEEvT0_iT1_T2_DpNS2_10kernel_argIT3_EE_param_2[24],
	.param .align 8 .b8 _ZN3cub18CUB_300001_SM_10006detail9transform16transform_kernelINS2_10policy_hubILb1EN4cuda3std3__45tupleIJN6thrust24THRUST_300001_SM_1000_NS17counting_iteratorIiNSA_11use_defaultESC_SC_EEEEEE10policy1000El12calculoScoreNSA_6detail15normal_iteratorINSA_10device_ptrIiEEEEJSD_EEEvT0_iT1_T2_DpNS2_10kernel_argIT3_EE_param_3[8],
	.param .align 8 .b8 _ZN3cub18CUB_300001_SM_10006detail9transform16transform_kernelINS2_10policy_hubILb1EN4cuda3std3__45tupleIJN6thrust24THRUST_300001_SM_1000_NS17counting_iteratorIiNSA_11use_defaultESC_SC_EEEEEE10policy1000El12calculoScoreNSA_6detail15normal_iteratorINSA_10device_ptrIiEEEEJSD_EEEvT0_iT1_T2_DpNS2_10kernel_argIT3_EE_param_4[16]
)
.maxntid 128
{
	.reg .pred 	%p<91>;
	.reg .b16 	%rs<35>;
	.reg .b32 	%r<251>;
	.reg .b64 	%rd<81>;

	ld.param.u32 	%r1, [_ZN3cub18CUB_300001_SM_10006detail9transform16transform_kernelINS2_10policy_hubILb1EN4cuda3std3__45tupleIJN6thrust24THRUST_300001_SM_1000_NS17counting_iteratorIiNSA_11use_defaultESC_SC_EEEEEE10policy1000El12calculoScoreNSA_6detail15normal_iteratorINSA_10device_ptrIiEEEEJSD_EEEvT0_iT1_T2_DpNS2_10kernel_argIT3_EE_param_4];
	ld.param.u64 	%rd12, [_ZN3cub18CUB_300001_SM_10006detail9transform16transform_kernelINS2_10policy_hubILb1EN4cuda3std3__45tupleIJN6thrust24THRUST_300001_SM_1000_NS17counting_iteratorIiNSA_11use_defaultESC_SC_EEEEEE10policy1000El12calculoScoreNSA_6detail15normal_iteratorINSA_10device_ptrIiEEEEJSD_EEEvT0_iT1_T2_DpNS2_10kernel_argIT3_EE_param_0];
	ld.param.u64 	%rd13, [_ZN3cub18CUB_300001_SM_10006detail9transform16transform_kernelINS2_10policy_hubILb1EN4cuda3std3__45tupleIJN6thrust24THRUST_300001_SM_1000_NS17counting_iteratorIiNSA_11use_defaultESC_SC_EEEEEE10policy1000El12calculoScoreNSA_6detail15normal_iteratorINSA_10device_ptrIiEEEEJSD_EEEvT0_iT1_T2_DpNS2_10kernel_argIT3_EE_param_2+16];
	ld.param.u64 	%rd14, [_ZN3cub18CUB_300001_SM_10006detail9transform16transform_kernelINS2_10policy_hubILb1EN4cuda3std3__45tupleIJN6thrust24THRUST_300001_SM_1000_NS17counting_iteratorIiNSA_11use_defaultESC_SC_EEEEEE10policy1000El12calculoScoreNSA_6detail15normal_iteratorINSA_10device_ptrIiEEEEJSD_EEEvT0_iT1_T2_DpNS2_10kernel_argIT3_EE_param_2];
	ld.param.u64 	%rd15, [_ZN3cub18CUB_300001_SM_10006detail9transform16transform_kernelINS2_10policy_hubILb1EN4cuda3std3__45tupleIJN6thrust24THRUST_300001_SM_1000_NS17counting_iteratorIiNSA_11use_defaultESC_SC_EEEEEE10policy1000El12calculoScoreNSA_6detail15normal_iteratorINSA_10device_ptrIiEEEEJSD_EEEvT0_iT1_T2_DpNS2_10kernel_argIT3_EE_param_3];
	ld.param.u32 	%r38, [_ZN3cub18CUB_300001_SM_10006detail9transform16transform_kernelINS2_10policy_hubILb1EN4cuda3std3__45tupleIJN6thrust24THRUST_300001_SM_1000_NS17counting_iteratorIiNSA_11use_defaultESC_SC_EEEEEE10policy1000El12calculoScoreNSA_6detail15normal_iteratorINSA_10device_ptrIiEEEEJSD_EEEvT0_iT1_T2_DpNS2_10kernel_argIT3_EE_param_1];
	ld.param.u8 	%rs1, [_ZN3cub18CUB_300001_SM_10006detail9transform16transform_kernelINS2_10policy_hubILb1EN4cuda3std3__45tupleIJN6thrust24THRUST_300001_SM_1000_NS17counting_iteratorIiNSA_11use_defaultESC_SC_EEEEEE10policy1000El12calculoScoreNSA_6detail15normal_iteratorINSA_10device_ptrIiEEEEJSD_EEEvT0_iT1_T2_DpNS2_10kernel_argIT3_EE_param_2+8];
	cvta.to.global.u64 	%rd1, %rd15;
	cvta.to.global.u64 	%rd2, %rd14;
	cvta.to.global.u64 	%rd3, %rd13;
	shl.b32 	%r39, %r38, 7;
	mov.u32 	%r40, %ctaid.x;
	cvt.u64.u32 	%rd16, %r40;
	cvt.s64.s32 	%rd17, %r39;
	mul.lo.s64 	%rd4, %rd17, %rd16;
	sub.s64 	%rd18, %rd12, %rd4;
	min.s64 	%rd19, %rd18, %rd17;
	cvt.u32.u64 	%r2, %rd19;
	cvt.u32.u64 	%r3, %rd4;
	add.s32 	%r4, %r1, %r3;
	shl.b64 	%rd20, %rd4, 2;
	add.s64 	%rd5, %rd1, %rd20;
	setp.eq.s32 	%p1, %r39, %r2;
	@%p1 bra 	$L__BB2_23;
	setp.lt.s32 	%p2, %r38, 1;
	@%p2 bra 	$L__BB2_35;
	mov.u32 	%r5, %tid.x;
	and.b32  	%r6, %r38, 3;
	setp.lt.u32 	%p3, %r38, 4;
	mov.b32 	%r249, 0;
	@%p3 bra 	$L__BB2_13;
	and.b32  	%r249, %r38, 2147483644;
	mov.b32 	%r245, 0;
$L__BB2_4:
	.pragma "nounroll";
	shl.b32 	%r43, %r245, 7;
	add.s32 	%r21, %r43, %r5;
	setp.ge.s32 	%p4, %r21, %r2;
	mul.wide.s32 	%rd21, %r21, 4;
	add.s64 	%rd10, %rd5, %rd21;
	@%p4 bra 	$L__BB2_6;
	add.s32 	%r44, %r21, %r4;
	cvt.s64.s32 	%rd22, %r44;
	add.s64 	%rd23, %rd2, %rd22;
	ld.global.u8 	%rs2, [%rd23+-1];
	setp.eq.s16 	%p5, %rs1, %rs2;
	selp.b32 	%r45, 2, -1, %p5;
	mul.wide.s32 	%rd24, %r44, 4;
	add.s64 	%rd25, %rd3, %rd24;
	ld.global.u32 	%r46, [%rd25+-4];
	add.s32 	%r47, %r45, %r46;
	ld.global.u32 	%r48, [%rd25];
	add.s32 	%r49, %r48, -1;
	setp.ge.s32 	%p6, %r47, %r49;
	setp.gt.s32 	%p7, %r47, 0;
	max.s32 	%r50, %r49, 0;
	selp.b32 	%r51, %r47, %r50, %p7;
	selp.b32 	%r52, %r51, %r50, %p6;
	st.global.u32 	[%rd10], %r52;
$L__BB2_6:
	add.s32 	%r22, %r21, 128;
	setp.ge.s32 	%p8, %r22, %r2;
	@%p8 bra 	$L__BB2_8;
	add.s32 	%r53, %r22, %r4;
	cvt.s64.s32 	%rd26, %r53;
	add.s64 	%rd27, %rd2, %rd26;
	ld.global.u8 	%rs4, [%rd27+-1];
	setp.eq.s16 	%p9, %rs1, %rs4;
	selp.b32 	%r54, 2, -1, %p9;
	mul.wide.s32 	%rd28, %r53, 4;
	add.s64 	%rd29, %rd3, %rd28;
	ld.global.u32 	%r55, [%rd29+-4];
	add.s32 	%r56, %r54, %r55;
	ld.global.u32 	%r57, [%rd29];
	add.s32 	%r58, %r57, -1;
	setp.ge.s32 	%p10, %r56, %r58;
	setp.gt.s32 	%p11, %r56, 0;
	max.s32 	%r59, %r58, 0;
	selp.b32 	%r60, %r56, %r59, %p11;
	selp.b32 	%r61, %r60, %r59, %p10;
	st.global.u32 	[%rd10+512], %r61;
$L__BB2_8:
	add.s32 	%r23, %r21, 256;
	setp.ge.s32 	%p12, %r23, %r2;
	@%p12 bra 	$L__BB2_10;
	add.s32 	%r62, %r23, %r4;
	cvt.s64.s32 	%rd30, %r62;
	add.s64 	%rd31, %rd2, %rd30;
	ld.global.u8 	%rs6, [%rd31+-1];
	setp.eq.s16 	%p13, %rs1, %rs6;
	selp.b32 	%r63, 2, -1, %p13;
	mul.wide.s32 	%rd32, %r62, 4;
	add.s64 	%rd33, %rd3, %rd32;
	ld.global.u32 	%r64, [%rd33+-4];
	add.s32 	%r65, %r63, %r64;
	ld.global.u32 	%r66, [%rd33];
	add.s32 	%r67, %r66, -1;
	setp.ge.s32 	%p14, %r65, %r67;
	setp.gt.s32 	%p15, %r65, 0;
	max.s32 	%r68, %r67, 0;
	selp.b32 	%r69, %r65, %r68, %p15;
	selp.b32 	%r70, %r69, %r68, %p14;
	st.global.u32 	[%rd10+1024], %r70;
$L__BB2_10:
	add.s32 	%r24, %r21, 384;
	setp.ge.s32 	%p16, %r24, %r2;
	@%p16 bra 	$L__BB2_12;
	add.s32 	%r71, %r24, %r4;
	cvt.s64.s32 	%rd34, %r71;
	add.s64 	%rd35, %rd2, %rd34;
	ld.global.u8 	%rs8, [%rd35+-1];
	setp.eq.s16 	%p17, %rs1, %rs8;
	selp.b32 	%r72, 2, -1, %p17;
	mul.wide.s32 	%rd36, %r71, 4;
	add.s64 	%rd37, %rd3, %rd36;
	ld.global.u32 	%r73, [%rd37+-4];
	add.s32 	%r74, %r72, %r73;
	ld.global.u32 	%r75, [%rd37];
	add.s32 	%r76, %r75, -1;
	setp.ge.s32 	%p18, %r74, %r76;
	setp.gt.s32 	%p19, %r74, 0;
	max.s32 	%r77, %r76, 0;
	selp.b32 	%r78, %r74, %r77, %p19;
	selp.b32 	%r79, %r78, %r77, %p18;
	st.global.u32 	[%rd10+1536], %r79;
$L__BB2_12:
	add.s32 	%r245, %r245, 4;
	setp.eq.s32 	%p20, %r245, %r249;
	@%p20 bra 	$L__BB2_13;
	bra.uni 	$L__BB2_4;
$L__BB2_13:
	setp.eq.s32 	%p21, %r6, 0;
	@%p21 bra 	$L__BB2_35;
	setp.eq.s32 	%p22, %r6, 1;
	@%p22 bra 	$L__BB2_20;
	shl.b32 	%r80, %r249, 7;
	add.s32 	%r33, %r80, %r5;
	setp.ge.s32 	%p23, %r33, %r2;
	mul.wide.s32 	%rd38, %r33, 4;
	add.s64 	%rd11, %rd5, %rd38;
	@%p23 bra 	$L__BB2_17;
	add.s32 	%r81, %r33, %r4;
	cvt.s64.s32 	%rd39, %r81;
	add.s64 	%rd40, %rd2, %rd39;
	ld.global.u8 	%rs10, [%rd40+-1];
	setp.eq.s16 	%p24, %rs1, %rs10;
	selp.b32 	%r82, 2, -1, %p24;
	mul.wide.s32 	%rd41, %r81, 4;
	add.s64 	%rd42, %rd3, %rd41;
	ld.global.u32 	%r83, [%rd42+-4];
	add.s32 	%r84, %r82, %r83;
	ld.global.u32 	%r85, [%rd42];
	add.s32 	%r86, %r85, -1;
	setp.ge.s32 	%p25, %r84, %r86;
	setp.gt.s32 	%p26, %r84, 0;
	max.s32 	%r87, %r86, 0;
	selp.b32 	%r88, %r84, %r87, %p26;
	selp.b32 	%r89, %r88, %r87, %p25;
	st.global.u32 	[%rd11], %r89;
$L__BB2_17:
	add.s32 	%r34, %r33, 128;
	setp.ge.s32 	%p27, %r34, %r2;
	@%p27 bra 	$L__BB2_19;
	add.s32 	%r90, %r34, %r4;
	cvt.s64.s32 	%rd43, %r90;
	add.s64 	%rd44, %rd2, %rd43;
	ld.global.u8 	%rs12, [%rd44+-1];
	setp.eq.s16 	%p28, %rs1, %rs12;
	selp.b32 	%r91, 2, -1, %p28;
	mul.wide.s32 	%rd45, %r90, 4;
	add.s64 	%rd46, %rd3, %rd45;
	ld.global.u32 	%r92, [%rd46+-4];
	add.s32 	%r93, %r91, %r92;
	ld.global.u32 	%r94, [%rd46];
	add.s32 	%r95, %r94, -1;
	setp.ge.s32 	%p29, %r93, %r95;
	setp.gt.s32 	%p30, %r93, 0;
	max.s32 	%r96, %r95, 0;
	selp.b32 	%r97, %r93, %r96, %p30;
	selp.b32 	%r98, %r97, %r96, %p29;
	st.global.u32 	[%rd11+512], %r98;
$L__BB2_19:
	add.s32 	%r249, %r249, 2;
$L__BB2_20:
	and.b32  	%r99, %r38, 1;
	setp.eq.b32 	%p31, %r99, 1;
	not.pred 	%p32, %p31;
	@%p32 bra 	$L__BB2_35;
	shl.b32 	%r100, %r249, 7;
	add.s32 	%r37, %r100, %r5;
	setp.ge.s32 	%p33, %r37, %r2;
	@%p33 bra 	$L__BB2_35;
	add.s32 	%r101, %r37, %r4;
	cvt.s64.s32 	%rd47, %r101;
	add.s64 	%rd48, %rd2, %rd47;
	ld.global.u8 	%rs14, [%rd48+-1];
	setp.eq.s16 	%p34, %rs1, %rs14;
	selp.b32 	%r102, 2, -1, %p34;
	mul.wide.s32 	%rd49, %r101, 4;
	add.s64 	%rd50, %rd3, %rd49;
	ld.global.u32 	%r103, [%rd50+-4];
	add.s32 	%r104, %r102, %r103;
	ld.global.u32 	%r105, [%rd50];
	add.s32 	%r106, %r105, -1;
	setp.ge.s32 	%p35, %r104, %r106;
	setp.gt.s32 	%p36, %r104, 0;
	max.s32 	%r107, %r106, 0;
	selp.b32 	%r108, %r104, %r107, %p36;
	selp.b32 	%r109, %r108, %r107, %p35;
	mul.wide.s32 	%rd51, %r37, 4;
	add.s64 	%rd52, %rd5, %rd51;
	st.global.u32 	[%rd52], %r109;
	bra.uni 	$L__BB2_35;
$L__BB2_23:
	setp.lt.s32 	%p37, %r38, 1;
	@%p37 bra 	$L__BB2_35;
	mov.u32 	%r8, %tid.x;
	and.b32  	%r9, %r38, 7;
	setp.lt.u32 	%p38, %r38, 8;
	mov.b32 	%r247, 0;
	@%p38 bra 	$L__BB2_27;
	and.b32  	%r247, %r38, 2147483640;
	neg.s32 	%r244, %r247;
	add.s32 	%r111, %r1, %r8;
	add.s32 	%r243, %r111, %r3;
	mul.wide.u32 	%rd54, %r8, 4;
	add.s64 	%rd55, %rd20, %rd1;
	add.s64 	%rd80, %rd55, %rd54;
	add.s64 	%rd7, %rd55, 1536;
	add.s32 	%r242, %r8, 128;
$L__BB2_26:
	.pragma "nounroll";
	cvt.s64.s32 	%rd56, %r243;
	mul.wide.s32 	%rd57, %r243, 4;
	add.s64 	%rd58, %rd3, %rd57;
	add.s64 	%rd59, %rd2, %rd56;
	mul.wide.s32 	%rd60, %r242, 4;
	add.s64 	%rd61, %rd7, %rd60;
	ld.global.u8 	%rs16, [%rd59+-1];
	setp.eq.s16 	%p39, %rs1, %rs16;
	selp.b32 	%r112, 2, -1, %p39;
	ld.global.u32 	%r113, [%rd58+-4];
	add.s32 	%r114, %r112, %r113;
	ld.global.u32 	%r115, [%rd58];
	add.s32 	%r116, %r115, -1;
	setp.ge.s32 	%p40, %r114, %r116;
	setp.gt.s32 	%p41, %r114, 0;
	max.s32 	%r117, %r116, 0;
	selp.b32 	%r118, %r114, %r117, %p41;
	selp.b32 	%r119, %r118, %r117, %p40;
	st.global.u32 	[%rd80], %r119;
	ld.global.u8 	%rs18, [%rd59+127];
	setp.eq.s16 	%p42, %rs1, %rs18;
	selp.b32 	%r120, 2, -1, %p42;
	ld.global.u32 	%r121, [%rd58+508];
	add.s32 	%r122, %r120, %r121;
	ld.global.u32 	%r123, [%rd58+512];
	add.s32 	%r124, %r123, -1;
	setp.ge.s32 	%p43, %r122, %r124;
	setp.gt.s32 	%p44, %r122, 0;
	max.s32 	%r125, %r124, 0;
	selp.b32 	%r126, %r122, %r125, %p44;
	selp.b32 	%r127, %r126, %r125, %p43;
	st.global.u32 	[%rd61+-1536], %r127;
	ld.global.u8 	%rs19, [%rd59+255];
	setp.eq.s16 	%p45, %rs1, %rs19;
	selp.b32 	%r128, 2, -1, %p45;
	ld.global.u32 	%r129, [%rd58+1020];
	add.s32 	%r130, %r128, %r129;
	ld.global.u32 	%r131, [%rd58+1024];
	add.s32 	%r132, %r131, -1;
	setp.ge.s32 	%p46, %r130, %r132;
	setp.gt.s32 	%p47, %r130, 0;
	max.s32 	%r133, %r132, 0;
	selp.b32 	%r134, %r130, %r133, %p47;
	selp.b32 	%r135, %r134, %r133, %p46;
	st.global.u32 	[%rd61+-1024], %r135;
	ld.global.u8 	%rs20, [%rd59+383];
	setp.eq.s16 	%p48, %rs1, %rs20;
	selp.b32 	%r136, 2, -1, %p48;
	ld.global.u32 	%r137, [%rd58+1532];
	add.s32 	%r138, %r136, %r137;
	ld.global.u32 	%r139, [%rd58+1536];
	add.s32 	%r140, %r139, -1;
	setp.ge.s32 	%p49, %r138, %r140;
	setp.gt.s32 	%p50, %r138, 0;
	max.s32 	%r141, %r140, 0;
	selp.b32 	%r142, %r138, %r141, %p50;
	selp.b32 	%r143, %r142, %r141, %p49;
	st.global.u32 	[%rd61+-512], %r143;
	ld.global.u8 	%rs21, [%rd59+511];
	setp.eq.s16 	%p51, %rs1, %rs21;
	selp.b32 	%r144, 2, -1, %p51;
	ld.global.u32 	%r145, [%rd58+2044];
	add.s32 	%r146, %r144, %r145;
	ld.global.u32 	%r147, [%rd58+2048];
	add.s32 	%r148, %r147, -1;
	setp.ge.s32 	%p52, %r146, %r148;
	setp.gt.s32 	%p53, %r146, 0;
	max.s32 	%r149, %r148, 0;
	selp.b32 	%r150, %r146, %r149, %p53;
	selp.b32 	%r151, %r150, %r149, %p52;
	st.global.u32 	[%rd61], %r151;
	ld.global.u8 	%rs22, [%rd59+639];
	setp.eq.s16 	%p54, %rs1, %rs22;
	selp.b32 	%r152, 2, -1, %p54;
	ld.global.u32 	%r153, [%rd58+2556];
	add.s32 	%r154, %r152, %r153;
	ld.global.u32 	%r155, [%rd58+2560];
	add.s32 	%r156, %r155, -1;
	setp.ge.s32 	%p55, %r154, %r156;
	setp.gt.s32 	%p56, %r154, 0;
	max.s32 	%r157, %r156, 0;
	selp.b32 	%r158, %r154, %r157, %p56;
	selp.b32 	%r159, %r158, %r157, %p55;
	st.global.u32 	[%rd61+512], %r159;
	ld.global.u8 	%rs23, [%rd59+767];
	setp.eq.s16 	%p57, %rs1, %rs23;
	selp.b32 	%r160, 2, -1, %p57;
	ld.global.u32 	%r161, [%rd58+3068];
	add.s32 	%r162, %r160, %r161;
	ld.global.u32 	%r163, [%rd58+3072];
	add.s32 	%r164, %r163, -1;
	setp.ge.s32 	%p58, %r162, %r164;
	setp.gt.s32 	%p59, %r162, 0;
	max.s32 	%r165, %r164, 0;
	selp.b32 	%r166, %r162, %r165, %p59;
	selp.b32 	%r167, %r166, %r165, %p58;
	st.global.u32 	[%rd61+1024], %r167;
	ld.global.u8 	%rs24, [%rd59+895];
	setp.eq.s16 	%p60, %rs1, %rs24;
	selp.b32 	%r168, 2, -1, %p60;
	ld.global.u32 	%r169, [%rd58+3580];
	add.s32 	%r170, %r168, %r169;
	ld.global.u32 	%r171, [%rd58+3584];
	add.s32 	%r172, %r171, -1;
	setp.ge.s32 	%p61, %r170, %r172;
	setp.gt.s32 	%p62, %r170, 0;
	max.s32 	%r173, %r172, 0;
	selp.b32 	%r174, %r170, %r173, %p62;
	selp.b32 	%r175, %r174, %r173, %p61;
	st.global.u32 	[%rd61+1536], %r175;
	add.s32 	%r244, %r244, 8;
	add.s32 	%r243, %r243, 1024;
	add.s64 	%rd80, %rd80, 4096;
	add.s32 	%r242, %r242, 1024;
	setp.eq.s32 	%p63, %r244, 0;
	@%p63 bra 	$L__BB2_27;
	bra.uni 	$L__BB2_26;
$L__BB2_27:
	setp.eq.s32 	%p64, %r9, 0;
	@%p64 bra 	$L__BB2_35;
	and.b32  	%r27, %r38, 3;
	setp.lt.u32 	%p65, %r9, 4;
	@%p65 bra 	$L__BB2_30;
	shl.b32 	%r176, %r247, 7;
	add.s32 	%r177, %r176, %r8;
	add.s32 	%r178, %r177, %r4;
	cvt.s64.s32 	%rd62, %r178;
	add.s64 	%rd63, %rd2, %rd62;
	ld.global.u8 	%rs25, [%rd63+-1];
	setp.eq.s16 	%p66, %rs1, %rs25;
	selp.b32 	%r179, 2, -1, %p66;
	mul.wide.s32 	%rd64, %r178, 4;
	add.s64 	%rd65, %rd3, %rd64;
	ld.global.u32 	%r180, [%rd65+-4];
	add.s32 	%r181, %r179, %r180;
	ld.global.u32 	%r182, [%rd65];
	add.s32 	%r183, %r182, -1;
	setp.ge.s32 	%p67, %r181, %r183;
	setp.gt.s32 	%p68, %r181, 0;
	max.s32 	%r184, %r183, 0;
	selp.b32 	%r185, %r181, %r184, %p68;
	selp.b32 	%r186, %r185, %r184, %p67;
	mul.wide.s32 	%rd66, %r177, 4;
	add.s64 	%rd67, %rd5, %rd66;
	st.global.u32 	[%rd67], %r186;
	ld.global.u8 	%rs27, [%rd63+127];
	setp.eq.s16 	%p69, %rs1, %rs27;
	selp.b32 	%r187, 2, -1, %p69;
	ld.global.u32 	%r188, [%rd65+508];
	add.s32 	%r189, %r187, %r188;
	ld.global.u32 	%r190, [%rd65+512];
	add.s32 	%r191, %r190, -1;
	setp.ge.s32 	%p70, %r189, %r191;
	setp.gt.s32 	%p71, %r189, 0;
	max.s32 	%r192, %r191, 0;
	selp.b32 	%r193, %r189, %r192, %p71;
	selp.b32 	%r194, %r193, %r192, %p70;
	st.global.u32 	[%rd67+512], %r194;
	ld.global.u8 	%rs28, [%rd63+255];
	setp.eq.s16 	%p72, %rs1, %rs28;
	selp.b32 	%r195, 2, -1, %p72;
	ld.global.u32 	%r196, [%rd65+1020];
	add.s32 	%r197, %r195, %r196;
	ld.global.u32 	%r198, [%rd65+1024];
	add.s32 	%r199, %r198, -1;
	setp.ge.s32 	%p73, %r197, %r199;
	setp.gt.s32 	%p74, %r197, 0;
	max.s32 	%r200, %r199, 0;
	selp.b32 	%r201, %r197, %r200, %p74;
	selp.b32 	%r202, %r201, %r200, %p73;
	st.global.u32 	[%rd67+1024], %r202;
	ld.global.u8 	%rs29, [%rd63+383];
	setp.eq.s16 	%p75, %rs1, %rs29;
	selp.b32 	%r203, 2, -1, %p75;
	ld.global.u32 	%r204, [%rd65+1532];
	add.s32 	%r205, %r203, %r204;
	ld.global.u32 	%r206, [%rd65+1536];
	add.s32 	%r207, %r206, -1;
	setp.ge.s32 	%p76, %r205, %r207;
	setp.gt.s32 	%p77, %r205, 0;
	max.s32 	%r208, %r207, 0;
	selp.b32 	%r209, %r205, %r208, %p77;
	selp.b32 	%r210, %r209, %r208, %p76;
	st.global.u32 	[%rd67+1536], %r210;
	add.s32 	%r247, %r247, 4;
$L__BB2_30:
	setp.eq.s32 	%p78, %r27, 0;
	@%p78 bra 	$L__BB2_35;
	setp.eq.s32 	%p79, %r27, 1;
	@%p79 bra 	$L__BB2_33;
	shl.b32 	%r211, %r247, 7;
	add.s32 	%r212, %r211, %r8;
	add.s32 	%r213, %r212, %r4;
	cvt.s64.s32 	%rd68, %r213;
	add.s64 	%rd69, %rd2, %rd68;
	ld.global.u8 	%rs30, [%rd69+-1];
	setp.eq.s16 	%p80, %rs1, %rs30;
	selp.b32 	%r214, 2, -1, %p80;
	mul.wide.s32 	%rd70, %r213, 4;
	add.s64 	%rd71, %rd3, %rd70;
	ld.global.u32 	%r215, [%rd71+-4];
	add.s32 	%r216, %r214, %r215;
	ld.global.u32 	%r217, [%rd71];
	add.s32 	%r218, %r217, -1;
	setp.ge.s32 	%p81, %r216, %r218;
	setp.gt.s32 	%p82, %r216, 0;
	max.s32 	%r219, %r218, 0;
	selp.b32 	%r220, %r216, %r219, %p82;
	selp.b32 	%r221, %r220, %r219, %p81;
	mul.wide.s32 	%rd72, %r212, 4;
	add.s64 	%rd73, %rd5, %rd72;
	st.global.u32 	[%rd73], %r221;
	ld.global.u8 	%rs32, [%rd69+127];
	setp.eq.s16 	%p83, %rs1, %rs32;
	selp.b32 	%r222, 2, -1, %p83;
	ld.global.u32 	%r223, [%rd71+508];
	add.s32 	%r224, %r222, %r223;
	ld.global.u32 	%r225, [%rd71+512];
	add.s32 	%r226, %r225, -1;
	setp.ge.s32 	%p84, %r224, %r226;
	setp.gt.s32 	%p85, %r224, 0;
	max.s32 	%r227, %r226, 0;
	selp.b32 	%r228, %r224, %r227, %p85;
	selp.b32 	%r229, %r228, %r227, %p84;
	st.global.u32 	[%rd73+512], %r229;
	add.s32 	%r247, %r247, 2;
$L__BB2_33:
	and.b32  	%r230, %r38, 1;
	setp.eq.b32 	%p86, %r230, 1;
	not.pred 	%p87, %p86;
	@%p87 bra 	$L__BB2_35;
	shl.b32 	%r231, %r247, 7;
	add.s32 	%r232, %r231, %r8;
	add.s32 	%r233, %r232, %r4;
	cvt.s64.s32 	%rd74, %r233;
	add.s64 	%rd75, %rd2, %rd74;
	ld.global.u8 	%rs33, [%rd75+-1];
	setp.eq.s16 	%p88, %rs1, %rs33;
	selp.b32 	%r234, 2, -1, %p88;
	mul.wide.s32 	%rd76, %r233, 4;
	add.s64 	%rd77, %rd3, %rd76;
	ld.global.u32 	%r235, [%rd77+-4];
	add.s32 	%r236, %r234, %r235;
	ld.global.u32 	%r237, [%rd77];
	add.s32 	%r238, %r237, -1;
	setp.ge.s32 	%p89, %r236, %r238;
	setp.gt.s32 	%p90, %r236, 0;
	max.s32 	%r239, %r238, 0;
	selp.b32 	%r240, %r236, %r239, %p90;
	selp.b32 	%r241, %r240, %r239, %p89;
	mul.wide.s32 	%rd78, %r232, 4;
	add.s64 	%rd79, %rd5, %rd78;
	st.global.u32 	[%rd79], %r241;
$L__BB2_35:
	ret;

}
	// .globl	_ZN3cub18CUB_300001_SM_10006detail8for_each13static_kernelINS2_12policy_hub_t12policy_500_tEmN6thrust24THRUST_300001_SM_1000_NS8cuda_cub20__uninitialized_fill7functorINS7_10device_ptrIiEEiEEEEvT0_T1_
.visible .entry _ZN3cub18CUB_300001_SM_10006detail8for_each13static_kernelINS2_12policy_hub_t12policy_500_tEmN6thrust24THRUST_300001_SM_1000_NS8cuda_cub20__uninitialized_fill7functorINS7_10device_ptrIiEEiEEEEvT0_T1_(
	.param .u64 _ZN3cub18CUB_300001_SM_10006detail8for_each13static_kernelINS2_12policy_hub_t12policy_500_tEmN6thrust24THRUST_300001_SM_1000_NS8cuda_cub20__uninitialized_fill7functorINS7_10device_ptrIiEEiEEEEvT0_T1__param_0,
	.param .align 8 .b8 _ZN3cub18CUB_300001_SM_10006detail8for_each13static_kernelINS2_12policy_hub_t12policy_500_tEmN6thrust24THRUST_300001_SM_1000_NS8cuda_cub20__uninitialized_fill7functorINS7_10device_ptrIiEEiEEEEvT0_T1__param_1[16]
)
.maxntid 256
{
	.reg .pred 	%p<4>;
	.reg .b16 	%rs<5>;
	.reg .b32 	%r<12>;
	.reg .b64 	%rd<16>;

	ld.param.u32 	%r3, [_ZN3cub18CUB_300001_SM_10006detail8for_each13static_kernelINS2_12policy_hub_t12policy_500_tEmN6thrust24THRUST_300001_SM_1000_NS8cuda_cub20__uninitialized_fill7functorINS7_10device_ptrIiEEiEEEEvT0_T1__param_1+8];
	ld.param.u64 	%rd4, [_ZN3cub18CUB_300001_SM_10006detail8for_each13static_kernelINS2_12policy_hub_t12policy_500_tEmN6thrust24THRUST_300001_SM_1000_NS8cuda_cub20__uninitialized_fill7functorINS7_10device_ptrIiEEiEEEEvT0_T1__param_1];
	ld.param.u64 	%rd5, [_ZN3cub18CUB_300001_SM_10006detail8for_each13static_kernelINS2_12policy_hub_t12policy_500_tEmN6thrust24THRUST_300001_SM_1000_NS8cuda_cub20__uninitialized_fill7functorINS7_10device_ptrIiEEiEEEEvT0_T1__param_0];
	mov.u32 	%r9, %ctaid.x;
	mul.wide.u32 	%rd1, %r9, 512;
	sub.s64 	%rd2, %rd5, %rd1;
	setp.lt.u64 	%p1, %rd2, 512;
	@%p1 bra 	$L__BB3_2;
	mov.u32 	%r11, %tid.x;
	cvta.to.global.u64 	%rd11, %rd4;
	cvt.u64.u32 	%rd12, %r11;
	add.s64 	%rd13, %rd1, %rd12;
	shl.b64 	%rd14, %rd13, 2;
	add.s64 	%rd15, %rd11, %rd14;
	st.global.u32 	[%rd15], %r3;
	st.global.u32 	[%rd15+1024], %r3;
	bra.uni 	$L__BB3_6;
$L__BB3_2:
	cvta.to.global.u64 	%rd6, %rd4;
	mov.u32 	%r2, %tid.x;
	cvt.u64.u32 	%rd7, %r2;
	setp.le.u64 	%p2, %rd2, %rd7;
	add.s64 	%rd8, %rd1, %rd7;
	shl.b64 	%rd9, %rd8, 2;
	add.s64 	%rd3, %rd6, %rd9;
	@%p2 bra 	$L__BB3_4;
	st.global.u32 	[%rd3], %r3;
$L__BB3_4:
	add.s32 	%r10, %r2, 256;
	cvt.u64.u32 	%rd10, %r10;
	setp.le.u64 	%p3, %rd2, %rd10;
	@%p3 bra 	$L__BB3_6;
	st.global.u32 	[%rd3+1024], %r3;
$L__BB3_6:
	ret;

}
	// .globl	_ZN3cub18CUB_300001_SM_10006detail8for_each13static_kernelINS2_12policy_hub_t12policy_500_tEmN6thrust24THRUST_300001_SM_1000_NS8cuda_cub6__fill7functorINS7_6detail15normal_iteratorINS7_10device_ptrIiEEEEiEEEEvT0_T1_
.visible .entry _ZN3cub18CUB_300001_SM_10006detail8for_each13static_kernelINS2_12policy_hub_t12policy_500_tEmN6thrust24THRUST_300001_SM_1000_NS8cuda_cub6__fill7functorINS7_6detail15normal_iteratorINS7_10device_ptrIiEEEEiEEEEvT0_T1_(
	.param .u64 _ZN3cub18CUB_300001_SM_10006detail8for_each13static_kernelINS2_12policy_hub_t12policy_500_tEmN6thrust24THRUST_300001_SM_1000_NS8cuda_cub6__fill7functorINS7_6detail15normal_iteratorINS7_10device_ptrIiEEEEiEEEEvT0_T1__param_0,
	.param .align 8 .b8 _ZN3cub18CUB_300001_SM_10006detail8for_each13static_kernelINS2_12policy_hub_t12policy_500_tEmN6thrust24THRUST_300001_SM_1000_NS8cuda_cub6__fill7functorINS7_6detail15normal_iteratorINS7_10device_ptrIiEEEEiEEEEvT0_T1__param_1[16]
)
.maxntid 256
{
	.reg .pred 	%p<4>;
	.reg .b16 	%rs<5>;
	.reg .b32 	%r<12>;
	.reg .b64 	%rd<16>;

	ld.param.u32 	%r3, [_ZN3cub18CUB_300001_SM_10006detail8for_each13static_kernelINS2_12policy_hub_t12policy_500_tEmN6thrust24THRUST_300001_SM_1000_NS8cuda_cub6__fill7functorINS7_6detail15normal_iteratorINS7_10device_ptrIiEEEEiEEEEvT0_T1__param_1+8];
	ld.param.u64 	%rd4, [_ZN3cub18CUB_300001_SM_10006detail8for_each13static_kernelINS2_12policy_hub_t12policy_500_tEmN6thrust24THRUST_300001_SM_1000_NS8cuda_cub6__fill7functorINS7_6detail15normal_iteratorINS7_10device_ptrIiEEEEiEEEEvT0_T1__param_1];
	ld.param.u64 	%rd5, [_ZN3cub18CUB_300001_SM_10006detail8for_each13static_kernelINS2_12policy_hub_t12policy_500_tEmN6thrust24THRUST_300001_SM_1000_NS8cuda_cub6__fill7functorINS7_6detail15normal_iteratorINS7_10device_ptrIiEEEEiEEEEvT0_T1__param_0];
	mov.u32 	%r9, %ctaid.x;
	mul.wide.u32 	%rd1, %r9, 512;
	sub.s64 	%rd2, %rd5, %rd1;
	setp.lt.u64 	%p1, %rd2, 512;
	@%p1 bra 	$L__BB4_2;
	mov.u32 	%r11, %tid.x;
	cvta.to.global.u64 	%rd11, %rd4;
	cvt.u64.u32 	%rd12, %r11;
	add.s64 	%rd13, %rd1, %rd12;
	shl.b64 	%rd14, %rd13, 2;
	add.s64 	%rd15, %rd11, %rd14;
	st.global.u32 	[%rd15], %r3;
	st.global.u32 	[%rd15+1024], %r3;
	bra.uni 	$L__BB4_6;
$L__BB4_2:
	cvta.to.global.u64 	%rd6, %rd4;
	mov.u32 	%r2, %tid.x;
	cvt.u64.u32 	%rd7, %r2;
	setp.le.u64 	%p2, %rd2, %rd7;
	add.s64 	%rd8, %rd1, %rd7;
	shl.b64 	%rd9, %rd8, 2;
	add.s64 	%rd3, %rd6, %rd9;
	@%p2 bra 	$L__BB4_4;
	st.global.u32 	[%rd3], %r3;
$L__BB4_4:
	add.s32 	%r10, %r2, 256;
	cvt.u64.u32 	%rd10, %r10;
	setp.le.u64 	%p3, %rd2, %rd10;
	@%p3 bra 	$L__BB4_6;
	st.global.u32 	[%rd3+1024], %r3;
$L__BB4_6:
	ret;

}
	// .globl	_ZN3cub18CUB_300001_SM_10006detail8for_each13static_kernelINS2_12policy_hub_t12policy_500_tElN6thrust24THRUST_300001_SM_1000_NS8cuda_cub6__fill7functorINS7_6detail15normal_iteratorINS7_10device_ptrIiEEEEiEEEEvT0_T1_
.visible .entry _ZN3cub18CUB_300001_SM_10006detail8for_each13static_kernelINS2_12policy_hub_t12policy_500_tElN6thrust24THRUST_300001_SM_1000_NS8cuda_cub6__fill7functorINS7_6detail15normal_iteratorINS7_10device_ptrIiEEEEiEEEEvT0_T1_(
	.param .u64 _ZN3cub18CUB_300001_SM_10006detail8for_each13static_kernelINS2_12policy_hub_t12policy_500_tElN6thrust24THRUST_300001_SM_1000_NS8cuda_cub6__fill7functorINS7_6detail15normal_iteratorINS7_10device_ptrIiEEEEiEEEEvT0_T1__param_0,
	.param .align 8 .b8 _ZN3cub18CUB_300001_SM_10006detail8for_each13static_kernelINS2_12policy_hub_t12policy_500_tElN6thrust24THRUST_300001_SM_1000_NS8cuda_cub6__fill7functorINS7_6detail15normal_iteratorINS7_10device_ptrIiEEEEiEEEEvT0_T1__param_1[16]
)
.maxntid 256
{
	.reg .pred 	%p<4>;
	.reg .b16 	%rs<5>;
	.reg .b32 	%r<12>;
	.reg .b64 	%rd<17>;

	ld.param.u32 	%r3, [_ZN3cub18CUB_300001_SM_10006detail8for_each13static_kernelINS2_12policy_hub_t12policy_500_tElN6thrust24THRUST_300001_SM_1000_NS8cuda_cub6__fill7functorINS7_6detail15normal_iteratorINS7_10device_ptrIiEEEEiEEEEvT0_T1__param_1+8];
	ld.param.u64 	%rd5, [_ZN3cub18CUB_300001_SM_10006detail8for_each13static_kernelINS2_12policy_hub_t12policy_500_tElN6thrust24THRUST_300001_SM_1000_NS8cuda_cub6__fill7functorINS7_6detail15normal_iteratorINS7_10device_ptrIiEEEEiEEEEvT0_T1__param_1];
	ld.param.u64 	%rd6, [_ZN3cub18CUB_300001_SM_10006detail8for_each13static_kernelINS2_12policy_hub_t12policy_500_tElN6thrust24THRUST_300001_SM_1000_NS8cuda_cub6__fill7functorINS7_6detail15normal_iteratorINS7_10device_ptrIiEEEEiEEEEvT0_T1__param_0];
	mov.u32 	%r9, %ctaid.x;
	mul.wide.u32 	%rd1, %r9, 512;
	sub.s64 	%rd2, %rd6, %rd1;
	setp.lt.s64 	%p1, %rd2, 512;
	@%p1 bra 	$L__BB5_2;
	mov.u32 	%r11, %tid.x;
	cvta.to.global.u64 	%rd12, %rd5;
	cvt.u64.u32 	%rd13, %r11;
	add.s64 	%rd14, %rd1, %rd13;
	shl.b64 	%rd15, %rd14, 2;
	add.s64 	%rd16, %rd12, %rd15;
	st.global.u32 	[%rd16], %r3;
	st.global.u32 	[%rd16+1024], %r3;
	bra.uni 	$L__BB5_6;
$L__BB5_2:
	cvta.to.global.u64 	%rd7, %rd5;
	mov.u32 	%r2, %tid.x;
	cvt.s64.s32 	%rd3, %rd2;
	cvt.u64.u32 	%rd8, %r2;
	setp.le.s64 	%p2, %rd3, %rd8;
	add.s64 	%rd9, %rd1, %rd8;
	shl.b64 	%rd10, %rd9, 2;
	add.s64 	%rd4, %rd7, %rd10;
	@%p2 bra 	$L__BB5_4;
	st.global.u32 	[%rd4], %r3;
$L__BB5_4:
	add.s32 	%r10, %r2, 256;
	cvt.u64.u32 	%rd11, %r10;
	setp.le.s64 	%p3, %rd3, %rd11;
	@%p3 bra 	$L__BB5_6;
	st.global.u32 	[%rd4+1024], %r3;
$L__BB5_6:
	ret;

}
	// .globl	_ZN3cub18CUB_300001_SM_10006detail6reduce28DeviceReduceSingleTileKernelINS2_10policy_hubIijN4cuda3__47maximumIiEEE10Policy1000EN6thrust24THRUST_300001_SM_1000_NS6detail15normal_iteratorINSC_10device_ptrIiEEEEPijS8_iiNS5_3std3__410__identityEEEvT0_T1_T2_T3_T4_T6_
.visible .entry _ZN3cub18CUB_300001_SM_10006detail6reduce28DeviceReduceSingleTileKernelINS2_10policy_hubIijN4cuda3__47maximumIiEEE10Policy1000EN6thrust24THRUST_300001_SM_1000_NS6detail15normal_iteratorINSC_10device_ptrIiEEEEPijS8_iiNS5_3std3__410__identityEEEvT0_T1_T2_T3_T4_T6_(
	.param .align 8 .b8 _ZN3cub18CUB_300001_SM_10006detail6reduce28DeviceReduceSingleTileKernelINS2_10policy_hubIijN4cuda3__47maximumIiEEE10Policy1000EN6thrust24THRUST_300001_SM_1000_NS6detail15normal_iteratorINSC_10device_ptrIiEEEEPijS8_iiNS5_3std3__410__identityEEEvT0_T1_T2_T3_T4_T6__param_0[8],
	.param .u64 .ptr .align 1 _ZN3cub18CUB_300001_SM_10006detail6reduce28DeviceReduceSingleTileKernelINS2_10policy_hubIijN4cuda3__47maximumIiEEE10Policy1000EN6thrust24THRUST_300001_SM_1000_NS6detail15normal_iteratorINSC_10device_ptrIiEEEEPijS8_iiNS5_3std3__410__identityEEEvT0_T1_T2_T3_T4_T6__param_1,
	.param .u32 _ZN3cub18CUB_300001_SM_10006detail6reduce28DeviceReduceSingleTileKernelINS2_10policy_hubIijN4cuda3__47maximumIiEEE10Policy1000EN6thrust24THRUST_300001_SM_1000_NS6detail15normal_iteratorINSC_10device_ptrIiEEEEPijS8_iiNS5_3std3__410__identityEEEvT0_T1_T2_T3_T4_T6__param_2,
	.param .align 1 .b8 _ZN3cub18CUB_300001_SM_10006detail6reduce28DeviceReduceSingleTileKernelINS2_10policy_hubIijN4cuda3__47maximumIiEEE10Policy1000EN6thrust24THRUST_300001_SM_1000_NS6detail15normal_iteratorINSC_10device_ptrIiEEEEPijS8_iiNS5_3std3__410__identityEEEvT0_T1_T2_T3_T4_T6__param_3[1],
	.param .u32 _ZN3cub18CUB_300001_SM_10006detail6reduce28DeviceReduceSingleTileKernelINS2_10policy_hubIijN4cuda3__47maximumIiEEE10Policy1000EN6thrust24THRUST_300001_SM_1000_NS6detail15normal_iteratorINSC_10device_ptrIiEEEEPijS8_iiNS5_3std3__410__identityEEEvT0_T1_T2_T3_T4_T6__param_4,
	.param .align 1 .b8 _ZN3cub18CUB_300001_SM_10006detail6reduce28DeviceReduceSingleTileKernelINS2_10policy_hubIijN4cuda3__47maximumIiEEE10Policy1000EN6thrust24THRUST_300001_SM_1000_NS6detail15normal_iteratorINSC_10device_ptrIiEEEEPijS8_iiNS5_3std3__410__identityEEEvT0_T1_T2_T3_T4_T6__param_5[1]
)
.maxntid 256
.minnctapersm 1
{
	.reg .pred 	%p<59>;
	.reg .b32 	%r<511>;
	.reg .b64 	%rd<84>;
	// demoted variable
	.shared .align 4 .b8 _ZZN3cub18CUB_300001_SM_10006detail6reduce28DeviceReduceSingleTileKernelINS2_10policy_hubIijN4cuda3__47maximumIiEEE10Policy1000EN6thrust24THRUST_300001_SM_1000_NS6detail15normal_iteratorINSC_10device_ptrIiEEEEPijS8_iiNS5_3std3__410__identityEEEvT0_T1_T2_T3_T4_T6_E12temp_storage[44];
	ld.param.u64 	%rd9, [_ZN3cub18CUB_300001_SM_10006detail6reduce28DeviceReduceSingleTileKernelINS2_10policy_hubIijN4cuda3__47maximumIiEEE10Policy1000EN6thrust24THRUST_300001_SM_1000_NS6detail15normal_iteratorINSC_10device_ptrIiEEEEPijS8_iiNS5_3std3__410__identityEEEvT0_T1_T2_T3_T4_T6__param_0];
	ld.param.u64 	%rd10, [_ZN3cub18CUB_300001_SM_10006detail6reduce28DeviceReduceSingleTileKernelINS2_10policy_hubIijN4cuda3__47maximumIiEEE10Policy1000EN6thrust24THRUST_300001_SM_1000_NS6detail15normal_iteratorINSC_10device_ptrIiEEEEPijS8_iiNS5_3std3__410__identityEEEvT0_T1_T2_T3_T4_T6__param_1];
	ld.param.u32 	%r92, [_ZN3cub18CUB_300001_SM_10006detail6reduce28DeviceReduceSingleTileKernelINS2_10policy_hubIijN4cuda3__47maximumIiEEE10Policy1000EN6thrust24THRUST_300001_SM_1000_NS6detail15normal_iteratorINSC_10device_ptrIiEEEEPijS8_iiNS5_3std3__410__identityEEEvT0_T1_T2_T3_T4_T6__param_2];
	ld.param.u32 	%r93, [_ZN3cub18CUB_300001_SM_10006detail6reduce28DeviceReduceSingleTileKernelINS2_10policy_hubIijN4cuda3__47maximumIiEEE10Policy1000EN6thrust24THRUST_300001_SM_1000_NS6detail15normal_iteratorINSC_10device_ptrIiEEEEPijS8_iiNS5_3std3__410__identityEEEvT0_T1_T2_T3_T4_T6__param_4];
	cvta.to.global.u64 	%rd1, %rd10;
	setp.ne.s32 	%p1, %r92, 0;
	@%p1 bra 	$L__BB6_3;
	mov.u32 	%r471, %tid.x;
	setp.ne.s32 	%p58, %r471, 0;
	@%p58 bra 	$L__BB6_52;
	st.global.u32 	[%rd1], %r93;
	bra.uni 	$L__BB6_52;
$L__BB6_3:
	cvta.to.global.u64 	%rd2, %rd9;
	setp.gt.u32 	%p2, %r92, 4095;
	@%p2 bra 	$L__BB6_28;
	mov.u32 	%r1, %tid.x;
	setp.ge.u32 	%p24, %r1, %r92;
	mov.b32 	%r488, 0;
	mov.u32 	%r478, %r1;
	@%p24 bra 	$L__BB6_6;
	mul.wide.u32 	%rd73, %r1, 4;
	add.s64 	%rd74, %rd2, %rd73;
	ld.global.u32 	%r488, [%rd74];
	add.s32 	%r478, %r1, 256;
$L__BB6_6:
	setp.ge.u32 	%p25, %r478, %r92;
	@%p25 bra 	$L__BB6_19;
	not.b32 	%r299, %r478;
	add.s32 	%r300, %r92, %r299;
	shr.u32 	%r301, %r300, 8;
	add.s32 	%r6, %r301, 1;
	and.b32  	%r7, %r6, 15;
	setp.lt.u32 	%p26, %r300, 3840;
	@%p26 bra 	$L__BB6_10;
	and.b32  	%r302, %r6, 33554416;
	neg.s32 	%r474, %r302;
	mul.wide.u32 	%rd75, %r478, 4;
	add.s64 	%rd76, %rd75, %rd2;
	add.s64 	%rd82, %rd76, 8192;
$L__BB6_9:
	.pragma "nounroll";
	ld.global.u32 	%r303, [%rd82+-8192];
	max.s32 	%r304, %r488, %r303;
	ld.global.u32 	%r305, [%rd82+-7168];
	max.s32 	%r306, %r304, %r305;
	ld.global.u32 	%r307, [%rd82+-6144];
	max.s32 	%r308, %r306, %r307;
	ld.global.u32 	%r309, [%rd82+-5120];
	max.s32 	%r310, %r308, %r309;
	ld.global.u32 	%r311, [%rd82+-4096];
	max.s32 	%r312, %r310, %r311;
	ld.global.u32 	%r313, [%rd82+-3072];
	max.s32 	%r314, %r312, %r313;
	ld.global.u32 	%r315, [%rd82+-2048];
	max.s32 	%r316, %r314, %r315;
	ld.global.u32 	%r317, [%rd82+-1024];
	max.s32 	%r318, %r316, %r317;
	ld.global.u32 	%r319, [%rd82];
	max.s32 	%r320, %r318, %r319;
	ld.global.u32 	%r321, [%rd82+1024];
	max.s32 	%r322, %r320, %r321;
	ld.global.u32 	%r323, [%rd82+2048];
	max.s32 	%r324, %r322, %r323;
	ld.global.u32 	%r325, [%rd82+3072];
	max.s32 	%r326, %r324, %r325;
	ld.global.u32 	%r327, [%rd82+4096];
	max.s32 	%r328, %r326, %r327;
	ld.global.u32 	%r329, [%rd82+5120];
	max.s32 	%r330, %r328, %r329;
	ld.global.u32 	%r331, [%rd82+6144];
	max.s32 	%r332, %r330, %r331;
	ld.global.u32 	%r333, [%rd82+7168];
	max.s32 	%r488, %r332, %r333;
	add.s32 	%r478, %r478, 4096;
	add.s32 	%r474, %r474, 16;
	add.s64 	%rd82, %rd82, 16384;
	setp.ne.s32 	%p27, %r474, 0;
	@%p27 bra 	$L__BB6_9;
$L__BB6_10:
	setp.eq.s32 	%p28, %r7, 0;
	@%p28 bra 	$L__BB6_19;
	and.b32  	%r18, %r6, 7;
	setp.lt.u32 	%p29, %r7, 8;
	@%p29 bra 	$L__BB6_13;
	mul.wide.u32 	%rd77, %r478, 4;
	add.s64 	%rd78, %rd2, %rd77;
	ld.global.u32 	%r335, [%rd78];
	max.s32 	%r336, %r488, %r335;
	ld.global.u32 	%r337, [%rd78+1024];
	max.s32 	%r338, %r336, %r337;
	ld.global.u32 	%r339, [%rd78+2048];
	max.s32 	%r340, %r338, %r339;
	ld.global.u32 	%r341, [%rd78+3072];
	max.s32 	%r342, %r340, %r341;
	ld.global.u32 	%r343, [%rd78+4096];
	max.s32 	%r344, %r342, %r343;
	ld.global.u32 	%r345, [%rd78+5120];
	max.s32 	%r346, %r344, %r345;
	ld.global.u32 	%r347, [%rd78+6144];
	max.s32 	%r348, %r346, %r347;
	ld.global.u32 	%r349, [%rd78+7168];
	max.s32 	%r488, %r348, %r349;
	add.s32 	%r478, %r478, 2048;
$L__BB6_13:
	setp.eq.s32 	%p30, %r18, 0;
	@%p30 bra 	$L__BB6_19;
	and.b32  	%r24, %r6, 3;
	setp.lt.u32 	%p31, %r18, 4;
	@%p31 bra 	$L__BB6_16;
	mul.wide.u32 	%rd79, %r478, 4;
	add.s64 	%rd80, %rd2, %rd79;
	ld.global.u32 	%r351, [%rd80];
	max.s32 	%r352, %r488, %r351;
	ld.global.u32 	%r353, [%rd80+1024];
	max.s32 	%r354, %r352, %r353;
	ld.global.u32 	%r355, [%rd80+2048];
	max.s32 	%r356, %r354, %r355;
	ld.global.u32 	%r357, [%rd80+3072];
	max.s32 	%r488, %r356, %r357;
	add.s32 	%r478, %r478, 1024;
$L__BB6_16:
	setp.eq.s32 	%p32, %r24, 0;
	@%p32 bra 	$L__BB6_19;
	mul.wide.u32 	%rd81, %r478, 4;
	add.s64 	%rd83, %rd2, %rd81;
	neg.s32 	%r486, %r24;
$L__BB6_18:
	.pragma "nounroll";
	ld.global.u32 	%r358, [%rd83];
	max.s32 	%r488, %r488, %r358;
	add.s64 	%rd83, %rd83, 1024;
	add.s32 	%r486, %r486, 1;
	setp.ne.s32 	%p33, %r486, 0;
	@%p33 bra 	$L__BB6_18;
$L__BB6_19:
	setp.lt.u32 	%p34, %r92, 256;
	@%p34 bra 	$L__BB6_24;
	// begin inline asm
	mov.u32 %r422, %laneid;
	// end inline asm
	mov.b32 	%r425, 1;
	mov.b32 	%r446, 31;
	mov.b32 	%r447, -1;
	// begin inline asm
	shfl.sync.down.b32 %r423, %r488, %r425, %r446, %r447;
	// end inline asm
	setp.gt.s32 	%p50, %r422, 30;
	max.s32 	%r448, %r488, %r423;
	selp.b32 	%r429, %r488, %r448, %p50;
	mov.b32 	%r430, 2;
	// begin inline asm
	shfl.sync.down.b32 %r428, %r429, %r430, %r446, %r447;
	// end inline asm
	setp.gt.s32 	%p51, %r422, 29;
	max.s32 	%r449, %r429, %r428;
	selp.b32 	%r434, %r429, %r449, %p51;
	mov.b32 	%r435, 4;
	// begin inline asm
	shfl.sync.down.b32 %r433, %r434, %r435, %r446, %r447;
	// end inline asm
	setp.gt.s32 	%p52, %r422, 27;
	max.s32 	%r450, %r434, %r433;
	selp.b32 	%r439, %r434, %r450, %p52;
	mov.b32 	%r440, 8;
	// begin inline asm
	shfl.sync.down.b32 %r438, %r439, %r440, %r446, %r447;
	// end inline asm
	setp.gt.s32 	%p53, %r422, 23;
	max.s32 	%r451, %r439, %r438;
	selp.b32 	%r444, %r439, %r451, %p53;
	mov.b32 	%r445, 16;
	// begin inline asm
	shfl.sync.down.b32 %r443, %r444, %r445, %r446, %r447;
	// end inline asm
	setp.gt.s32 	%p54, %r422, 15;
	max.s32 	%r36, %r444, %r443;
	selp.b32 	%r510, %r444, %r36, %p54;
	setp.ne.s32 	%p55, %r422, 0;
	@%p55 bra 	$L__BB6_22;
	shr.u32 	%r452, %r1, 3;
	and.b32  	%r453, %r452, 124;
	mov.u32 	%r454, _ZZN3cub18CUB_300001_SM_10006detail6reduce28DeviceReduceSingleTileKernelINS2_10policy_hubIijN4cuda3__47maximumIiEEE10Policy1000EN6thrust24THRUST_300001_SM_1000_NS6detail15normal_iteratorINSC_10device_ptrIiEEEEPijS8_iiNS5_3std3__410__identityEEEvT0_T1_T2_T3_T4_T6_E12temp_storage;
	add.s32 	%r455, %r454, %r453;
	st.shared.u32 	[%r455+8], %r36;
$L__BB6_22:
	bar.sync 	0;
	setp.ne.s32 	%p56, %r1, 0;
	@%p56 bra 	$L__BB6_50;
	ld.shared.u32 	%r456, [_ZZN3cub18CUB_300001_SM_10006detail6reduce28DeviceReduceSingleTileKernelINS2_10policy_hubIijN4cuda3__47maximumIiEEE10Policy1000EN6thrust24THRUST_300001_SM_1000_NS6detail15normal_iteratorINSC_10device_ptrIiEEEEPijS8_iiNS5_3std3__410__identityEEEvT0_T1_T2_T3_T4_T6_E12temp_storage+12];
	max.s32 	%r457, %r510, %r456;
	ld.shared.u32 	%r458, [_ZZN3cub18CUB_300001_SM_10006detail6reduce28DeviceReduceSingleTileKernelINS2_10policy_hubIijN4cuda3__47maximumIiEEE10Policy1000EN6thrust24THRUST_300001_SM_1000_NS6detail15normal_iteratorINSC_10device_ptrIiEEEEPijS8_iiNS5_3std3__410__identityEEEvT0_T1_T2_T3_T4_T6_E12temp_storage+16];
	max.s32 	%r459, %r457, %r458;
	ld.shared.u32 	%r460, [_ZZN3cub18CUB_300001_SM_10006detail6reduce28DeviceReduceSingleTileKernelINS2_10policy_hubIijN4cuda3__47maximumIiEEE10Policy1000EN6thrust24THRUST_300001_SM_1000_NS6detail15normal_iteratorINSC_10device_ptrIiEEEEPijS8_iiNS5_3std3__410__identityEEEvT0_T1_T2_T3_T4_T6_E12temp_storage+20];
	max.s32 	%r461, %r459, %r460;
	ld.shared.u32 	%r462, [_ZZN3cub18CUB_300001_SM_10006detail6reduce28DeviceReduceSingleTileKernelINS2_10policy_hubIijN4cuda3__47maximumIiEEE10Policy1000EN6thrust24THRUST_300001_SM_1000_NS6detail15normal_iteratorINSC_10device_ptrIiEEEEPijS8_iiNS5_3std3__410__identityEEEvT0_T1_T2_T3_T4_T6_E12temp_storage+24];
	max.s32 	%r463, %r461, %r462;
	ld.shared.u32 	%r464, [_ZZN3cub18CUB_300001_SM_10006detail6reduce28DeviceReduceSingleTileKernelINS2_10policy_hubIijN4cuda3__47maximumIiEEE10Policy1000EN6thrust24THRUST_300001_SM_1000_NS6detail15normal_iteratorINSC_10device_ptrIiEEEEPijS8_iiNS5_3std3__410__identityEEEvT0_T1_T2_T3_T4_T6_E12temp_storage+28];
	max.s32 	%r465, %r463, %r464;
	ld.shared.u32 	%r466, [_ZZN3cub18CUB_300001_SM_10006detail6reduce28DeviceReduceSingleTileKernelINS2_10policy_hubIijN4cuda3__47maximumIiEEE10Policy1000EN6thrust24THRUST_300001_SM_1000_NS6detail15normal_iteratorINSC_10device_ptrIiEEEEPijS8_iiNS5_3std3__410__identityEEEvT0_T1_T2_T3_T4_T6_E12temp_storage+32];
	max.s32 	%r467, %r465, %r466;
	ld.shared.u32 	%r468, [_ZZN3cub18CUB_300001_SM_10006detail6reduce28DeviceReduceSingleTileKernelINS2_10policy_hubIijN4cuda3__47maximumIiEEE10Policy1000EN6thrust24THRUST_300001_SM_1000_NS6detail15normal_iteratorINSC_10device_ptrIiEEEEPijS8_iiNS5_3std3__410__identityEEEvT0_T1_T2_T3_T4_T6_E12temp_storage+36];
	max.s32 	%r510, %r467, %r468;
	bra.uni 	$L__BB6_50;
$L__BB6_24:
	// begin inline asm
	mov.u32 %r359, %laneid;
	// end inline asm
	and.b32  	%r385, %r1, 992;
	add.s32 	%r386, %r385, 32;
	setp.gt.u32 	%p35, %r386, %r92;
	not.b32 	%r387, %r385;
	add.s32 	%r388, %r92, %r387;
	selp.b32 	%r383, %r388, 31, %p35;
	mov.b32 	%r362, 1;
	mov.b32 	%r384, -1;
	// begin inline asm
	shfl.sync.down.b32 %r360, %r488, %r362, %r383, %r384;
	// end inline asm
	setp.lt.s32 	%p36, %r359, %r383;
	max.s32 	%r389, %r488, %r360;
	selp.b32 	%r366, %r389, %r488, %p36;
	mov.b32 	%r367, 2;
	// begin inline asm
	shfl.sync.down.b32 %r365, %r366, %r367, %r383, %r384;
	// end inline asm
	add.s32 	%r390, %r359, 2;
	setp.gt.s32 	%p37, %r390, %r383;
	max.s32 	%r391, %r366, %r365;
	selp.b32 	%r371, %r366, %r391, %p37;
	mov.b32 	%r372, 4;
	// begin inline asm
	shfl.sync.down.b32 %r370, %r371, %r372, %r383, %r384;
	// end inline asm
	add.s32 	%r392, %r359, 4;
	setp.gt.s32 	%p38, %r392, %r383;
	max.s32 	%r393, %r371, %r370;
	selp.b32 	%r376, %r371, %r393, %p38;
	mov.b32 	%r377, 8;
	// begin inline asm
	shfl.sync.down.b32 %r375, %r376, %r377, %r383, %r384;
	// end inline asm
	add.s32 	%r394, %r359, 8;
	setp.gt.s32 	%p39, %r394, %r383;
	max.s32 	%r395, %r376, %r375;
	selp.b32 	%r381, %r376, %r395, %p39;
	mov.b32 	%r382, 16;
	// begin inline asm
	shfl.sync.down.b32 %r380, %r381, %r382, %r383, %r384;
	// end inline asm
	add.s32 	%r396, %r359, 16;
	setp.gt.s32 	%p40, %r396, %r383;
	max.s32 	%r397, %r381, %r380;
	selp.b32 	%r510, %r381, %r397, %p40;
	setp.ne.s32 	%p41, %r359, 0;
	@%p41 bra 	$L__BB6_26;
	shr.u32 	%r398, %r1, 3;
	and.b32  	%r399, %r398, 124;
	mov.u32 	%r400, _ZZN3cub18CUB_300001_SM_10006detail6reduce28DeviceReduceSingleTileKernelINS2_10policy_hubIijN4cuda3__47maximumIiEEE10Policy1000EN6thrust24THRUST_300001_SM_1000_NS6detail15normal_iteratorINSC_10device_ptrIiEEEEPijS8_iiNS5_3std3__410__identityEEEvT0_T1_T2_T3_T4_T6_E12temp_storage;
	add.s32 	%r401, %r400, %r399;
	st.shared.u32 	[%r401+8], %r510;
$L__BB6_26:
	bar.sync 	0;
	setp.ne.s32 	%p42, %r1, 0;
	@%p42 bra 	$L__BB6_50;
	setp.gt.u32 	%p43, %r92, 32;
	ld.shared.u32 	%r402, [_ZZN3cub18CUB_300001_SM_10006detail6reduce28DeviceReduceSingleTileKernelINS2_10policy_hubIijN4cuda3__47maximumIiEEE10Policy1000EN6thrust24THRUST_300001_SM_1000_NS6detail15normal_iteratorINSC_10device_ptrIiEEEEPijS8_iiNS5_3std3__410__identityEEEvT0_T1_T2_T3_T4_T6_E12temp_storage+12];
	max.s32 	%r403, %r510, %r402;
	selp.b32 	%r404, %r403, %r510, %p43;
	setp.gt.u32 	%p44, %r92, 64;
	ld.shared.u32 	%r405, [_ZZN3cub18CUB_300001_SM_10006detail6reduce28DeviceReduceSingleTileKernelINS2_10policy_hubIijN4cuda3__47maximumIiEEE10Policy1000EN6thrust24THRUST_300001_SM_1000_NS6detail15normal_iteratorINSC_10device_ptrIiEEEEPijS8_iiNS5_3std3__410__identityEEEvT0_T1_T2_T3_T4_T6_E12temp_storage+16];
	max.s32 	%r406, %r404, %r405;
	selp.b32 	%r407, %r406, %r404, %p44;
	setp.gt.u32 	%p45, %r92, 96;
	ld.shared.u32 	%r408, [_ZZN3cub18CUB_300001_SM_10006detail6reduce28DeviceReduceSingleTileKernelINS2_10policy_hubIijN4cuda3__47maximumIiEEE10Policy1000EN6thrust24THRUST_300001_SM_1000_NS6detail15normal_iteratorINSC_10device_ptrIiEEEEPijS8_iiNS5_3std3__410__identityEEEvT0_T1_T2_T3_T4_T6_E12temp_storage+20];
	max.s32 	%r409, %r407, %r408;
	selp.b32 	%r410, %r409, %r407, %p45;
	setp.gt.u32 	%p46, %r92, 128;
	ld.shared.u32 	%r411, [_ZZN3cub18CUB_300001_SM_10006detail6reduce28DeviceReduceSingleTileKernelINS2_10policy_hubIijN4cuda3__47maximumIiEEE10Policy1000EN6thrust24THRUST_300001_SM_1000_NS6detail15normal_iteratorINSC_10device_ptrIiEEEEPijS8_iiNS5_3std3__410__identityEEEvT0_T1_T2_T3_T4_T6_E12temp_storage+24];
	max.s32 	%r412, %r410, %r411;
	selp.b32 	%r413, %r412, %r410, %p46;
	setp.gt.u32 	%p47, %r92, 160;
	ld.shared.u32 	%r414, [_ZZN3cub18CUB_300001_SM_10006detail6reduce28DeviceReduceSingleTileKernelINS2_10policy_hubIijN4cuda3__47maximumIiEEE10Policy1000EN6thrust24THRUST_300001_SM_1000_NS6detail15normal_iteratorINSC_10device_ptrIiEEEEPijS8_iiNS5_3std3__410__identityEEEvT0_T1_T2_T3_T4_T6_E12temp_storage+28];
	max.s32 	%r415, %r413, %r414;
	selp.b32 	%r416, %r415, %r413, %p47;
	setp.gt.u32 	%p48, %r92, 192;
	ld.shared.u32 	%r417, [_ZZN3cub18CUB_300001_SM_10006detail6reduce28DeviceReduceSingleTileKernelINS2_10policy_hubIijN4cuda3__47maximumIiEEE10Policy1000EN6thrust24THRUST_300001_SM_1000_NS6detail15normal_iteratorINSC_10device_ptrIiEEEEPijS8_iiNS5_3std3__410__identityEEEvT0_T1_T2_T3_T4_T6_E12temp_storage+32];
	max.s32 	%r418, %r416, %r417;
	selp.b32 	%r419, %r418, %r416, %p48;
	setp.gt.u32 	%p49, %r92, 224;
	ld.shared.u32 	%r420, [_ZZN3cub18CUB_300001_SM_10006detail6reduce28DeviceReduceSingleTileKernelINS2_10policy_hubIijN4cuda3__47maximumIiEEE10Policy1000EN6thrust24THRUST_300001_SM_1000_NS6detail15normal_iteratorINSC_10device_ptrIiEEEEPijS8_iiNS5_3std3__410__identityEEEvT0_T1_T2_T3_T4_T6_E12temp_storage+36];
	max.s32 	%r421, %r419, %r420;
	selp.b32 	%r510, %r421, %r419, %p49;
	bra.uni 	$L__BB6_50;
$L__BB6_28:
	mov.u32 	%r41, %tid.x;
	mul.wide.u32 	%rd11, %r41, 4;
	add.s64 	%rd12, %rd2, %rd11;
	ld.global.u32 	%r95, [%rd12];
	ld.global.u32 	%r96, [%rd12+1024];
	ld.global.u32 	%r97, [%rd12+2048];
	ld.global.u32 	%r98, [%rd12+3072];
	ld.global.u32 	%r99, [%rd12+4096];
	ld.global.u32 	%r100, [%rd12+5120];
	ld.global.u32 	%r101, [%rd12+6144];
	ld.global.u32 	%r102, [%rd12+7168];
	ld.global.u32 	%r103, [%rd12+8192];
	ld.global.u32 	%r104, [%rd12+9216];
	ld.global.u32 	%r105, [%rd12+10240];
	ld.global.u32 	%r106, [%rd12+11264];
	ld.global.u32 	%r107, [%rd12+12288];
	ld.global.u32 	%r108, [%rd12+13312];
	ld.global.u32 	%r109, [%rd12+14336];
	ld.global.u32 	%r110, [%rd12+15360];
	max.s32 	%r111, %r95, %r96;
	max.s32 	%r112, %r111, %r97;
	max.s32 	%r113, %r98, %r99;
	max.s32 	%r114, %r113, %r100;
	max.s32 	%r115, %r101, %r102;
	max.s32 	%r116, %r115, %r103;
	max.s32 	%r117, %r104, %r105;
	max.s32 	%r118, %r117, %r106;
	max.s32 	%r119, %r107, %r108;
	max.s32 	%r120, %r119, %r109;
	max.s32 	%r121, %r112, %r114;
	max.s32 	%r122, %r121, %r116;
	max.s32 	%r123, %r118, %r120;
	max.s32 	%r124, %r123, %r110;
	max.s32 	%r509, %r122, %r124;
	add.s32 	%r43, %r92, -4096;
	setp.lt.u32 	%p3, %r43, 4096;
	mov.b32 	%r492, 4096;
	@%p3 bra 	$L__BB6_32;
	mov.b32 	%r492, 4096;
$L__BB6_30:
	add.s32 	%r126, %r41, %r492;
	mul.wide.u32 	%rd13, %r126, 4;
	add.s64 	%rd14, %rd2, %rd13;
	ld.global.u32 	%r127, [%rd14];
	ld.global.u32 	%r128, [%rd14+1024];
	ld.global.u32 	%r129, [%rd14+2048];
	ld.global.u32 	%r130, [%rd14+3072];
	ld.global.u32 	%r131, [%rd14+4096];
	ld.global.u32 	%r132, [%rd14+5120];
	ld.global.u32 	%r133, [%rd14+6144];
	ld.global.u32 	%r134, [%rd14+7168];
	ld.global.u32 	%r135, [%rd14+8192];
	ld.global.u32 	%r136, [%rd14+9216];
	ld.global.u32 	%r137, [%rd14+10240];
	ld.global.u32 	%r138, [%rd14+11264];
	ld.global.u32 	%r139, [%rd14+12288];
	ld.global.u32 	%r140, [%rd14+13312];
	ld.global.u32 	%r141, [%rd14+14336];
	ld.global.u32 	%r142, [%rd14+15360];
	max.s32 	%r143, %r509, %r127;
	max.s32 	%r144, %r143, %r128;
	max.s32 	%r145, %r129, %r130;
	max.s32 	%r146, %r145, %r131;
	max.s32 	%r147, %r132, %r133;
	max.s32 	%r148, %r147, %r134;
	max.s32 	%r149, %r135, %r136;
	max.s32 	%r150, %r149, %r137;
	max.s32 	%r151, %r138, %r139;
	max.s32 	%r152, %r151, %r140;
	max.s32 	%r153, %r141, %r142;
	max.s32 	%r154, %r144, %r146;
	max.s32 	%r155, %r154, %r148;
	max.s32 	%r156, %r150, %r152;
	max.s32 	%r157, %r156, %r153;
	max.s32 	%r509, %r155, %r157;
	sub.s32 	%r158, %r92, %r492;
	setp.lt.u32 	%p4, %r158, 4096;
	@%p4 bra 	$L__BB6_46;
	add.s32 	%r492, %r492, 4096;
	setp.le.u32 	%p5, %r492, %r43;
	@%p5 bra 	$L__BB6_30;
$L__BB6_32:
	setp.le.u32 	%p6, %r92, %r492;
	sub.s32 	%r159, %r92, %r492;
	setp.ge.s32 	%p7, %r41, %r159;
	or.pred  	%p8, %p6, %p7;
	@%p8 bra 	$L__BB6_46;
	not.b32 	%r162, %r41;
	add.s32 	%r163, %r92, %r162;
	sub.s32 	%r164, %r163, %r492;
	shr.u32 	%r165, %r164, 8;
	add.s32 	%r50, %r165, 1;
	and.b32  	%r51, %r50, 15;
	setp.lt.u32 	%p9, %r164, 3840;
	mov.u32 	%r501, %r41;
	@%p9 bra 	$L__BB6_37;
	or.b32  	%r495, %r41, 2048;
	add.s32 	%r494, %r41, %r492;
	and.b32  	%r166, %r50, 33554416;
	neg.s32 	%r493, %r166;
$L__BB6_35:
	.pragma "nounroll";
	mul.wide.u32 	%rd15, %r494, 4;
	add.s64 	%rd16, %rd2, %rd15;
	ld.global.u32 	%r167, [%rd16];
	max.s32 	%r168, %r509, %r167;
	add.s32 	%r169, %r494, 256;
	mul.wide.u32 	%rd17, %r169, 4;
	add.s64 	%rd18, %rd2, %rd17;
	ld.global.u32 	%r170, [%rd18];
	max.s32 	%r171, %r168, %r170;
	add.s32 	%r172, %r494, 512;
	mul.wide.u32 	%rd19, %r172, 4;
	add.s64 	%rd20, %rd2, %rd19;
	ld.global.u32 	%r173, [%rd20];
	max.s32 	%r174, %r171, %r173;
	add.s32 	%r175, %r494, 768;
	mul.wide.u32 	%rd21, %r175, 4;
	add.s64 	%rd22, %rd2, %rd21;
	ld.global.u32 	%r176, [%rd22];
	max.s32 	%r177, %r174, %r176;
	add.s32 	%r178, %r494, 1024;
	mul.wide.u32 	%rd23, %r178, 4;
	add.s64 	%rd24, %rd2, %rd23;
	ld.global.u32 	%r179, [%rd24];
	max.s32 	%r180, %r177, %r179;
	add.s32 	%r181, %r494, 1280;
	mul.wide.u32 	%rd25, %r181, 4;
	add.s64 	%rd26, %rd2, %rd25;
	ld.global.u32 	%r182, [%rd26];
	max.s32 	%r183, %r180, %r182;
	add.s32 	%r184, %r494, 1536;
	mul.wide.u32 	%rd27, %r184, 4;
	add.s64 	%rd28, %rd2, %rd27;
	ld.global.u32 	%r185, [%rd28];
	max.s32 	%r186, %r183, %r185;
	add.s32 	%r187, %r494, 1792;
	mul.wide.u32 	%rd29, %r187, 4;
	add.s64 	%rd30, %rd2, %rd29;
	ld.global.u32 	%r188, [%rd30];
	max.s32 	%r189, %r186, %r188;
	add.s32 	%r190, %r494, 2048;
	mul.wide.u32 	%rd31, %r190, 4;
	add.s64 	%rd32, %rd2, %rd31;
	ld.global.u32 	%r191, [%rd32];
	max.s32 	%r192, %r189, %r191;
	add.s32 	%r193, %r494, 2304;
	mul.wide.u32 	%rd33, %r193, 4;
	add.s64 	%rd34, %rd2, %rd33;
	ld.global.u32 	%r194, [%rd34];
	max.s32 	%r195, %r192, %r194;
	add.s32 	%r196, %r494, 2560;
	mul.wide.u32 	%rd35, %r196, 4;
	add.s64 	%rd36, %rd2, %rd35;
	ld.global.u32 	%r197, [%rd36];
	max.s32 	%r198, %r195, %r197;
	add.s32 	%r199, %r494, 2816;
	mul.wide.u32 	%rd37, %r199, 4;
	add.s64 	%rd38, %rd2, %rd37;
	ld.global.u32 	%r200, [%rd38];
	max.s32 	%r201, %r198, %r200;
	add.s32 	%r202, %r494, 3072;
	mul.wide.u32 	%rd39, %r202, 4;
	add.s64 	%rd40, %rd2, %rd39;
	ld.global.u32 	%r203, [%rd40];
	max.s32 	%r204, %r201, %r203;
	add.s32 	%r205, %r494, 3328;
	mul.wide.u32 	%rd41, %r205, 4;
	add.s64 	%rd42, %rd2, %rd41;
	ld.global.u32 	%r206, [%rd42];
	max.s32 	%r207, %r204, %r206;
	add.s32 	%r208, %r494, 3584;
	mul.wide.u32 	%rd43, %r208, 4;
	add.s64 	%rd44, %rd2, %rd43;
	ld.global.u32 	%r209, [%rd44];
	max.s32 	%r210, %r207, %r209;
	add.s32 	%r211, %r494, 3840;
	mul.wide.u32 	%rd45, %r211, 4;
	add.s64 	%rd46, %rd2, %rd45;
	ld.global.u32 	%r212, [%rd46];
	max.s32 	%r509, %r210, %r212;
	add.s32 	%r495, %r495, 4096;
	add.s32 	%r494, %r494, 4096;
	add.s32 	%r493, %r493, 16;
	setp.ne.s32 	%p10, %r493, 0;
	@%p10 bra 	$L__BB6_35;
	add.s32 	%r501, %r495, -2048;
$L__BB6_37:
	setp.eq.s32 	%p11, %r51, 0;
	@%p11 bra 	$L__BB6_46;
	and.b32  	%r67, %r50, 7;
	setp.lt.u32 	%p12, %r51, 8;
	@%p12 bra 	$L__BB6_40;
	add.s32 	%r214, %r501, %r492;
	mul.wide.u32 	%rd47, %r214, 4;
	add.s64 	%rd48, %rd2, %rd47;
	ld.global.u32 	%r215, [%rd48];
	max.s32 	%r216, %r509, %r215;
	add.s32 	%r217, %r214, 256;
	mul.wide.u32 	%rd49, %r217, 4;
	add.s64 	%rd50, %rd2, %rd49;
	ld.global.u32 	%r218, [%rd50];
	max.s32 	%r219, %r216, %r218;
	add.s32 	%r220, %r214, 512;
	mul.wide.u32 	%rd51, %r220, 4;
	add.s64 	%rd52, %rd2, %rd51;
	ld.global.u32 	%r221, [%rd52];
	max.s32 	%r222, %r219, %r221;
	add.s32 	%r223, %r214, 768;
	mul.wide.u32 	%rd53, %r223, 4;
	add.s64 	%rd54, %rd2, %rd53;
	ld.global.u32 	%r224, [%rd54];
	max.s32 	%r225, %r222, %r224;
	add.s32 	%r226, %r214, 1024;
	mul.wide.u32 	%rd55, %r226, 4;
	add.s64 	%rd56, %rd2, %rd55;
	ld.global.u32 	%r227, [%rd56];
	max.s32 	%r228, %r225, %r227;
	add.s32 	%r229, %r214, 1280;
	mul.wide.u32 	%rd57, %r229, 4;
	add.s64 	%rd58, %rd2, %rd57;
	ld.global.u32 	%r230, [%rd58];
	max.s32 	%r231, %r228, %r230;
	add.s32 	%r232, %r214, 1536;
	mul.wide.u32 	%rd59, %r232, 4;
	add.s64 	%rd60, %rd2, %rd59;
	ld.global.u32 	%r233, [%rd60];
	max.s32 	%r234, %r231, %r233;
	add.s32 	%r235, %r214, 1792;
	mul.wide.u32 	%rd61, %r235, 4;
	add.s64 	%rd62, %rd2, %rd61;
	ld.global.u32 	%r236, [%rd62];
	max.s32 	%r509, %r234, %r236;
	add.s32 	%r501, %r501, 2048;
$L__BB6_40:
	setp.eq.s32 	%p13, %r67, 0;
	@%p13 bra 	$L__BB6_46;
	and.b32  	%r73, %r50, 3;
	setp.lt.u32 	%p14, %r67, 4;
	@%p14 bra 	$L__BB6_43;
	add.s32 	%r238, %r501, %r492;
	mul.wide.u32 	%rd63, %r238, 4;
	add.s64 	%rd64, %rd2, %rd63;
	ld.global.u32 	%r239, [%rd64];
	max.s32 	%r240, %r509, %r239;
	add.s32 	%r241, %r238, 256;
	mul.wide.u32 	%rd65, %r241, 4;
	add.s64 	%rd66, %rd2, %rd65;
	ld.global.u32 	%r242, [%rd66];
	max.s32 	%r243, %r240, %r242;
	add.s32 	%r244, %r238, 512;
	mul.wide.u32 	%rd67, %r244, 4;
	add.s64 	%rd68, %rd2, %rd67;
	ld.global.u32 	%r245, [%rd68];
	max.s32 	%r246, %r243, %r245;
	add.s32 	%r247, %r238, 768;
	mul.wide.u32 	%rd69, %r247, 4;
	add.s64 	%rd70, %rd2, %rd69;
	ld.global.u32 	%r248, [%rd70];
	max.s32 	%r509, %r246, %r248;
	add.s32 	%r501, %r501, 1024;
$L__BB6_43:
	setp.eq.s32 	%p15, %r73, 0;
	@%p15 bra 	$L__BB6_46;
	add.s32 	%r507, %r501, %r492;
	neg.s32 	%r506, %r73;
$L__BB6_45:
	.pragma "nounroll";
	mul.wide.u32 	%rd71, %r507, 4;
	add.s64 	%rd72, %rd2, %rd71;
	ld.global.u32 	%r249, [%rd72];
	max.s32 	%r509, %r509, %r249;
	add.s32 	%r507, %r507, 256;
	add.s32 	%r506, %r506, 1;
	setp.ne.s32 	%p16, %r506, 0;
	@%p16 bra 	$L__BB6_45;
$L__BB6_46:
	// begin inline asm
	mov.u32 %r250, %laneid;
	// end inline asm
	mov.b32 	%r253, 1;
	mov.b32 	%r274, 31;
	mov.b32 	%r275, -1;
	// begin inline asm
	shfl.sync.down.b32 %r251, %r509, %r253, %r274, %r275;
	// end inline asm
	setp.gt.s32 	%p17, %r250, 30;
	max.s32 	%r276, %r509, %r251;
	selp.b32 	%r257, %r509, %r276, %p17;
	mov.b32 	%r258, 2;
	// begin inline asm
	shfl.sync.down.b32 %r256, %r257, %r258, %r274, %r275;
	// end inline asm
	setp.gt.s32 	%p18, %r250, 29;
	max.s32 	%r277, %r257, %r256;
	selp.b32 	%r262, %r257, %r277, %p18;
	mov.b32 	%r263, 4;
	// begin inline asm
	shfl.sync.down.b32 %r261, %r262, %r263, %r274, %r275;
	// end inline asm
	setp.gt.s32 	%p19, %r250, 27;
	max.s32 	%r278, %r262, %r261;
	selp.b32 	%r267, %r262, %r278, %p19;
	mov.b32 	%r268, 8;
	// begin inline asm
	shfl.sync.down.b32 %r266, %r267, %r268, %r274, %r275;
	// end inline asm
	setp.gt.s32 	%p20, %r250, 23;
	max.s32 	%r279, %r267, %r266;
	selp.b32 	%r272, %r267, %r279, %p20;
	mov.b32 	%r273, 16;
	// begin inline asm
	shfl.sync.down.b32 %r271, %r272, %r273, %r274, %r275;
	// end inline asm
	setp.gt.s32 	%p21, %r250, 15;
	max.s32 	%r88, %r272, %r271;
	selp.b32 	%r510, %r272, %r88, %p21;
	setp.ne.s32 	%p22, %r250, 0;
	@%p22 bra 	$L__BB6_48;
	shr.u32 	%r280, %r41, 3;
	and.b32  	%r281, %r280, 124;
	mov.u32 	%r282, _ZZN3cub18CUB_300001_SM_10006detail6reduce28DeviceReduceSingleTileKernelINS2_10policy_hubIijN4cuda3__47maximumIiEEE10Policy1000EN6thrust24THRUST_300001_SM_1000_NS6detail15normal_iteratorINSC_10device_ptrIiEEEEPijS8_iiNS5_3std3__410__identityEEEvT0_T1_T2_T3_T4_T6_E12temp_storage;
	add.s32 	%r283, %r282, %r281;
	st.shared.u32 	[%r283+8], %r88;
$L__BB6_48:
	bar.sync 	0;
	setp.ne.s32 	%p23, %r41, 0;
	@%p23 bra 	$L__BB6_50;
	ld.shared.u32 	%r284, [_ZZN3cub18CUB_300001_SM_10006detail6reduce28DeviceReduceSingleTileKernelINS2_10policy_hubIijN4cuda3__47maximumIiEEE10Policy1000EN6thrust24THRUST_300001_SM_1000_NS6detail15normal_iteratorINSC_10device_ptrIiEEEEPijS8_iiNS5_3std3__410__identityEEEvT0_T1_T2_T3_T4_T6_E12temp_storage+12];
	max.s32 	%r285, %r510, %r284;
	ld.shared.u32 	%r286, [_ZZN3cub18CUB_300001_SM_10006detail6reduce28DeviceReduceSingleTileKernelINS2_10policy_hubIijN4cuda3__47maximumIiEEE10Policy1000EN6thrust24THRUST_300001_SM_1000_NS6detail15normal_iteratorINSC_10device_ptrIiEEEEPijS8_iiNS5_3std3__410__identityEEEvT0_T1_T2_T3_T4_T6_E12temp_storage+16];
	max.s32 	%r287, %r285, %r286;
	ld.shared.u32 	%r288, [_ZZN3cub18CUB_300001_SM_10006detail6reduce28DeviceReduceSingleTileKernelINS2_10policy_hubIijN4cuda3__47maximumIiEEE10Policy1000EN6thrust24THRUST_300001_SM_1000_NS6detail15normal_iteratorINSC_10device_ptrIiEEEEPijS8_iiNS5_3std3__410__identityEEEvT0_T1_T2_T3_T4_T6_E12temp_storage+20];
	max.s32 	%r289, %r287, %r288;
	ld.shared.u32 	%r290, [_ZZN3cub18CUB_300001_SM_10006detail6reduce28DeviceReduceSingleTileKernelINS2_10policy_hubIijN4cuda3__47maximumIiEEE10Policy1000EN6thrust24THRUST_300001_SM_1000_NS6detail15normal_iteratorINSC_10device_ptrIiEEEEPijS8_iiNS5_3std3__410__identityEEEvT0_T1_T2_T3_T4_T6_E12temp_storage+24];
	max.s32 	%r291, %r289, %r290;
	ld.shared.u32 	%r292, [_ZZN3cub18CUB_300001_SM_10006detail6reduce28DeviceReduceSingleTileKernelINS2_10policy_hubIijN4cuda3__47maximumIiEEE10Policy1000EN6thrust24THRUST_300001_SM_1000_NS6detail15normal_iteratorINSC_10device_ptrIiEEEEPijS8_iiNS5_3std3__410__identityEEEvT0_T1_T2_T3_T4_T6_E12temp_storage+28];
	max.s32 	%r293, %r291, %r292;
	ld.shared.u32 	%r294, [_ZZN3cub18CUB_300001_SM_10006detail6reduce28DeviceReduceSingleTileKernelINS2_10policy_hubIijN4cuda3__47maximumIiEEE10Policy1000EN6thrust24THRUST_300001_SM_1000_NS6detail15normal_iteratorINSC_10device_ptrIiEEEEPijS8_iiNS5_3std3__410__identityEEEvT0_T1_T2_T3_T4_T6_E12temp_storage+32];
	max.s32 	%r295, %r293, %r294;
	ld.shared.u32 	%r296, [_ZZN3cub18CUB_300001_SM_10006detail6reduce28DeviceReduceSingleTileKernelINS2_10policy_hubIijN4cuda3__47maximumIiEEE10Policy1000EN6thrust24THRUST_300001_SM_1000_NS6detail15normal_iteratorINSC_10device_ptrIiEEEEPijS8_iiNS5_3std3__410__identityEEEvT0_T1_T2_T3_T4_T6_E12temp_storage+36];
	max.s32 	%r510, %r295, %r296;
$L__BB6_50:
	mov.u32 	%r469, %tid.x;
	setp.ne.s32 	%p57, %r469, 0;
	@%p57 bra 	$L__BB6_52;
	max.s32 	%r470, %r93, %r510;
	st.global.u32 	[%rd1], %r470;
$L__BB6_52:
	ret;

}
	// .globl	_ZN3cub18CUB_300001_SM_10006detail6reduce18DeviceReduceKernelINS2_10policy_hubIijN4cuda3__47maximumIiEEE10Policy1000EN6thrust24THRUST_300001_SM_1000_NS6detail15normal_iteratorINSC_10device_ptrIiEEEEjS8_iNS5_3std3__410__identityEEEvT0_PT3_T1_NS0_13GridEvenShareISO_EET2_T4_
.visible .entry _ZN3cub18CUB_300001_SM_10006detail6reduce18DeviceReduceKernelINS2_10policy_hubIijN4cuda3__47maximumIiEEE10Policy1000EN6thrust24THRUST_300001_SM_1000_NS6detail15normal_iteratorINSC_10device_ptrIiEEEEjS8_iNS5_3std3__410__identityEEEvT0_PT3_T1_NS0_13GridEvenShareISO_EET2_T4_(
	.param .align 8 .b8 _ZN3cub18CUB_300001_SM_10006detail6reduce18DeviceReduceKernelINS2_10policy_hubIijN4cuda3__47maximumIiEEE10Policy1000EN6thrust24THRUST_300001_SM_1000_NS6detail15normal_iteratorINSC_10device_ptrIiEEEEjS8_iNS5_3std3__410__identityEEEvT0_PT3_T1_NS0_13GridEvenShareISO_EET2_T4__param_0[8],
	.param .u64 .ptr .align 1 _ZN3cub18CUB_300001_SM_10006detail6reduce18DeviceReduceKernelINS2_10policy_hubIijN4cuda3__47maximumIiEEE10Policy1000EN6thrust24THRUST_300001_SM_1000_NS6detail15normal_iteratorINSC_10device_ptrIiEEEEjS8_iNS5_3std3__410__identityEEEvT0_PT3_T1_NS0_13GridEvenShareISO_EET2_T4__param_1,
	.param .u32 _ZN3cub18CUB_300001_SM_10006detail6reduce18DeviceReduceKernelINS2_10policy_hubIijN4cuda3__47maximumIiEEE10Policy1000EN6thrust24THRUST_300001_SM_1000_NS6detail15normal_iteratorINSC_10device_ptrIiEEEEjS8_iNS5_3std3__410__identityEEEvT0_PT3_T1_NS0_13GridEvenShareISO_EET2_T4__param_2,
	.param .align 4 .b8 _ZN3cub18CUB_300001_SM_10006detail6reduce18DeviceReduceKernelINS2_10policy_hubIijN4cuda3__47maximumIiEEE10Policy1000EN6thrust24THRUST_300001_SM_1000_NS6detail15normal_iteratorINSC_10device_ptrIiEEEEjS8_iNS5_3std3__410__identityEEEvT0_PT3_T1_NS0_13GridEvenShareISO_EET2_T4__param_3[40],
	.param .align 1 .b8 _ZN3cub18CUB_300001_SM_10006detail6reduce18DeviceReduceKernelINS2_10policy_hubIijN4cuda3__47maximumIiEEE10Policy1000EN6thrust24THRUST_300001_SM_1000_NS6detail15normal_iteratorINSC_10device_ptrIiEEEEjS8_iNS5_3std3__410__identityEEEvT0_PT3_T1_NS0_13GridEvenShareISO_EET2_T4__param_4[1],
	.param .align 1 .b8 _ZN3cub18CUB_300001_SM_10006detail6reduce18DeviceReduceKernelINS2_10policy_hubIijN4cuda3__47maximumIiEEE10Policy1000EN6thrust24THRUST_300001_SM_1000_NS6detail15normal_iteratorINSC_10device_ptrIiEEEEjS8_iNS5_3std3__410__identityEEEvT0_PT3_T1_NS0_13GridEvenShareISO_EET2_T4__param_5[1]
)
.maxntid 256
{
	.reg .pred 	%p<57>;
	.reg .b16 	%rs<4>;
	.reg .b32 	%r<575>;
	.reg .b64 	%rd<130>;
	// demoted variable
	.shared .align 4 .b8 _ZZN3cub18CUB_300001_SM_10006detail6reduce18DeviceReduceKernelINS2_10policy_hubIijN4cuda3__47maximumIiEEE10Policy1000EN6thrust24THRUST_300001_SM_1000_NS6detail15normal_iteratorINSC_10device_ptrIiEEEEjS8_iNS5_3std3__410__identityEEEvT0_PT3_T1_NS0_13GridEvenShareISO_EET2_T4_E12temp_storage[44];
	ld.param.u32 	%r1, [_ZN3cub18CUB_300001_SM_10006detail6reduce18DeviceReduceKernelINS2_10policy_hubIijN4cuda3__47maximumIiEEE10Policy1000EN6thrust24THRUST_300001_SM_1000_NS6detail15normal_iteratorINSC_10device_ptrIiEEEEjS8_iNS5_3std3__410__identityEEEvT0_PT3_T1_NS0_13GridEvenShareISO_EET2_T4__param_3+20];
	ld.param.u32 	%r2, [_ZN3cub18CUB_300001_SM_10006detail6reduce18DeviceReduceKernelINS2_10policy_hubIijN4cuda3__47maximumIiEEE10Policy1000EN6thrust24THRUST_300001_SM_1000_NS6detail15normal_iteratorINSC_10device_ptrIiEEEEjS8_iNS5_3std3__410__identityEEEvT0_PT3_T1_NS0_13GridEvenShareISO_EET2_T4__param_3+24];
	ld.param.u64 	%rd3, [_ZN3cub18CUB_300001_SM_10006detail6reduce18DeviceReduceKernelINS2_10policy_hubIijN4cuda3__47maximumIiEEE10Policy1000EN6thrust24THRUST_300001_SM_1000_NS6detail15normal_iteratorINSC_10device_ptrIiEEEEjS8_iNS5_3std3__410__identityEEEvT0_PT3_T1_NS0_13GridEvenShareISO_EET2_T4__param_0];
	cvta.to.global.u64 	%rd1, %rd3;
	mov.u32 	%r3, %ctaid.x;
	shl.b32 	%r4, %r2, 12;
	shl.b32 	%r556, %r3, 12;
	sub.s32 	%r6, %r1, %r556;
	setp.gt.u32 	%p1, %r6, 4095;
	@%p1 bra 	$L__BB7_26;
	mov.u32 	%r7, %tid.x;
	setp.ge.u32 	%p23, %r7, %r6;
	mov.b32 	%r550, 0;
	mov.u32 	%r539, %r7;
	@%p23 bra 	$L__BB7_3;
	add.s32 	%r331, %r556, %r7;
	mul.wide.u32 	%rd66, %r331, 4;
	add.s64 	%rd67, %rd1, %rd66;
	ld.global.u32 	%r550, [%rd67];
	add.s32 	%r539, %r7, 256;
$L__BB7_3:
	setp.ge.u32 	%p24, %r539, %r6;
	@%p24 bra 	$L__BB7_17;
	not.b32 	%r333, %r539;
	add.s32 	%r334, %r1, %r333;
	sub.s32 	%r335, %r334, %r556;
	shr.u32 	%r336, %r335, 8;
	add.s32 	%r12, %r336, 1;
	and.b32  	%r13, %r12, 15;
	setp.lt.u32 	%p25, %r335, 3840;
	@%p25 bra 	$L__BB7_8;
	or.b32  	%r536, %r539, 2048;
	add.s32 	%r535, %r539, %r556;
	and.b32  	%r337, %r12, 33554416;
	neg.s32 	%r534, %r337;
$L__BB7_6:
	.pragma "nounroll";
	mul.wide.u32 	%rd68, %r535, 4;
	add.s64 	%rd69, %rd1, %rd68;
	ld.global.u32 	%r338, [%rd69];
	max.s32 	%r339, %r550, %r338;
	add.s32 	%r340, %r535, 256;
	mul.wide.u32 	%rd70, %r340, 4;
	add.s64 	%rd71, %rd1, %rd70;
	ld.global.u32 	%r341, [%rd71];
	max.s32 	%r342, %r339, %r341;
	add.s32 	%r343, %r535, 512;
	mul.wide.u32 	%rd72, %r343, 4;
	add.s64 	%rd73, %rd1, %rd72;
	ld.global.u32 	%r344, [%rd73];
	max.s32 	%r345, %r342, %r344;
	add.s32 	%r346, %r535, 768;
	mul.wide.u32 	%rd74, %r346, 4;
	add.s64 	%rd75, %rd1, %rd74;
	ld.global.u32 	%r347, [%rd75];
	max.s32 	%r348, %r345, %r347;
	add.s32 	%r349, %r535, 1024;
	mul.wide.u32 	%rd76, %r349, 4;
	add.s64 	%rd77, %rd1, %rd76;
	ld.global.u32 	%r350, [%rd77];
	max.s32 	%r351, %r348, %r350;
	add.s32 	%r352, %r535, 1280;
	mul.wide.u32 	%rd78, %r352, 4;
	add.s64 	%rd79, %rd1, %rd78;
	ld.global.u32 	%r353, [%rd79];
	max.s32 	%r354, %r351, %r353;
	add.s32 	%r355, %r535, 1536;
	mul.wide.u32 	%rd80, %r355, 4;
	add.s64 	%rd81, %rd1, %rd80;
	ld.global.u32 	%r356, [%rd81];
	max.s32 	%r357, %r354, %r356;
	add.s32 	%r358, %r535, 1792;
	mul.wide.u32 	%rd82, %r358, 4;
	add.s64 	%rd83, %rd1, %rd82;
	ld.global.u32 	%r359, [%rd83];
	max.s32 	%r360, %r357, %r359;
	add.s32 	%r361, %r535, 2048;
	mul.wide.u32 	%rd84, %r361, 4;
	add.s64 	%rd85, %rd1, %rd84;
	ld.global.u32 	%r362, [%rd85];
	max.s32 	%r363, %r360, %r362;
	add.s32 	%r364, %r535, 2304;
	mul.wide.u32 	%rd86, %r364, 4;
	add.s64 	%rd87, %rd1, %rd86;
	ld.global.u32 	%r365, [%rd87];
	max.s32 	%r366, %r363, %r365;
	add.s32 	%r367, %r535, 2560;
	mul.wide.u32 	%rd88, %r367, 4;
	add.s64 	%rd89, %rd1, %rd88;
	ld.global.u32 	%r368, [%rd89];
	max.s32 	%r369, %r366, %r368;
	add.s32 	%r370, %r535, 2816;
	mul.wide.u32 	%rd90, %r370, 4;
	add.s64 	%rd91, %rd1, %rd90;
	ld.global.u32 	%r371, [%rd91];
	max.s32 	%r372, %r369, %r371;
	add.s32 	%r373, %r535, 3072;
	mul.wide.u32 	%rd92, %r373, 4;
	add.s64 	%rd93, %rd1, %rd92;
	ld.global.u32 	%r374, [%rd93];
	max.s32 	%r375, %r372, %r374;
	add.s32 	%r376, %r535, 3328;
	mul.wide.u32 	%rd94, %r376, 4;
	add.s64 	%rd95, %rd1, %rd94;
	ld.global.u32 	%r377, [%rd95];
	max.s32 	%r378, %r375, %r377;
	add.s32 	%r379, %r535, 3584;
	mul.wide.u32 	%rd96, %r379, 4;
	add.s64 	%rd97, %rd1, %rd96;
	ld.global.u32 	%r380, [%rd97];
	max.s32 	%r381, %r378, %r380;
	add.s32 	%r382, %r535, 3840;
	mul.wide.u32 	%rd98, %r382, 4;
	add.s64 	%rd99, %rd1, %rd98;
	ld.global.u32 	%r383, [%rd99];
	max.s32 	%r550, %r381, %r383;
	add.s32 	%r536, %r536, 4096;
	add.s32 	%r535, %r535, 4096;
	add.s32 	%r534, %r534, 16;
	setp.ne.s32 	%p26, %r534, 0;
	@%p26 bra 	$L__BB7_6;
	add.s32 	%r539, %r536, -2048;
$L__BB7_8:
	setp.eq.s32 	%p27, %r13, 0;
	@%p27 bra 	$L__BB7_17;
	and.b32  	%r29, %r12, 7;
	setp.lt.u32 	%p28, %r13, 8;
	@%p28 bra 	$L__BB7_11;
	add.s32 	%r385, %r556, %r539;
	mul.wide.u32 	%rd100, %r385, 4;
	add.s64 	%rd101, %rd1, %rd100;
	ld.global.u32 	%r386, [%rd101];
	max.s32 	%r387, %r550, %r386;
	add.s32 	%r388, %r385, 256;
	mul.wide.u32 	%rd102, %r388, 4;
	add.s64 	%rd103, %rd1, %rd102;
	ld.global.u32 	%r389, [%rd103];
	max.s32 	%r390, %r387, %r389;
	add.s32 	%r391, %r385, 512;
	mul.wide.u32 	%rd104, %r391, 4;
	add.s64 	%rd105, %rd1, %rd104;
	ld.global.u32 	%r392, [%rd105];
	max.s32 	%r393, %r390, %r392;
	add.s32 	%r394, %r385, 768;
	mul.wide.u32 	%rd106, %r394, 4;
	add.s64 	%rd107, %rd1, %rd106;
	ld.global.u32 	%r395, [%rd107];
	max.s32 	%r396, %r393, %r395;
	add.s32 	%r397, %r385, 1024;
	mul.wide.u32 	%rd108, %r397, 4;
	add.s64 	%rd109, %rd1, %rd108;
	ld.global.u32 	%r398, [%rd109];
	max.s32 	%r399, %r396, %r398;
	add.s32 	%r400, %r385, 1280;
	mul.wide.u32 	%rd110, %r400, 4;
	add.s64 	%rd111, %rd1, %rd110;
	ld.global.u32 	%r401, [%rd111];
	max.s32 	%r402, %r399, %r401;
	add.s32 	%r403, %r385, 1536;
	mul.wide.u32 	%rd112, %r403, 4;
	add.s64 	%rd113, %rd1, %rd112;
	ld.global.u32 	%r404, [%rd113];
	max.s32 	%r405, %r402, %r404;
	add.s32 	%r406, %r385, 1792;
	mul.wide.u32 	%rd114, %r406, 4;
	add.s64 	%rd115, %rd1, %rd114;
	ld.global.u32 	%r407, [%rd115];
	max.s32 	%r550, %r405, %r407;
	add.s32 	%r539, %r539, 2048;
$L__BB7_11:
	setp.eq.s32 	%p29, %r29, 0;
	@%p29 bra 	$L__BB7_17;
	and.b32  	%r35, %r12, 3;
	setp.lt.u32 	%p30, %r29, 4;
	@%p30 bra 	$L__BB7_14;
	add.s32 	%r409, %r556, %r539;
	mul.wide.u32 	%rd116, %r409, 4;
	add.s64 	%rd117, %rd1, %rd116;
	ld.global.u32 	%r410, [%rd117];
	max.s32 	%r411, %r550, %r410;
	add.s32 	%r412, %r409, 256;
	mul.wide.u32 	%rd118, %r412, 4;
	add.s64 	%rd119, %rd1, %rd118;
	ld.global.u32 	%r413, [%rd119];
	max.s32 	%r414, %r411, %r413;
	add.s32 	%r415, %r409, 512;
	mul.wide.u32 	%rd120, %r415, 4;
	add.s64 	%rd121, %rd1, %rd120;
	ld.global.u32 	%r416, [%rd121];
	max.s32 	%r417, %r414, %r416;
	add.s32 	%r418, %r409, 768;
	mul.wide.u32 	%rd122, %r418, 4;
	add.s64 	%rd123, %rd1, %rd122;
	ld.global.u32 	%r419, [%rd123];
	max.s32 	%r550, %r417, %r419;
	add.s32 	%r539, %r539, 1024;
$L__BB7_14:
	setp.eq.s32 	%p31, %r35, 0;
	@%p31 bra 	$L__BB7_17;
	add.s32 	%r548, %r539, %r556;
	neg.s32 	%r547, %r35;
$L__BB7_16:
	.pragma "nounroll";
	mul.wide.u32 	%rd124, %r548, 4;
	add.s64 	%rd125, %rd1, %rd124;
	ld.global.u32 	%r420, [%rd125];
	max.s32 	%r550, %r550, %r420;
	add.s32 	%r548, %r548, 256;
	add.s32 	%r547, %r547, 1;
	setp.ne.s32 	%p32, %r547, 0;
	@%p32 bra 	$L__BB7_16;
$L__BB7_17:
	setp.lt.u32 	%p33, %r6, 256;
	@%p33 bra 	$L__BB7_22;
	// begin inline asm
	mov.u32 %r484, %laneid;
	// end inline asm
	mov.b32 	%r487, 1;
	mov.b32 	%r508, 31;
	mov.b32 	%r509, -1;
	// begin inline asm
	shfl.sync.down.b32 %r485, %r550, %r487, %r508, %r509;
	// end inline asm
	setp.gt.s32 	%p49, %r484, 30;
	max.s32 	%r510, %r550, %r485;
	selp.b32 	%r491, %r550, %r510, %p49;
	mov.b32 	%r492, 2;
	// begin inline asm
	shfl.sync.down.b32 %r490, %r491, %r492, %r508, %r509;
	// end inline asm
	setp.gt.s32 	%p50, %r484, 29;
	max.s32 	%r511, %r491, %r490;
	selp.b32 	%r496, %r491, %r511, %p50;
	mov.b32 	%r497, 4;
	// begin inline asm
	shfl.sync.down.b32 %r495, %r496, %r497, %r508, %r509;
	// end inline asm
	setp.gt.s32 	%p51, %r484, 27;
	max.s32 	%r512, %r496, %r495;
	selp.b32 	%r501, %r496, %r512, %p51;
	mov.b32 	%r502, 8;
	// begin inline asm
	shfl.sync.down.b32 %r500, %r501, %r502, %r508, %r509;
	// end inline asm
	setp.gt.s32 	%p52, %r484, 23;
	max.s32 	%r513, %r501, %r500;
	selp.b32 	%r506, %r501, %r513, %p52;
	mov.b32 	%r507, 16;
	// begin inline asm
	shfl.sync.down.b32 %r505, %r506, %r507, %r508, %r509;
	// end inline asm
	setp.gt.s32 	%p53, %r484, 15;
	max.s32 	%r50, %r506, %r505;
	selp.b32 	%r574, %r506, %r50, %p53;
	setp.ne.s32 	%p54, %r484, 0;
	@%p54 bra 	$L__BB7_20;
	shr.u32 	%r514, %r7, 3;
	and.b32  	%r515, %r514, 124;
	mov.u32 	%r516, _ZZN3cub18CUB_300001_SM_10006detail6reduce18DeviceReduceKernelINS2_10policy_hubIijN4cuda3__47maximumIiEEE10Policy1000EN6thrust24THRUST_300001_SM_1000_NS6detail15normal_iteratorINSC_10device_ptrIiEEEEjS8_iNS5_3std3__410__identityEEEvT0_PT3_T1_NS0_13GridEvenShareISO_EET2_T4_E12temp_storage;
	add.s32 	%r517, %r516, %r515;
	st.shared.u32 	[%r517+8], %r50;
$L__BB7_20:
	bar.sync 	0;
	setp.ne.s32 	%p55, %r7, 0;
	@%p55 bra 	$L__BB7_48;
	ld.shared.u32 	%r518, [_ZZN3cub18CUB_300001_SM_10006detail6reduce18DeviceReduceKernelINS2_10policy_hubIijN4cuda3__47maximumIiEEE10Policy1000EN6thrust24THRUST_300001_SM_1000_NS6detail15normal_iteratorINSC_10device_ptrIiEEEEjS8_iNS5_3std3__410__identityEEEvT0_PT3_T1_NS0_13GridEvenShareISO_EET2_T4_E12temp_storage+12];
	max.s32 	%r519, %r574, %r518;
	ld.shared.u32 	%r520, [_ZZN3cub18CUB_300001_SM_10006detail6reduce18DeviceReduceKernelINS2_10policy_hubIijN4cuda3__47maximumIiEEE10Policy1000EN6thrust24THRUST_300001_SM_1000_NS6detail15normal_iteratorINSC_10device_ptrIiEEEEjS8_iNS5_3std3__410__identityEEEvT0_PT3_T1_NS0_13GridEvenShareISO_EET2_T4_E12temp_storage+16];
	max.s32 	%r521, %r519, %r520;
	ld.shared.u32 	%r522, [_ZZN3cub18CUB_300001_SM_10006detail6reduce18DeviceReduceKernelINS2_10policy_hubIijN4cuda3__47maximumIiEEE10Policy1000EN6thrust24THRUST_300001_SM_1000_NS6detail15normal_iteratorINSC_10device_ptrIiEEEEjS8_iNS5_3std3__410__identityEEEvT0_PT3_T1_NS0_13GridEvenShareISO_EET2_T4_E12temp_storage+20];
	max.s32 	%r523, %r521, %r522;
	ld.shared.u32 	%r524, [_ZZN3cub18CUB_300001_SM_10006detail6reduce18DeviceReduceKernelINS2_10policy_hubIijN4cuda3__47maximumIiEEE10Policy1000EN6thrust24THRUST_300001_SM_1000_NS6detail15normal_iteratorINSC_10device_ptrIiEEEEjS8_iNS5_3std3__410__identityEEEvT0_PT3_T1_NS0_13GridEvenShareISO_EET2_T4_E12temp_storage+24];
	max.s32 	%r525, %r523, %r524;
	ld.shared.u32 	%r526, [_ZZN3cub18CUB_300001_SM_10006detail6reduce18DeviceReduceKernelINS2_10policy_hubIijN4cuda3__47maximumIiEEE10Policy1000EN6thrust24THRUST_300001_SM_1000_NS6detail15normal_iteratorINSC_10device_ptrIiEEEEjS8_iNS5_3std3__410__identityEEEvT0_PT3_T1_NS0_13GridEvenShareISO_EET2_T4_E12temp_storage+28];
	max.s32 	%r527, %r525, %r526;
	ld.shared.u32 	%r528, [_ZZN3cub18CUB_300001_SM_10006detail6reduce18DeviceReduceKernelINS2_10policy_hubIijN4cuda3__47maximumIiEEE10Policy1000EN6thrust24THRUST_300001_SM_1000_NS6detail15normal_iteratorINSC_10device_ptrIiEEEEjS8_iNS5_3std3__410__identityEEEvT0_PT3_T1_NS0_13GridEvenShareISO_EET2_T4_E12temp_storage+32];
	max.s32 	%r529, %r527, %r528;
	ld.shared.u32 	%r530, [_ZZN3cub18CUB_300001_SM_10006detail6reduce18DeviceReduceKernelINS2_10policy_hubIijN4cuda3__47maximumIiEEE10Policy1000EN6thrust24THRUST_300001_SM_1000_NS6detail15normal_iteratorINSC_10device_ptrIiEEEEjS8_iNS5_3std3__410__identityEEEvT0_PT3_T1_NS0_13GridEvenShareISO_EET2_T4_E12temp_storage+36];
	max.s32 	%r574, %r529, %r530;
	bra.uni 	$L__BB7_48;
$L__BB7_22:
	// begin inline asm
	mov.u32 %r421, %laneid;
	// end inline asm
	and.b32  	%r447, %r7, 992;
	add.s32 	%r448, %r447, 32;
	setp.gt.u32 	%p34, %r448, %r6;
	not.b32 	%r449, %r447;
	add.s32 	%r450, %r6, %r449;
	selp.b32 	%r445, %r450, 31, %p34;
	mov.b32 	%r424, 1;
	mov.b32 	%r446, -1;
	// begin inline asm
	shfl.sync.down.b32 %r422, %r550, %r424, %r445, %r446;
	// end inline asm
	setp.lt.s32 	%p35, %r421, %r445;
	max.s32 	%r451, %r550, %r422;
	selp.b32 	%r428, %r451, %r550, %p35;
	mov.b32 	%r429, 2;
	// begin inline asm
	shfl.sync.down.b32 %r427, %r428, %r429, %r445, %r446;
	// end inline asm
	add.s32 	%r452, %r421, 2;
	setp.gt.s32 	%p36, %r452, %r445;
	max.s32 	%r453, %r428, %r427;
	selp.b32 	%r433, %r428, %r453, %p36;
	mov.b32 	%r434, 4;
	// begin inline asm
	shfl.sync.down.b32 %r432, %r433, %r434, %r445, %r446;
	// end inline asm
	add.s32 	%r454, %r421, 4;
	setp.gt.s32 	%p37, %r454, %r445;
	max.s32 	%r455, %r433, %r432;
	selp.b32 	%r438, %r433, %r455, %p37;
	mov.b32 	%r439, 8;
	// begin inline asm
	shfl.sync.down.b32 %r437, %r438, %r439, %r445, %r446;
	// end inline asm
	add.s32 	%r456, %r421, 8;
	setp.gt.s32 	%p38, %r456, %r445;
	max.s32 	%r457, %r438, %r437;
	selp.b32 	%r443, %r438, %r457, %p38;
	mov.b32 	%r444, 16;
	// begin inline asm
	shfl.sync.down.b32 %r442, %r443, %r444, %r445, %r446;
	// end inline asm
	add.s32 	%r458, %r421, 16;
	setp.gt.s32 	%p39, %r458, %r445;
	max.s32 	%r459, %r443, %r442;
	selp.b32 	%r574, %r443, %r459, %p39;
	setp.ne.s32 	%p40, %r421, 0;
	@%p40 bra 	$L__BB7_24;
	shr.u32 	%r460, %r7, 3;
	and.b32  	%r461, %r460, 124;
	mov.u32 	%r462, _ZZN3cub18CUB_300001_SM_10006detail6reduce18DeviceReduceKernelINS2_10policy_hubIijN4cuda3__47maximumIiEEE10Policy1000EN6thrust24THRUST_300001_SM_1000_NS6detail15normal_iteratorINSC_10device_ptrIiEEEEjS8_iNS5_3std3__410__identityEEEvT0_PT3_T1_NS0_13GridEvenShareISO_EET2_T4_E12temp_storage;
	add.s32 	%r463, %r462, %r461;
	st.shared.u32 	[%r463+8], %r574;
$L__BB7_24:
	bar.sync 	0;
	setp.ne.s32 	%p41, %r7, 0;
	@%p41 bra 	$L__BB7_48;
	setp.gt.u32 	%p42, %r6, 32;
	ld.shared.u32 	%r464, [_ZZN3cub18CUB_300001_SM_10006detail6reduce18DeviceReduceKernelINS2_10policy_hubIijN4cuda3__47maximumIiEEE10Policy1000EN6thrust24THRUST_300001_SM_1000_NS6detail15normal_iteratorINSC_10device_ptrIiEEEEjS8_iNS5_3std3__410__identityEEEvT0_PT3_T1_NS0_13GridEvenShareISO_EET2_T4_E12temp_storage+12];
	max.s32 	%r465, %r574, %r464;
	selp.b32 	%r466, %r465, %r574, %p42;
	setp.gt.u32 	%p43, %r6, 64;
	ld.shared.u32 	%r467, [_ZZN3cub18CUB_300001_SM_10006detail6reduce18DeviceReduceKernelINS2_10policy_hubIijN4cuda3__47maximumIiEEE10Policy1000EN6thrust24THRUST_300001_SM_1000_NS6detail15normal_iteratorINSC_10device_ptrIiEEEEjS8_iNS5_3std3__410__identityEEEvT0_PT3_T1_NS0_13GridEvenShareISO_EET2_T4_E12temp_storage+16];
	max.s32 	%r468, %r466, %r467;
	selp.b32 	%r469, %r468, %r466, %p43;
	setp.gt.u32 	%p44, %r6, 96;
	ld.shared.u32 	%r470, [_ZZN3cub18CUB_300001_SM_10006detail6reduce18DeviceReduceKernelINS2_10policy_hubIijN4cuda3__47maximumIiEEE10Policy1000EN6thrust24THRUST_300001_SM_1000_NS6detail15normal_iteratorINSC_10device_ptrIiEEEEjS8_iNS5_3std3__410__identityEEEvT0_PT3_T1_NS0_13GridEvenShareISO_EET2_T4_E12temp_storage+20];
	max.s32 	%r471, %r469, %r470;
	selp.b32 	%r472, %r471, %r469, %p44;
	setp.gt.u32 	%p45, %r6, 128;
	ld.shared.u32 	%r473, [_ZZN3cub18CUB_300001_SM_10006detail6reduce18DeviceReduceKernelINS2_10policy_hubIijN4cuda3__47maximumIiEEE10Policy1000EN6thrust24THRUST_300001_SM_1000_NS6detail15normal_iteratorINSC_10device_ptrIiEEEEjS8_iNS5_3std3__410__identityEEEvT0_PT3_T1_NS0_13GridEvenShareISO_EET2_T4_E12temp_storage+24];
	max.s32 	%r474, %r472, %r473;
	selp.b32 	%r475, %r474, %r472, %p45;
	setp.gt.u32 	%p46, %r6, 160;
	ld.shared.u32 	%r476, [_ZZN3cub18CUB_300001_SM_10006detail6reduce18DeviceReduceKernelINS2_10policy_hubIijN4cuda3__47maximumIiEEE10Policy1000EN6thrust24THRUST_300001_SM_1000_NS6detail15normal_iteratorINSC_10device_ptrIiEEEEjS8_iNS5_3std3__410__identityEEEvT0_PT3_T1_NS0_13GridEvenShareISO_EET2_T4_E12temp_storage+28];
	max.s32 	%r477, %r475, %r476;
	selp.b32 	%r478, %r477, %r475, %p46;
	setp.gt.u32 	%p47, %r6, 192;
	ld.shared.u32 	%r479, [_ZZN3cub18CUB_300001_SM_10006detail6reduce18DeviceReduceKernelINS2_10policy_hubIijN4cuda3__47maximumIiEEE10Policy1000EN6thrust24THRUST_300001_SM_1000_NS6detail15normal_iteratorINSC_10device_ptrIiEEEEjS8_iNS5_3std3__410__identityEEEvT0_PT3_T1_NS0_13GridEvenShareISO_EET2_T4_E12temp_storage+32];
	max.s32 	%r480, %r478, %r479;
	selp.b32 	%r481, %r480, %r478, %p47;
	setp.gt.u32 	%p48, %r6, 224;
	ld.shared.u32 	%r482, [_ZZN3cub18CUB_300001_SM_10006detail6reduce18DeviceReduceKernelINS2_10policy_hubIijN4cuda3__47maximumIiEEE10Policy1000EN6thrust24THRUST_300001_SM_1000_NS6detail15normal_iteratorINSC_10device_ptrIiEEEEjS8_iNS5_3std3__410__identityEEEvT0_PT3_T1_NS0_13GridEvenShareISO_EET2_T4_E12temp_storage+36];
	max.s32 	%r483, %r481, %r482;
	selp.b32 	%r574, %r483, %r481, %p48;
	bra.uni 	$L__BB7_48;
$L__BB7_26:
	mov.u32 	%r55, %tid.x;
	add.s32 	%r112, %r55, %r556;
	mul.wide.u32 	%rd4, %r112, 4;
	add.s64 	%rd5, %rd1, %rd4;
	ld.global.u32 	%r113, [%rd5];
	ld.global.u32 	%r114, [%rd5+1024];
	ld.global.u32 	%r115, [%rd5+2048];
	ld.global.u32 	%r116, [%rd5+3072];
	ld.global.u32 	%r117, [%rd5+4096];
	ld.global.u32 	%r118, [%rd5+5120];
	ld.global.u32 	%r119, [%rd5+6144];
	ld.global.u32 	%r120, [%rd5+7168];
	ld.global.u32 	%r121, [%rd5+8192];
	ld.global.u32 	%r122, [%rd5+9216];
	ld.global.u32 	%r123, [%rd5+10240];
	ld.global.u32 	%r124, [%rd5+11264];
	ld.global.u32 	%r125, [%rd5+12288];
	ld.global.u32 	%r126, [%rd5+13312];
	ld.global.u32 	%r127, [%rd5+14336];
	ld.global.u32 	%r128, [%rd5+15360];
	max.s32 	%r129, %r113, %r114;
	max.s32 	%r130, %r129, %r115;
	max.s32 	%r131, %r116, %r117;
	max.s32 	%r132, %r131, %r118;
	max.s32 	%r133, %r119, %r120;
	max.s32 	%r134, %r133, %r121;
	max.s32 	%r135, %r122, %r123;
	max.s32 	%r136, %r135, %r124;
	max.s32 	%r137, %r125, %r126;
	max.s32 	%r138, %r137, %r127;
	max.s32 	%r139, %r130, %r132;
	max.s32 	%r140, %r139, %r134;
	max.s32 	%r141, %r136, %r138;
	max.s32 	%r142, %r141, %r128;
	max.s32 	%r573, %r140, %r142;
	setp.lt.u32 	%p2, %r6, %r4;
	@%p2 bra 	$L__BB7_44;
	add.s32 	%r57, %r4, %r556;
	not.b32 	%r144, %r55;
	add.s32 	%r145, %r144, %r1;
	sub.s32 	%r146, %r145, %r4;
	sub.s32 	%r552, %r146, %r556;
	add.s32 	%r147, %r57, %r55;
	add.s32 	%r551, %r147, 2048;
	mov.b32 	%r554, 0;
	mov.u32 	%r553, %r57;
$L__BB7_28:
	add.s32 	%r556, %r556, %r4;
	add.s32 	%r149, %r1, -4096;
	setp.gt.u32 	%p3, %r556, %r149;
	@%p3 bra 	$L__BB7_30;
	add.s32 	%r150, %r55, %r556;
	mul.wide.u32 	%rd6, %r150, 4;
	add.s64 	%rd7, %rd1, %rd6;
	ld.global.u32 	%r151, [%rd7];
	ld.global.u32 	%r152, [%rd7+1024];
	ld.global.u32 	%r153, [%rd7+2048];
	ld.global.u32 	%r154, [%rd7+3072];
	ld.global.u32 	%r155, [%rd7+4096];
	ld.global.u32 	%r156, [%rd7+5120];
	ld.global.u32 	%r157, [%rd7+6144];
	ld.global.u32 	%r158, [%rd7+7168];
	ld.global.u32 	%r159, [%rd7+8192];
	ld.global.u32 	%r160, [%rd7+9216];
	ld.global.u32 	%r161, [%rd7+10240];
	ld.global.u32 	%r162, [%rd7+11264];
	ld.global.u32 	%r163, [%rd7+12288];
	ld.global.u32 	%r164, [%rd7+13312];
	ld.global.u32 	%r165, [%rd7+14336];
	ld.global.u32 	%r166, [%rd7+15360];
	max.s32 	%r167, %r573, %r151;
	max.s32 	%r168, %r167, %r152;
	max.s32 	%r169, %r153, %r154;
	max.s32 	%r170, %r169, %r155;
	max.s32 	%r171, %r156, %r157;
	max.s32 	%r172, %r171, %r158;
	max.s32 	%r173, %r159, %r160;
	max.s32 	%r174, %r173, %r161;
	max.s32 	%r175, %r162, %r163;
	max.s32 	%r176, %r175, %r164;
	max.s32 	%r177, %r165, %r166;
	max.s32 	%r178, %r168, %r170;
	max.s32 	%r179, %r178, %r172;
	max.s32 	%r180, %r174, %r176;
	max.s32 	%r181, %r180, %r177;
	max.s32 	%r573, %r179, %r181;
	sub.s32 	%r182, %r1, %r556;
	setp.lt.u32 	%p4, %r182, %r4;
	add.s32 	%r554, %r554, 1;
	add.s32 	%r553, %r553, %r4;
	sub.s32 	%r552, %r552, %r4;
	add.s32 	%r551, %r551, %r4;
	@%p4 bra 	$L__BB7_44;
	bra.uni 	$L__BB7_28;
$L__BB7_30:
	setp.le.u32 	%p5, %r1, %r556;
	sub.s32 	%r184, %r1, %r556;
	setp.ge.s32 	%p6, %r55, %r184;
	or.pred  	%p7, %p5, %p6;
	@%p7 bra 	$L__BB7_44;
	not.b32 	%r187, %r55;
	add.s32 	%r188, %r1, %r187;
	sub.s32 	%r189, %r188, %r57;
	mul.lo.s32 	%r190, %r2, %r554;
	shl.b32 	%r191, %r190, 12;
	sub.s32 	%r192, %r189, %r191;
	shr.u32 	%r193, %r192, 8;
	add.s32 	%r72, %r193, 1;
	and.b32  	%r73, %r72, 15;
	setp.lt.u32 	%p8, %r192, 3840;
	mov.u32 	%r565, %r55;
	@%p8 bra 	$L__BB7_35;
	or.b32  	%r559, %r55, 2048;
	shr.u32 	%r194, %r552, 8;
	add.s32 	%r195, %r194, 1;
	and.b32  	%r196, %r195, 33554416;
	neg.s32 	%r557, %r196;
$L__BB7_33:
	.pragma "nounroll";
	add.s32 	%r197, %r551, -2048;
	mul.wide.u32 	%rd8, %r197, 4;
	add.s64 	%rd9, %rd1, %rd8;
	ld.global.u32 	%r198, [%rd9];
	max.s32 	%r199, %r573, %r198;
	add.s32 	%r200, %r551, -1792;
	mul.wide.u32 	%rd10, %r200, 4;
	add.s64 	%rd11, %rd1, %rd10;
	ld.global.u32 	%r201, [%rd11];
	max.s32 	%r202, %r199, %r201;
	add.s32 	%r203, %r551, -1536;
	mul.wide.u32 	%rd12, %r203, 4;
	add.s64 	%rd13, %rd1, %rd12;
	ld.global.u32 	%r204, [%rd13];
	max.s32 	%r205, %r202, %r204;
	add.s32 	%r206, %r551, -1280;
	mul.wide.u32 	%rd14, %r206, 4;
	add.s64 	%rd15, %rd1, %rd14;
	ld.global.u32 	%r207, [%rd15];
	max.s32 	%r208, %r205, %r207;
	add.s32 	%r209, %r551, -1024;
	mul.wide.u32 	%rd16, %r209, 4;
	add.s64 	%rd17, %rd1, %rd16;
	ld.global.u32 	%r210, [%rd17];
	max.s32 	%r211, %r208, %r210;
	add.s32 	%r212, %r551, -768;
	mul.wide.u32 	%rd18, %r212, 4;
	add.s64 	%rd19, %rd1, %rd18;
	ld.global.u32 	%r213, [%rd19];
	max.s32 	%r214, %r211, %r213;
	add.s32 	%r215, %r551, -512;
	mul.wide.u32 	%rd20, %r215, 4;
	add.s64 	%rd21, %rd1, %rd20;
	ld.global.u32 	%r216, [%rd21];
	max.s32 	%r217, %r214, %r216;
	add.s32 	%r218, %r551, 1792;
	add.s32 	%r219, %r551, -256;
	mul.wide.u32 	%rd22, %r219, 4;
	add.s64 	%rd23, %rd1, %rd22;
	ld.global.u32 	%r220, [%rd23];
	max.s32 	%r221, %r217, %r220;
	mul.wide.u32 	%rd24, %r551, 4;
	add.s64 	%rd25, %rd1, %rd24;
	ld.global.u32 	%r222, [%rd25];
	max.s32 	%r223, %r221, %r222;
	add.s32 	%r224, %r551, 256;
	mul.wide.u32 	%rd26, %r224, 4;
	add.s64 	%rd27, %rd1, %rd26;
	ld.global.u32 	%r225, [%rd27];
	max.s32 	%r226, %r223, %r225;
	add.s32 	%r227, %r551, 512;
	mul.wide.u32 	%rd28, %r227, 4;
	add.s64 	%rd29, %rd1, %rd28;
	ld.global.u32 	%r228, [%rd29];
	max.s32 	%r229, %r226, %r228;
	add.s32 	%r230, %r551, 768;
	mul.wide.u32 	%rd30, %r230, 4;
	add.s64 	%rd31, %rd1, %rd30;
	ld.global.u32 	%r231, [%rd31];
	max.s32 	%r232, %r229, %r231;
	add.s32 	%r233, %r551, 1024;
	mul.wide.u32 	%rd32, %r233, 4;
	add.s64 	%rd33, %rd1, %rd32;
	ld.global.u32 	%r234, [%rd33];
	max.s32 	%r235, %r232, %r234;
	add.s32 	%r236, %r551, 1280;
	mul.wide.u32 	%rd34, %r236, 4;
	add.s64 	%rd35, %rd1, %rd34;
	ld.global.u32 	%r237, [%rd35];
	max.s32 	%r238, %r235, %r237;
	add.s32 	%r239, %r551, 1536;
	mul.wide.u32 	%rd36, %r239, 4;
	add.s64 	%rd37, %rd1, %rd36;
	ld.global.u32 	%r240, [%rd37];
	max.s32 	%r241, %r238, %r240;
	mul.wide.u32 	%rd38, %r218, 4;
	add.s64 	%rd39, %rd1, %rd38;
	ld.global.u32 	%r242, [%rd39];
	max.s32 	%r573, %r241, %r242;
	add.s32 	%r559, %r559, 4096;
	add.s32 	%r551, %r551, 4096;
	add.s32 	%r557, %r557, 16;
	setp.ne.s32 	%p9, %r557, 0;
	@%p9 bra 	$L__BB7_33;
	add.s32 	%r565, %r559, -2048;
$L__BB7_35:
	setp.eq.s32 	%p10, %r73, 0;
	@%p10 bra 	$L__BB7_44;
	and.b32  	%r88, %r72, 7;
	setp.lt.u32 	%p11, %r73, 8;
	@%p11 bra 	$L__BB7_38;
	add.s32 	%r244, %r565, %r556;
	mul.wide.u32 	%rd40, %r244, 4;
	add.s64 	%rd41, %rd1, %rd40;
	ld.global.u32 	%r245, [%rd41];
	max.s32 	%r246, %r573, %r245;
	add.s32 	%r247, %r244, 256;
	mul.wide.u32 	%rd42, %r247, 4;
	add.s64 	%rd43, %rd1, %rd42;
	ld.global.u32 	%r248, [%rd43];
	max.s32 	%r249, %r246, %r248;
	add.s32 	%r250, %r244, 512;
	mul.wide.u32 	%rd44, %r250, 4;
	add.s64 	%rd45, %rd1, %rd44;
	ld.global.u32 	%r251, [%rd45];
	max.s32 	%r252, %r249, %r251;
	add.s32 	%r253, %r244, 768;
	mul.wide.u32 	%rd46, %r253, 4;
	add.s64 	%rd47, %rd1, %rd46;
	ld.global.u32 	%r254, [%rd47];
	max.s32 	%r255, %r252, %r254;
	add.s32 	%r256, %r244, 1024;
	mul.wide.u32 	%rd48, %r256, 4;
	add.s64 	%rd49, %rd1, %rd48;
	ld.global.u32 	%r257, [%rd49];
	max.s32 	%r258, %r255, %r257;
	add.s32 	%r259, %r244, 1280;
	mul.wide.u32 	%rd50, %r259, 4;
	add.s64 	%rd51, %rd1, %rd50;
	ld.global.u32 	%r260, [%rd51];
	max.s32 	%r261, %r258, %r260;
	add.s32 	%r262, %r244, 1536;
	mul.wide.u32 	%rd52, %r262, 4;
	add.s64 	%rd53, %rd1, %rd52;
	ld.global.u32 	%r263, [%rd53];
	max.s32 	%r264, %r261, %r263;
	add.s32 	%r265, %r244, 1792;
	mul.wide.u32 	%rd54, %r265, 4;
	add.s64 	%rd55, %rd1, %rd54;
	ld.global.u32 	%r266, [%rd55];
	max.s32 	%r573, %r264, %r266;
	add.s32 	%r565, %r565, 2048;
$L__BB7_38:
	setp.eq.s32 	%p12, %r88, 0;
	@%p12 bra 	$L__BB7_44;
	setp.lt.u32 	%p13, %r88, 4;
	@%p13 bra 	$L__BB7_41;
	add.s32 	%r268, %r565, %r556;
	mul.wide.u32 	%rd56, %r268, 4;
	add.s64 	%rd57, %rd1, %rd56;
	ld.global.u32 	%r269, [%rd57];
	max.s32 	%r270, %r573, %r269;
	add.s32 	%r271, %r268, 256;
	mul.wide.u32 	%rd58, %r271, 4;
	add.s64 	%rd59, %rd1, %rd58;
	ld.global.u32 	%r272, [%rd59];
	max.s32 	%r273, %r270, %r272;
	add.s32 	%r274, %r268, 512;
	mul.wide.u32 	%rd60, %r274, 4;
	add.s64 	%rd61, %rd1, %rd60;
	ld.global.u32 	%r275, [%rd61];
	max.s32 	%r276, %r273, %r275;
	add.s32 	%r277, %r268, 768;
	mul.wide.u32 	%rd62, %r277, 4;
	add.s64 	%rd63, %rd1, %rd62;
	ld.global.u32 	%r278, [%rd63];
	max.s32 	%r573, %r276, %r278;
	add.s32 	%r565, %r565, 1024;
$L__BB7_41:
	and.b32  	%r279, %r72, 3;
	setp.eq.s32 	%p14, %r279, 0;
	@%p14 bra 	$L__BB7_44;
	add.s32 	%r571, %r565, %r553;
	cvt.u16.u32 	%rs1, %r552;
	shr.u16 	%rs2, %rs1, 8;
	add.s16 	%rs3, %rs2, 1;
	cvt.u32.u16 	%r280, %rs3;
	and.b32  	%r281, %r280, 3;
	neg.s32 	%r570, %r281;
$L__BB7_43:
	.pragma "nounroll";
	mul.wide.u32 	%rd64, %r571, 4;
	add.s64 	%rd65, %rd1, %rd64;
	ld.global.u32 	%r282, [%rd65];
	max.s32 	%r573, %r573, %r282;
	add.s32 	%r571, %r571, 256;
	add.s32 	%r570, %r570, 1;
	setp.ne.s32 	%p15, %r570, 0;
	@%p15 bra 	$L__BB7_43;
$L__BB7_44:
	// begin inline asm
	mov.u32 %r283, %laneid;
	// end inline asm
	mov.b32 	%r286, 1;
	mov.b32 	%r307, 31;
	mov.b32 	%r308, -1;
	// begin inline asm
	shfl.sync.down.b32 %r284, %r573, %r286, %r307, %r308;
	// end inline asm
	setp.gt.s32 	%p16, %r283, 30;
	max.s32 	%r309, %r573, %r284;
	selp.b32 	%r290, %r573, %r309, %p16;
	mov.b32 	%r291, 2;
	// begin inline asm
	shfl.sync.down.b32 %r289, %r290, %r291, %r307, %r308;
	// end inline asm
	setp.gt.s32 	%p17, %r283, 29;
	max.s32 	%r310, %r290, %r289;
	selp.b32 	%r295, %r290, %r310, %p17;
	mov.b32 	%r296, 4;
	// begin inline asm
	shfl.sync.down.b32 %r294, %r295, %r296, %r307, %r308;
	// end inline asm
	setp.gt.s32 	%p18, %r283, 27;
	max.s32 	%r311, %r295, %r294;
	selp.b32 	%r300, %r295, %r311, %p18;
	mov.b32 	%r301, 8;
	// begin inline asm
	shfl.sync.down.b32 %r299, %r300, %r301, %r307, %r308;
	// end inline asm
	setp.gt.s32 	%p19, %r283, 23;
	max.s32 	%r312, %r300, %r299;
	selp.b32 	%r305, %r300, %r312, %p19;
	mov.b32 	%r306, 16;
	// begin inline asm
	shfl.sync.down.b32 %r304, %r305, %r306, %r307, %r308;
	// end inline asm
	setp.gt.s32 	%p20, %r283, 15;
	max.s32 	%r108, %r305, %r304;
	selp.b32 	%r574, %r305, %r108, %p20;
	setp.ne.s32 	%p21, %r283, 0;
	@%p21 bra 	$L__BB7_46;
	shr.u32 	%r313, %r55, 3;
	and.b32  	%r314, %r313, 124;
	mov.u32 	%r315, _ZZN3cub18CUB_300001_SM_10006detail6reduce18DeviceReduceKernelINS2_10policy_hubIijN4cuda3__47maximumIiEEE10Policy1000EN6thrust24THRUST_300001_SM_1000_NS6detail15normal_iteratorINSC_10device_ptrIiEEEEjS8_iNS5_3std3__410__identityEEEvT0_PT3_T1_NS0_13GridEvenShareISO_EET2_T4_E12temp_storage;
	add.s32 	%r316, %r315, %r314;
	st.shared.u32 	[%r316+8], %r108;
$L__BB7_46:
	bar.sync 	0;
	setp.ne.s32 	%p22, %r55, 0;
	@%p22 bra 	$L__BB7_48;
	ld.shared.u32 	%r317, [_ZZN3cub18CUB_300001_SM_10006detail6reduce18DeviceReduceKernelINS2_10policy_hubIijN4cuda3__47maximumIiEEE10Policy1000EN6thrust24THRUST_300001_SM_1000_NS6detail15normal_iteratorINSC_10device_ptrIiEEEEjS8_iNS5_3std3__410__identityEEEvT0_PT3_T1_NS0_13GridEvenShareISO_EET2_T4_E12temp_storage+12];
	max.s32 	%r318, %r574, %r317;
	ld.shared.u32 	%r319, [_ZZN3cub18CUB_300001_SM_10006detail6reduce18DeviceReduceKernelINS2_10policy_hubIijN4cuda3__47maximumIiEEE10Policy1000EN6thrust24THRUST_300001_SM_1000_NS6detail15normal_iteratorINSC_10device_ptrIiEEEEjS8_iNS5_3std3__410__identityEEEvT0_PT3_T1_NS0_13GridEvenShareISO_EET2_T4_E12temp_storage+16];
	max.s32 	%r320, %r318, %r319;
	ld.shared.u32 	%r321, [_ZZN3cub18CUB_300001_SM_10006detail6reduce18DeviceReduceKernelINS2_10policy_hubIijN4cuda3__47maximumIiEEE10Policy1000EN6thrust24THRUST_300001_SM_1000_NS6detail15normal_iteratorINSC_10device_ptrIiEEEEjS8_iNS5_3std3__410__identityEEEvT0_PT3_T1_NS0_13GridEvenShareISO_EET2_T4_E12temp_storage+20];
	max.s32 	%r322, %r320, %r321;
	ld.shared.u32 	%r323, [_ZZN3cub18CUB_300001_SM_10006detail6reduce18DeviceReduceKernelINS2_10policy_hubIijN4cuda3__47maximumIiEEE10Policy1000EN6thrust24THRUST_300001_SM_1000_NS6detail15normal_iteratorINSC_10device_ptrIiEEEEjS8_iNS5_3std3__410__identityEEEvT0_PT3_T1_NS0_13GridEvenShareISO_EET2_T4_E12temp_storage+24];
	max.s32 	%r324, %r322, %r323;
	ld.shared.u32 	%r325, [_ZZN3cub18CUB_300001_SM_10006detail6reduce18DeviceReduceKernelINS2_10policy_hubIijN4cuda3__47maximumIiEEE10Policy1000EN6thrust24THRUST_300001_SM_1000_NS6detail15normal_iteratorINSC_10device_ptrIiEEEEjS8_iNS5_3std3__410__identityEEEvT0_PT3_T1_NS0_13GridEvenShareISO_EET2_T4_E12temp_storage+28];
	max.s32 	%r326, %r324, %r325;
	ld.shared.u32 	%r327, [_ZZN3cub18CUB_300001_SM_10006detail6reduce18DeviceReduceKernelINS2_10policy_hubIijN4cuda3__47maximumIiEEE10Policy1000EN6thrust24THRUST_300001_SM_1000_NS6detail15normal_iteratorINSC_10device_ptrIiEEEEjS8_iNS5_3std3__410__identityEEEvT0_PT3_T1_NS0_13GridEvenShareISO_EET2_T4_E12temp_storage+32];
	max.s32 	%r328, %r326, %r327;
	ld.shared.u32 	%r329, [_ZZN3cub18CUB_300001_SM_10006detail6reduce18DeviceReduceKernelINS2_10policy_hubIijN4cuda3__47maximumIiEEE10Policy1000EN6thrust24THRUST_300001_SM_1000_NS6detail15normal_iteratorINSC_10device_ptrIiEEEEjS8_iNS5_3std3__410__identityEEEvT0_PT3_T1_NS0_13GridEvenShareISO_EET2_T4_E12temp_storage+36];
	max.s32 	%r574, %r328, %r329;
$L__BB7_48:
	mov.u32 	%r531, %tid.x;
	setp.ne.s32 	%p56, %r531, 0;
	@%p56 bra 	$L__BB7_50;
	ld.param.u64 	%rd129, [_ZN3cub18CUB_300001_SM_10006detail6reduce18DeviceReduceKernelINS2_10policy_hubIijN4cuda3__47maximumIiEEE10Policy1000EN6thrust24THRUST_300001_SM_1000_NS6detail15normal_iteratorINSC_10device_ptrIiEEEEjS8_iNS5_3std3__410__identityEEEvT0_PT3_T1_NS0_13GridEvenShareISO_EET2_T4__param_1];
	cvta.to.global.u64 	%rd126, %rd129;
	mul.wide.u32 	%rd127, %r3, 4;
	add.s64 	%rd128, %rd126, %rd127;
	st.global.u32 	[%rd128], %r574;
$L__BB7_50:
	ret;

}
	// .globl	_ZN3cub18CUB_300001_SM_10006detail6reduce28DeviceReduceSingleTileKernelINS2_10policy_hubIijN4cuda3__47maximumIiEEE10Policy1000EPiSB_iS8_iiNS5_3std3__410__identityEEEvT0_T1_T2_T3_T4_T6_
.visible .entry _ZN3cub18CUB_300001_SM_10006detail6reduce28DeviceReduceSingleTileKernelINS2_10policy_hubIijN4cuda3__47maximumIiEEE10Policy1000EPiSB_iS8_iiNS5_3std3__410__identityEEEvT0_T1_T2_T3_T4_T6_(
	.param .u64 .ptr .align 1 _ZN3cub18CUB_300001_SM_10006detail6reduce28DeviceReduceSingleTileKernelINS2_10policy_hubIijN4cuda3__47maximumIiEEE10Policy1000EPiSB_iS8_iiNS5_3std3__410__identityEEEvT0_T1_T2_T3_T4_T6__param_0,
	.param .u64 .ptr .align 1 _ZN3cub18CUB_300001_SM_10006detail6reduce28DeviceReduceSingleTileKernelINS2_10policy_hubIijN4cuda3__47maximumIiEEE10Policy1000EPiSB_iS8_iiNS5_3std3__410__identityEEEvT0_T1_T2_T3_T4_T6__param_1,
	.param .u32 _ZN3cub18CUB_300001_SM_10006detail6reduce28DeviceReduceSingleTileKernelINS2_10policy_hubIijN4cuda3__47maximumIiEEE10Policy1000EPiSB_iS8_iiNS5_3std3__410__identityEEEvT0_T1_T2_T3_T4_T6__param_2,
	.param .align 1 .b8 _ZN3cub18CUB_300001_SM_10006detail6reduce28DeviceReduceSingleTileKernelINS2_10policy_hubIijN4cuda3__47maximumIiEEE10Policy1000EPiSB_iS8_iiNS5_3std3__410__identityEEEvT0_T1_T2_T3_T4_T6__param_3[1],
	.param .u32 _ZN3cub18CUB_300001_SM_10006detail6reduce28DeviceReduceSingleTileKernelINS2_10policy_hubIijN4cuda3__47maximumIiEEE10Policy1000EPiSB_iS8_iiNS5_3std3__410__identityEEEvT0_T1_T2_T3_T4_T6__param_4,
	.param .align 1 .b8 _ZN3cub18CUB_300001_SM_10006detail6reduce28DeviceReduceSingleTileKernelINS2_10policy_hubIijN4cuda3__47maximumIiEEE10Policy1000EPiSB_iS8_iiNS5_3std3__410__identityEEEvT0_T1_T2_T3_T4_T6__param_5[1]
)
.maxntid 256
.minnctapersm 1
{
	.reg .pred 	%p<97>;
	.reg .b32 	%r<687>;
	.reg .b64 	%rd<125>;
	// demoted variable
	.shared .align 4 .b8 _ZZN3cub18CUB_300001_SM_10006detail6reduce28DeviceReduceSingleTileKernelINS2_10policy_hubIijN4cuda3__47maximumIiEEE10Policy1000EPiSB_iS8_iiNS5_3std3__410__identityEEEvT0_T1_T2_T3_T4_T6_E12temp_storage[44];
	ld.param.u64 	%rd16, [_ZN3cub18CUB_300001_SM_10006detail6reduce28DeviceReduceSingleTileKernelINS2_10policy_hubIijN4cuda3__47maximumIiEEE10Policy1000EPiSB_iS8_iiNS5_3std3__410__identityEEEvT0_T1_T2_T3_T4_T6__param_0];
	ld.param.u64 	%rd17, [_ZN3cub18CUB_300001_SM_10006detail6reduce28DeviceReduceSingleTileKernelINS2_10policy_hubIijN4cuda3__47maximumIiEEE10Policy1000EPiSB_iS8_iiNS5_3std3__410__identityEEEvT0_T1_T2_T3_T4_T6__param_1];
	ld.param.u32 	%r124, [_ZN3cub18CUB_300001_SM_10006detail6reduce28DeviceReduceSingleTileKernelINS2_10policy_hubIijN4cuda3__47maximumIiEEE10Policy1000EPiSB_iS8_iiNS5_3std3__410__identityEEEvT0_T1_T2_T3_T4_T6__param_2];
	ld.param.u32 	%r125, [_ZN3cub18CUB_300001_SM_10006detail6reduce28DeviceReduceSingleTileKernelINS2_10policy_hubIijN4cuda3__47maximumIiEEE10Policy1000EPiSB_iS8_iiNS5_3std3__410__identityEEEvT0_T1_T2_T3_T4_T6__param_4];
	cvta.to.global.u64 	%rd1, %rd17;
	setp.ne.s32 	%p1, %r124, 0;
	@%p1 bra 	$L__BB8_3;
	mov.u32 	%r633, %tid.x;
	setp.ne.s32 	%p96, %r633, 0;
	@%p96 bra 	$L__BB8_74;
	st.global.u32 	[%rd1], %r125;
	bra.uni 	$L__BB8_74;
$L__BB8_3:
	and.b64  	%rd18, %rd16, 15;
	setp.ne.s64 	%p2, %rd18, 0;
	@%p2 bra 	$L__BB8_38;
	setp.gt.s32 	%p49, %r124, 4095;
	@%p49 bra 	$L__BB8_22;
	mov.u32 	%r1, %tid.x;
	setp.ge.s32 	%p66, %r1, %r124;
	mov.b32 	%r644, 0;
	mov.u32 	%r639, %r1;
	@%p66 bra 	$L__BB8_7;
	mul.wide.u32 	%rd113, %r1, 4;
	add.s64 	%rd112, %rd16, %rd113;
	// begin inline asm
	ld.global.nc.u32 %r644, [%rd112];
	// end inline asm
	add.s32 	%r639, %r1, 256;
$L__BB8_7:
	setp.ge.s32 	%p67, %r639, %r124;
	@%p67 bra 	$L__BB8_13;
	not.b32 	%r508, %r639;
	add.s32 	%r6, %r124, %r508;
	and.b32  	%r509, %r6, 768;
	setp.eq.s32 	%p68, %r509, 768;
	@%p68 bra 	$L__BB8_11;
	mul.wide.u32 	%rd114, %r639, 4;
	add.s64 	%rd121, %rd16, %rd114;
	shr.u32 	%r510, %r6, 8;
	add.s32 	%r511, %r510, 1;
	and.b32  	%r512, %r511, 3;
	neg.s32 	%r636, %r512;
$L__BB8_10:
	.pragma "nounroll";
	// begin inline asm
	ld.global.nc.u32 %r513, [%rd121];
	// end inline asm
	max.s32 	%r644, %r644, %r513;
	add.s32 	%r639, %r639, 256;
	add.s64 	%rd121, %rd121, 1024;
	add.s32 	%r636, %r636, 1;
	setp.ne.s32 	%p69, %r636, 0;
	@%p69 bra 	$L__BB8_10;
$L__BB8_11:
	setp.lt.u32 	%p70, %r6, 768;
	@%p70 bra 	$L__BB8_13;
$L__BB8_12:
	mul.wide.s32 	%rd120, %r639, 4;
	add.s64 	%rd116, %rd16, %rd120;
	// begin inline asm
	ld.global.nc.u32 %r514, [%rd116];
	// end inline asm
	max.s32 	%r518, %r644, %r514;
	add.s64 	%rd117, %rd116, 1024;
	// begin inline asm
	ld.global.nc.u32 %r515, [%rd117];
	// end inline asm
	max.s32 	%r519, %r518, %r515;
	add.s64 	%rd118, %rd116, 2048;
	// begin inline asm
	ld.global.nc.u32 %r516, [%rd118];
	// end inline asm
	max.s32 	%r520, %r519, %r516;
	add.s64 	%rd119, %rd116, 3072;
	// begin inline asm
	ld.global.nc.u32 %r517, [%rd119];
	// end inline asm
	max.s32 	%r644, %r520, %r517;
	add.s32 	%r639, %r639, 1024;
	setp.lt.s32 	%p71, %r639, %r124;
	@%p71 bra 	$L__BB8_12;
$L__BB8_13:
	setp.lt.s32 	%p72, %r124, 256;
	@%p72 bra 	$L__BB8_18;
	// begin inline asm
	mov.u32 %r584, %laneid;
	// end inline asm
	mov.b32 	%r587, 1;
	mov.b32 	%r608, 31;
	mov.b32 	%r609, -1;
	// begin inline asm
	shfl.sync.down.b32 %r585, %r644, %r587, %r608, %r609;
	// end inline asm
	setp.gt.s32 	%p88, %r584, 30;
	max.s32 	%r610, %r644, %r585;
	selp.b32 	%r591, %r644, %r610, %p88;
	mov.b32 	%r592, 2;
	// begin inline asm
	shfl.sync.down.b32 %r590, %r591, %r592, %r608, %r609;
	// end inline asm
	setp.gt.s32 	%p89, %r584, 29;
	max.s32 	%r611, %r591, %r590;
	selp.b32 	%r596, %r591, %r611, %p89;
	mov.b32 	%r597, 4;
	// begin inline asm
	shfl.sync.down.b32 %r595, %r596, %r597, %r608, %r609;
	// end inline asm
	setp.gt.s32 	%p90, %r584, 27;
	max.s32 	%r612, %r596, %r595;
	selp.b32 	%r601, %r596, %r612, %p90;
	mov.b32 	%r602, 8;
	// begin inline asm
	shfl.sync.down.b32 %r600, %r601, %r602, %r608, %r609;
	// end inline asm
	setp.gt.s32 	%p91, %r584, 23;
	max.s32 	%r613, %r601, %r600;
	selp.b32 	%r606, %r601, %r613, %p91;
	mov.b32 	%r607, 16;
	// begin inline asm
	shfl.sync.down.b32 %r605, %r606, %r607, %r608, %r609;
	// end inline asm
	setp.gt.s32 	%p92, %r584, 15;
	max.s32 	%r22, %r606, %r605;
	selp.b32 	%r686, %r606, %r22, %p92;
	setp.ne.s32 	%p93, %r584, 0;
	@%p93 bra 	$L__BB8_16;
	shr.u32 	%r614, %r1, 3;
	and.b32  	%r615, %r614, 124;
	mov.u32 	%r616, _ZZN3cub18CUB_300001_SM_10006detail6reduce28DeviceReduceSingleTileKernelINS2_10policy_hubIijN4cuda3__47maximumIiEEE10Policy1000EPiSB_iS8_iiNS5_3std3__410__identityEEEvT0_T1_T2_T3_T4_T6_E12temp_storage;
	add.s32 	%r617, %r616, %r615;
	st.shared.u32 	[%r617+8], %r22;
$L__BB8_16:
	bar.sync 	0;
	setp.ne.s32 	%p94, %r1, 0;
	@%p94 bra 	$L__BB8_72;
	ld.shared.u32 	%r618, [_ZZN3cub18CUB_300001_SM_10006detail6reduce28DeviceReduceSingleTileKernelINS2_10policy_hubIijN4cuda3__47maximumIiEEE10Policy1000EPiSB_iS8_iiNS5_3std3__410__identityEEEvT0_T1_T2_T3_T4_T6_E12temp_storage+12];
	max.s32 	%r619, %r686, %r618;
	ld.shared.u32 	%r620, [_ZZN3cub18CUB_300001_SM_10006detail6reduce28DeviceReduceSingleTileKernelINS2_10policy_hubIijN4cuda3__47maximumIiEEE10Policy1000EPiSB_iS8_iiNS5_3std3__410__identityEEEvT0_T1_T2_T3_T4_T6_E12temp_storage+16];
	max.s32 	%r621, %r619, %r620;
	ld.shared.u32 	%r622, [_ZZN3cub18CUB_300001_SM_10006detail6reduce28DeviceReduceSingleTileKernelINS2_10policy_hubIijN4cuda3__47maximumIiEEE10Policy1000EPiSB_iS8_iiNS5_3std3__410__identityEEEvT0_T1_T2_T3_T4_T6_E12temp_storage+20];
	max.s32 	%r623, %r621, %r622;
	ld.shared.u32 	%r624, [_ZZN3cub18CUB_300001_SM_10006detail6reduce28DeviceReduceSingleTileKernelINS2_10policy_hubIijN4cuda3__47maximumIiEEE10Policy1000EPiSB_iS8_iiNS5_3std3__410__identityEEEvT0_T1_T2_T3_T4_T6_E12temp_storage+24];
	max.s32 	%r625, %r623, %r624;
	ld.shared.u32 	%r626, [_ZZN3cub18CUB_300001_SM_10006detail6reduce28DeviceReduceSingleTileKernelINS2_10policy_hubIijN4cuda3__47maximumIiEEE10Policy1000EPiSB_iS8_iiNS5_3std3__410__identityEEEvT0_T1_T2_T3_T4_T6_E12temp_storage+28];
	max.s32 	%r627, %r625, %r626;
	ld.shared.u32 	%r628, [_ZZN3cub18CUB_300001_SM_10006detail6reduce28DeviceReduceSingleTileKernelINS2_10policy_hubIijN4cuda3__47maximumIiEEE10Policy1000EPiSB_iS8_iiNS5_3std3__410__identityEEEvT0_T1_T2_T3_T4_T6_E12temp_storage+32];
	max.s32 	%r629, %r627, %r628;
	ld.shared.u32 	%r630, [_ZZN3cub18CUB_300001_SM_10006detail6reduce28DeviceReduceSingleTileKernelINS2_10policy_hubIijN4cuda3__47maximumIiEEE10Policy1000EPiSB_iS8_iiNS5_3std3__410__identityEEEvT0_T1_T2_T3_T4_T6_E12temp_storage+36];
	max.s32 	%r686, %r629, %r630;
	bra.uni 	$L__BB8_72;
$L__BB8_18:
	// begin inline asm
	mov.u32 %r521, %laneid;
	// end inline asm
	and.b32  	%r547, %r1, 992;
	add.s32 	%r548, %r547, 32;
	setp.gt.s32 	%p73, %r548, %r124;
	not.b32 	%r549, %r547;
	add.s32 	%r550, %r124, %r549;
	selp.b32 	%r545, %r550, 31, %p73;
	mov.b32 	%r524, 1;
	mov.b32 	%r546, -1;
	// begin inline asm
	shfl.sync.down.b32 %r522, %r644, %r524, %r545, %r546;
	// end inline asm
	setp.lt.s32 	%p74, %r521, %r545;
	max.s32 	%r551, %r644, %r522;
	selp.b32 	%r528, %r551, %r644, %p74;
	mov.b32 	%r529, 2;
	// begin inline asm
	shfl.sync.down.b32 %r527, %r528, %r529, %r545, %r546;
	// end inline asm
	add.s32 	%r552, %r521, 2;
	setp.gt.s32 	%p75, %r552, %r545;
	max.s32 	%r553, %r528, %r527;
	selp.b32 	%r533, %r528, %r553, %p75;
	mov.b32 	%r534, 4;
	// begin inline asm
	shfl.sync.down.b32 %r532, %r533, %r534, %r545, %r546;
	// end inline asm
	add.s32 	%r554, %r521, 4;
	setp.gt.s32 	%p76, %r554, %r545;
	max.s32 	%r555, %r533, %r532;
	selp.b32 	%r538, %r533, %r555, %p76;
	mov.b32 	%r539, 8;
	// begin inline asm
	shfl.sync.down.b32 %r537, %r538, %r539, %r545, %r546;
	// end inline asm
	add.s32 	%r556, %r521, 8;
	setp.gt.s32 	%p77, %r556, %r545;
	max.s32 	%r557, %r538, %r537;
	selp.b32 	%r543, %r538, %r557, %p77;
	mov.b32 	%r544, 16;
	// begin inline asm
	shfl.sync.down.b32 %r542, %r543, %r544, %r545, %r546;
	// end inline asm
	add.s32 	%r558, %r521, 16;
	setp.gt.s32 	%p78, %r558, %r545;
	max.s32 	%r559, %r543, %r542;
	selp.b32 	%r686, %r543, %r559, %p78;
	setp.ne.s32 	%p79, %r521, 0;
	@%p79 bra 	$L__BB8_20;
	shr.u32 	%r560, %r1, 3;
	and.b32  	%r561, %r560, 124;
	mov.u32 	%r562, _ZZN3cub18CUB_300001_SM_10006detail6reduce28DeviceReduceSingleTileKernelINS2_10policy_hubIijN4cuda3__47maximumIiEEE10Policy1000EPiSB_iS8_iiNS5_3std3__410__identityEEEvT0_T1_T2_T3_T4_T6_E12temp_storage;
	add.s32 	%r563, %r562, %r561;
	st.shared.u32 	[%r563+8], %r686;
$L__BB8_20:
	bar.sync 	0;
	setp.ne.s32 	%p80, %r1, 0;
	@%p80 bra 	$L__BB8_72;
	setp.gt.s32 	%p81, %r124, 32;
	ld.shared.u32 	%r564, [_ZZN3cub18CUB_300001_SM_10006detail6reduce28DeviceReduceSingleTileKernelINS2_10policy_hubIijN4cuda3__47maximumIiEEE10Policy1000EPiSB_iS8_iiNS5_3std3__410__identityEEEvT0_T1_T2_T3_T4_T6_E12temp_storage+12];
	max.s32 	%r565, %r686, %r564;
	selp.b32 	%r566, %r565, %r686, %p81;
	setp.gt.s32 	%p82, %r124, 64;
	ld.shared.u32 	%r567, [_ZZN3cub18CUB_300001_SM_10006detail6reduce28DeviceReduceSingleTileKernelINS2_10policy_hubIijN4cuda3__47maximumIiEEE10Policy1000EPiSB_iS8_iiNS5_3std3__410__identityEEEvT0_T1_T2_T3_T4_T6_E12temp_storage+16];
	max.s32 	%r568, %r566, %r567;
	selp.b32 	%r569, %r568, %r566, %p82;
	setp.gt.s32 	%p83, %r124, 96;
	ld.shared.u32 	%r570, [_ZZN3cub18CUB_300001_SM_10006detail6reduce28DeviceReduceSingleTileKernelINS2_10policy_hubIijN4cuda3__47maximumIiEEE10Policy1000EPiSB_iS8_iiNS5_3std3__410__identityEEEvT0_T1_T2_T3_T4_T6_E12temp_storage+20];
	max.s32 	%r571, %r569, %r570;
	selp.b32 	%r572, %r571, %r569, %p83;
	setp.gt.s32 	%p84, %r124, 128;
	ld.shared.u32 	%r573, [_ZZN3cub18CUB_300001_SM_10006detail6reduce28DeviceReduceSingleTileKernelINS2_10policy_hubIijN4cuda3__47maximumIiEEE10Policy1000EPiSB_iS8_iiNS5_3std3__410__identityEEEvT0_T1_T2_T3_T4_T6_E12temp_storage+24];
	max.s32 	%r574, %r572, %r573;
	selp.b32 	%r575, %r574, %r572, %p84;
	setp.gt.s32 	%p85, %r124, 160;
	ld.shared.u32 	%r576, [_ZZN3cub18CUB_300001_SM_10006detail6reduce28DeviceReduceSingleTileKernelINS2_10policy_hubIijN4cuda3__47maximumIiEEE10Policy1000EPiSB_iS8_iiNS5_3std3__410__identityEEEvT0_T1_T2_T3_T4_T6_E12temp_storage+28];
	max.s32 	%r577, %r575, %r576;
	selp.b32 	%r578, %r577, %r575, %p85;
	setp.gt.s32 	%p86, %r124, 192;
	ld.shared.u32 	%r579, [_ZZN3cub18CUB_300001_SM_10006detail6reduce28DeviceReduceSingleTileKernelINS2_10policy_hubIijN4cuda3__47maximumIiEEE10Policy1000EPiSB_iS8_iiNS5_3std3__410__identityEEEvT0_T1_T2_T3_T4_T6_E12temp_storage+32];
	max.s32 	%r580, %r578, %r579;
	selp.b32 	%r581, %r580, %r578, %p86;
	setp.gt.s32 	%p87, %r124, 224;
	ld.shared.u32 	%r582, [_ZZN3cub18CUB_300001_SM_10006detail6reduce28DeviceReduceSingleTileKernelINS2_10policy_hubIijN4cuda3__47maximumIiEEE10Policy1000EPiSB_iS8_iiNS5_3std3__410__identityEEEvT0_T1_T2_T3_T4_T6_E12temp_storage+36];
	max.s32 	%r583, %r581, %r582;
	selp.b32 	%r686, %r583, %r581, %p87;
	bra.uni 	$L__BB8_72;
$L__BB8_22:
	mov.u32 	%r27, %tid.x;
	shl.b32 	%r379, %r27, 2;
	mul.wide.u32 	%rd86, %r379, 4;
	add.s64 	%rd76, %rd16, %rd86;
	// begin inline asm
	ld.global.nc.v2.u64 {%rd74, %rd75}, [%rd76];
	// end inline asm
	mov.b64 	{%r380, %r381}, %rd75;
	mov.b64 	{%r382, %r383}, %rd74;
	add.s64 	%rd79, %rd76, 4096;
	// begin inline asm
	ld.global.nc.v2.u64 {%rd77, %rd78}, [%rd79];
	// end inline asm
	mov.b64 	{%r384, %r385}, %rd78;
	mov.b64 	{%r386, %r387}, %rd77;
	add.s64 	%rd82, %rd76, 8192;
	// begin inline asm
	ld.global.nc.v2.u64 {%rd80, %rd81}, [%rd82];
	// end inline asm
	mov.b64 	{%r388, %r389}, %rd81;
	mov.b64 	{%r390, %r391}, %rd80;
	add.s64 	%rd85, %rd76, 12288;
	// begin inline asm
	ld.global.nc.v2.u64 {%rd83, %rd84}, [%rd85];
	// end inline asm
	mov.b64 	{%r392, %r393}, %rd84;
	mov.b64 	{%r394, %r395}, %rd83;
	max.s32 	%r396, %r382, %r383;
	max.s32 	%r397, %r396, %r380;
	max.s32 	%r398, %r381, %r386;
	max.s32 	%r399, %r398, %r387;
	max.s32 	%r400, %r384, %r385;
	max.s32 	%r401, %r400, %r390;
	max.s32 	%r402, %r391, %r388;
	max.s32 	%r403, %r402, %r389;
	max.s32 	%r404, %r394, %r395;
	max.s32 	%r405, %r404, %r392;
	max.s32 	%r406, %r397, %r399;
	max.s32 	%r407, %r406, %r401;
	max.s32 	%r408, %r403, %r405;
	max.s32 	%r409, %r408, %r393;
	max.s32 	%r659, %r407, %r409;
	setp.lt.u32 	%p50, %r124, 8192;
	mov.b32 	%r648, 4096;
	@%p50 bra 	$L__BB8_26;
	add.s32 	%r29, %r124, -4096;
	mov.b32 	%r648, 4096;
$L__BB8_24:
	mul.wide.s32 	%rd99, %r648, 4;
	add.s64 	%rd89, %rd76, %rd99;
	// begin inline asm
	ld.global.nc.v2.u64 {%rd87, %rd88}, [%rd89];
	// end inline asm
	mov.b64 	{%r411, %r412}, %rd88;
	mov.b64 	{%r413, %r414}, %rd87;
	add.s64 	%rd92, %rd89, 4096;
	// begin inline asm
	ld.global.nc.v2.u64 {%rd90, %rd91}, [%rd92];
	// end inline asm
	mov.b64 	{%r415, %r416}, %rd91;
	mov.b64 	{%r417, %r418}, %rd90;
	add.s64 	%rd95, %rd89, 8192;
	// begin inline asm
	ld.global.nc.v2.u64 {%rd93, %rd94}, [%rd95];
	// end inline asm
	mov.b64 	{%r419, %r420}, %rd94;
	mov.b64 	{%r421, %r422}, %rd93;
	add.s64 	%rd98, %rd89, 12288;
	// begin inline asm
	ld.global.nc.v2.u64 {%rd96, %rd97}, [%rd98];
	// end inline asm
	mov.b64 	{%r423, %r424}, %rd97;
	mov.b64 	{%r425, %r426}, %rd96;
	max.s32 	%r427, %r659, %r413;
	max.s32 	%r428, %r427, %r414;
	max.s32 	%r429, %r411, %r412;
	max.s32 	%r430, %r429, %r417;
	max.s32 	%r431, %r418, %r415;
	max.s32 	%r432, %r431, %r416;
	max.s32 	%r433, %r421, %r422;
	max.s32 	%r434, %r433, %r419;
	max.s32 	%r435, %r420, %r425;
	max.s32 	%r436, %r435, %r426;
	max.s32 	%r437, %r423, %r424;
	max.s32 	%r438, %r428, %r430;
	max.s32 	%r439, %r438, %r432;
	max.s32 	%r440, %r434, %r436;
	max.s32 	%r441, %r440, %r437;
	max.s32 	%r659, %r439, %r441;
	sub.s32 	%r442, %r124, %r648;
	setp.lt.s32 	%p51, %r442, 4096;
	@%p51 bra 	$L__BB8_34;
	add.s32 	%r648, %r648, 4096;
	setp.le.s32 	%p52, %r648, %r29;
	@%p52 bra 	$L__BB8_24;
$L__BB8_26:
	setp.le.s32 	%p53, %r124, %r648;
	@%p53 bra 	$L__BB8_34;
	sub.s32 	%r36, %r124, %r648;
	setp.ge.s32 	%p54, %r27, %r36;
	@%p54 bra 	$L__BB8_34;
	not.b32 	%r444, %r27;
	add.s32 	%r445, %r124, %r444;
	sub.s32 	%r37, %r445, %r648;
	and.b32  	%r446, %r37, 768;
	setp.eq.s32 	%p55, %r446, 768;
	mov.u32 	%r653, %r27;
	@%p55 bra 	$L__BB8_31;
	add.s32 	%r650, %r27, %r648;
	shr.u32 	%r447, %r37, 8;
	add.s32 	%r448, %r447, 1;
	and.b32  	%r449, %r448, 3;
	neg.s32 	%r649, %r449;
	mov.u32 	%r653, %r27;
$L__BB8_30:
	.pragma "nounroll";
	mul.wide.u32 	%rd101, %r650, 4;
	add.s64 	%rd100, %rd16, %rd101;
	// begin inline asm
	ld.global.nc.u32 %r450, [%rd100];
	// end inline asm
	max.s32 	%r659, %r659, %r450;
	add.s32 	%r653, %r653, 256;
	add.s32 	%r650, %r650, 256;
	add.s32 	%r649, %r649, 1;
	setp.ne.s32 	%p56, %r649, 0;
	@%p56 bra 	$L__BB8_30;
$L__BB8_31:
	setp.lt.u32 	%p57, %r37, 768;
	@%p57 bra 	$L__BB8_34;
	cvt.u64.u32 	%rd102, %r653;
	cvt.u64.u32 	%rd103, %r648;
	add.s64 	%rd104, %rd102, %rd103;
	shl.b64 	%rd105, %rd104, 2;
	add.s64 	%rd106, %rd105, %rd16;
	add.s64 	%rd122, %rd106, 2048;
	add.s32 	%r656, %r653, %r648;
$L__BB8_33:
	mul.wide.u32 	%rd111, %r656, 4;
	add.s64 	%rd107, %rd16, %rd111;
	// begin inline asm
	ld.global.nc.u32 %r451, [%rd107];
	// end inline asm
	max.s32 	%r455, %r659, %r451;
	add.s64 	%rd108, %rd122, -1024;
	// begin inline asm
	ld.global.nc.u32 %r452, [%rd108];
	// end inline asm
	max.s32 	%r456, %r455, %r452;
	// begin inline asm
	ld.global.nc.u32 %r453, [%rd122];
	// end inline asm
	max.s32 	%r457, %r456, %r453;
	add.s64 	%rd110, %rd122, 1024;
	// begin inline asm
	ld.global.nc.u32 %r454, [%rd110];
	// end inline asm
	max.s32 	%r659, %r457, %r454;
	add.s32 	%r653, %r653, 1024;
	add.s64 	%rd122, %rd122, 4096;
	add.s32 	%r656, %r656, 1024;
	setp.lt.s32 	%p58, %r653, %r36;
	@%p58 bra 	$L__BB8_33;
$L__BB8_34:
	// begin inline asm
	mov.u32 %r458, %laneid;
	// end inline asm
	mov.b32 	%r461, 1;
	mov.b32 	%r482, 31;
	mov.b32 	%r483, -1;
	// begin inline asm
	shfl.sync.down.b32 %r459, %r659, %r461, %r482, %r483;
	// end inline asm
	setp.gt.s32 	%p59, %r458, 30;
	max.s32 	%r484, %r659, %r459;
	selp.b32 	%r465, %r659, %r484, %p59;
	mov.b32 	%r466, 2;
	// begin inline asm
	shfl.sync.down.b32 %r464, %r465, %r466, %r482, %r483;
	// end inline asm
	setp.gt.s32 	%p60, %r458, 29;
	max.s32 	%r485, %r465, %r464;
	selp.b32 	%r470, %r465, %r485, %p60;
	mov.b32 	%r471, 4;
	// begin inline asm
	shfl.sync.down.b32 %r469, %r470, %r471, %r482, %r483;
	// end inline asm
	setp.gt.s32 	%p61, %r458, 27;
	max.s32 	%r486, %r470, %r469;
	selp.b32 	%r475, %r470, %r486, %p61;
	mov.b32 	%r476, 8;
	// begin inline asm
	shfl.sync.down.b32 %r474, %r475, %r476, %r482, %r483;
	// end inline asm
	setp.gt.s32 	%p62, %r458, 23;
	max.s32 	%r487, %r475, %r474;
	selp.b32 	%r480, %r475, %r487, %p62;
	mov.b32 	%r481, 16;
	// begin inline asm
	shfl.sync.down.b32 %r479, %r480, %r481, %r482, %r483;
	// end inline asm
	setp.gt.s32 	%p63, %r458, 15;
	max.s32 	%r59, %r480, %r479;
	selp.b32 	%r686, %r480, %r59, %p63;
	setp.ne.s32 	%p64, %r458, 0;
	@%p64 bra 	$L__BB8_36;
	shr.u32 	%r488, %r27, 3;
	and.b32  	%r489, %r488, 124;
	mov.u32 	%r490, _ZZN3cub18CUB_300001_SM_10006detail6reduce28DeviceReduceSingleTileKernelINS2_10policy_hubIijN4cuda3__47maximumIiEEE10Policy1000EPiSB_iS8_iiNS5_3std3__410__identityEEEvT0_T1_T2_T3_T4_T6_E12temp_storage;
	add.s32 	%r491, %r490, %r489;
	st.shared.u32 	[%r491+8], %r59;
$L__BB8_36:
	bar.sync 	0;
	setp.ne.s32 	%p65, %r27, 0;
	@%p65 bra 	$L__BB8_72;
	ld.shared.u32 	%r492, [_ZZN3cub18CUB_300001_SM_10006detail6reduce28DeviceReduceSingleTileKernelINS2_10policy_hubIijN4cuda3__47maximumIiEEE10Policy1000EPiSB_iS8_iiNS5_3std3__410__identityEEEvT0_T1_T2_T3_T4_T6_E12temp_storage+12];
	max.s32 	%r493, %r686, %r492;
	ld.shared.u32 	%r494, [_ZZN3cub18CUB_300001_SM_10006detail6reduce28DeviceReduceSingleTileKernelINS2_10policy_hubIijN4cuda3__47maximumIiEEE10Policy1000EPiSB_iS8_iiNS5_3std3__410__identityEEEvT0_T1_T2_T3_T4_T6_E12temp_storage+16];
	max.s32 	%r495, %r493, %r494;
	ld.shared.u32 	%r496, [_ZZN3cub18CUB_300001_SM_10006detail6reduce28DeviceReduceSingleTileKernelINS2_10policy_hubIijN4cuda3__47maximumIiEEE10Policy1000EPiSB_iS8_iiNS5_3std3__410__identityEEEvT0_T1_T2_T3_T4_T6_E12temp_storage+20];
	max.s32 	%r497, %r495, %r496;
	ld.shared.u32 	%r498, [_ZZN3cub18CUB_300001_SM_10006detail6reduce28DeviceReduceSingleTileKernelINS2_10policy_hubIijN4cuda3__47maximumIiEEE10Policy1000EPiSB_iS8_iiNS5_3std3__410__identityEEEvT0_T1_T2_T3_T4_T6_E12temp_storage+24];
	max.s32 	%r499, %r497, %r498;
	ld.shared.u32 	%r500, [_ZZN3cub18CUB_300001_SM_10006detail6reduce28DeviceReduceSingleTileKernelINS2_10policy_hubIijN4cuda3__47maximumIiEEE10Policy1000EPiSB_iS8_iiNS5_3std3__410__identityEEEvT0_T1_T2_T3_T4_T6_E12temp_storage+28];
	max.s32 	%r501, %r499, %r500;
	ld.shared.u32 	%r502, [_ZZN3cub18CUB_300001_SM_10006detail6reduce28DeviceReduceSingleTileKernelINS2_10policy_hubIijN4cuda3__47maximumIiEEE10Policy1000EPiSB_iS8_iiNS5_3std3__410__identityEEEvT0_T1_T2_T3_T4_T6_E12temp_storage+32];
	max.s32 	%r503, %r501, %r502;
	ld.shared.u32 	%r504, [_ZZN3cub18CUB_300001_SM_10006detail6reduce28DeviceReduceSingleTileKernelINS2_10policy_hubIijN4cuda3__47maximumIiEEE10Policy1000EPiSB_iS8_iiNS5_3std3__410__identityEEEvT0_T1_T2_T3_T4_T6_E12temp_storage+36];
	max.s32 	%r686, %r503, %r504;
	bra.uni 	$L__BB8_72;
$L__BB8_38:
	setp.gt.s32 	%p3, %r124, 4095;
	@%p3 bra 	$L__BB8_56;
	mov.u32 	%r62, %tid.x;
	setp.ge.s32 	%p20, %r62, %r124;
	mov.b32 	%r670, 0;
	mov.u32 	%r665, %r62;
	@%p20 bra 	$L__BB8_41;
	mul.wide.u32 	%rd66, %r62, 4;
	add.s64 	%rd65, %rd16, %rd66;
	// begin inline asm
	ld.global.nc.u32 %r670, [%rd65];
	// end inline asm
	add.s32 	%r665, %r62, 256;
$L__BB8_41:
	setp.ge.s32 	%p21, %r665, %r124;
	@%p21 bra 	$L__BB8_47;
	not.b32 	%r255, %r665;
	add.s32 	%r67, %r124, %r255;
	and.b32  	%r256, %r67, 768;
	setp.eq.s32 	%p22, %r256, 768;
	@%p22 bra 	$L__BB8_45;
	mul.wide.u32 	%rd67, %r665, 4;
	add.s64 	%rd123, %rd16, %rd67;
	shr.u32 	%r257, %r67, 8;
	add.s32 	%r258, %r257, 1;
	and.b32  	%r259, %r258, 3;
	neg.s32 	%r662, %r259;
$L__BB8_44:
	.pragma "nounroll";
	// begin inline asm
	ld.global.nc.u32 %r260, [%rd123];
	// end inline asm
	max.s32 	%r670, %r670, %r260;
	add.s32 	%r665, %r665, 256;
	add.s64 	%rd123, %rd123, 1024;
	add.s32 	%r662, %r662, 1;
	setp.ne.s32 	%p23, %r662, 0;
	@%p23 bra 	$L__BB8_44;
$L__BB8_45:
	setp.lt.u32 	%p24, %r67, 768;
	@%p24 bra 	$L__BB8_47;
$L__BB8_46:
	mul.wide.s32 	%rd73, %r665, 4;
	add.s64 	%rd69, %rd16, %rd73;
	// begin inline asm
	ld.global.nc.u32 %r261, [%rd69];
	// end inline asm
	max.s32 	%r265, %r670, %r261;
	add.s64 	%rd70, %rd69, 1024;
	// begin inline asm
	ld.global.nc.u32 %r262, [%rd70];
	// end inline asm
	max.s32 	%r266, %r265, %r262;
	add.s64 	%rd71, %rd69, 2048;
	// begin inline asm
	ld.global.nc.u32 %r263, [%rd71];
	// end inline asm
	max.s32 	%r267, %r266, %r263;
	add.s64 	%rd72, %rd69, 3072;
	// begin inline asm
	ld.global.nc.u32 %r264, [%rd72];
	// end inline asm
	max.s32 	%r670, %r267, %r264;
	add.s32 	%r665, %r665, 1024;
	setp.lt.s32 	%p25, %r665, %r124;
	@%p25 bra 	$L__BB8_46;
$L__BB8_47:
	setp.lt.s32 	%p26, %r124, 256;
	@%p26 bra 	$L__BB8_52;
	// begin inline asm
	mov.u32 %r331, %laneid;
	// end inline asm
	mov.b32 	%r334, 1;
	mov.b32 	%r355, 31;
	mov.b32 	%r356, -1;
	// begin inline asm
	shfl.sync.down.b32 %r332, %r670, %r334, %r355, %r356;
	// end inline asm
	setp.gt.s32 	%p42, %r331, 30;
	max.s32 	%r357, %r670, %r332;
	selp.b32 	%r338, %r670, %r357, %p42;
	mov.b32 	%r339, 2;
	// begin inline asm
	shfl.sync.down.b32 %r337, %r338, %r339, %r355, %r356;
	// end inline asm
	setp.gt.s32 	%p43, %r331, 29;
	max.s32 	%r358, %r338, %r337;
	selp.b32 	%r343, %r338, %r358, %p43;
	mov.b32 	%r344, 4;
	// begin inline asm
	shfl.sync.down.b32 %r342, %r343, %r344, %r355, %r356;
	// end inline asm
	setp.gt.s32 	%p44, %r331, 27;
	max.s32 	%r359, %r343, %r342;
	selp.b32 	%r348, %r343, %r359, %p44;
	mov.b32 	%r349, 8;
	// begin inline asm
	shfl.sync.down.b32 %r347, %r348, %r349, %r355, %r356;
	// end inline asm
	setp.gt.s32 	%p45, %r331, 23;
	max.s32 	%r360, %r348, %r347;
	selp.b32 	%r353, %r348, %r360, %p45;
	mov.b32 	%r354, 16;
	// begin inline asm
	shfl.sync.down.b32 %r352, %r353, %r354, %r355, %r356;
	// end inline asm
	setp.gt.s32 	%p46, %r331, 15;
	max.s32 	%r83, %r353, %r352;
	selp.b32 	%r686, %r353, %r83, %p46;
	setp.ne.s32 	%p47, %r331, 0;
	@%p47 bra 	$L__BB8_50;
	shr.u32 	%r361, %r62, 3;
	and.b32  	%r362, %r361, 124;
	mov.u32 	%r363, _ZZN3cub18CUB_300001_SM_10006detail6reduce28DeviceReduceSingleTileKernelINS2_10policy_hubIijN4cuda3__47maximumIiEEE10Policy1000EPiSB_iS8_iiNS5_3std3__410__identityEEEvT0_T1_T2_T3_T4_T6_E12temp_storage;
	add.s32 	%r364, %r363, %r362;
	st.shared.u32 	[%r364+8], %r83;
$L__BB8_50:
	bar.sync 	0;
	setp.ne.s32 	%p48, %r62, 0;
	@%p48 bra 	$L__BB8_72;
	ld.shared.u32 	%r365, [_ZZN3cub18CUB_300001_SM_10006detail6reduce28DeviceReduceSingleTileKernelINS2_10policy_hubIijN4cuda3__47maximumIiEEE10Policy1000EPiSB_iS8_iiNS5_3std3__410__identityEEEvT0_T1_T2_T3_T4_T6_E12temp_storage+12];
	max.s32 	%r366, %r686, %r365;
	ld.shared.u32 	%r367, [_ZZN3cub18CUB_300001_SM_10006detail6reduce28DeviceReduceSingleTileKernelINS2_10policy_hubIijN4cuda3__47maximumIiEEE10Policy1000EPiSB_iS8_iiNS5_3std3__410__identityEEEvT0_T1_T2_T3_T4_T6_E12temp_storage+16];
	max.s32 	%r368, %r366, %r367;
	ld.shared.u32 	%r369, [_ZZN3cub18CUB_300001_SM_10006detail6reduce28DeviceReduceSingleTileKernelINS2_10policy_hubIijN4cuda3__47maximumIiEEE10Policy1000EPiSB_iS8_iiNS5_3std3__410__identityEEEvT0_T1_T2_T3_T4_T6_E12temp_storage+20];
	max.s32 	%r370, %r368, %r369;
	ld.shared.u32 	%r371, [_ZZN3cub18CUB_300001_SM_10006detail6reduce28DeviceReduceSingleTileKernelINS2_10policy_hubIijN4cuda3__47maximumIiEEE10Policy1000EPiSB_iS8_iiNS5_3std3__410__identityEEEvT0_T1_T2_T3_T4_T6_E12temp_storage+24];
	max.s32 	%r372, %r370, %r371;
	ld.shared.u32 	%r373, [_ZZN3cub18CUB_300001_SM_10006detail6reduce28DeviceReduceSingleTileKernelINS2_10policy_hubIijN4cuda3__47maximumIiEEE10Policy1000EPiSB_iS8_iiNS5_3std3__410__identityEEEvT0_T1_T2_T3_T4_T6_E12temp_storage+28];
	max.s32 	%r374, %r372, %r373;
	ld.shared.u32 	%r375, [_ZZN3cub18CUB_300001_SM_10006detail6reduce28DeviceReduceSingleTileKernelINS2_10policy_hubIijN4cuda3__47maximumIiEEE10Policy1000EPiSB_iS8_iiNS5_3std3__410__identityEEEvT0_T1_T2_T3_T4_T6_E12temp_storage+32];
	max.s32 	%r376, %r374, %r375;
	ld.shared.u32 	%r377, [_ZZN3cub18CUB_300001_SM_10006detail6reduce28DeviceReduceSingleTileKernelINS2_10policy_hubIijN4cuda3__47maximumIiEEE10Policy1000EPiSB_iS8_iiNS5_3std3__410__identityEEEvT0_T1_T2_T3_T4_T6_E12temp_storage+36];
	max.s32 	%r686, %r376, %r377;
	bra.uni 	$L__BB8_72;
$L__BB8_52:
	// begin inline asm
	mov.u32 %r268, %laneid;
	// end inline asm
	and.b32  	%r294, %r62, 992;
	add.s32 	%r295, %r294, 32;
	setp.gt.s32 	%p27, %r295, %r124;
	not.b32 	%r296, %r294;
	add.s32 	%r297, %r124, %r296;
	selp.b32 	%r292, %r297, 31, %p27;
	mov.b32 	%r271, 1;
	mov.b32 	%r293, -1;
	// begin inline asm
	shfl.sync.down.b32 %r269, %r670, %r271, %r292, %r293;
	// end inline asm
	setp.lt.s32 	%p28, %r268, %r292;
	max.s32 	%r298, %r670, %r269;
	selp.b32 	%r275, %r298, %r670, %p28;
	mov.b32 	%r276, 2;
	// begin inline asm
	shfl.sync.down.b32 %r274, %r275, %r276, %r292, %r293;
	// end inline asm
	add.s32 	%r299, %r268, 2;
	setp.gt.s32 	%p29, %r299, %r292;
	max.s32 	%r300, %r275, %r274;
	selp.b32 	%r280, %r275, %r300, %p29;
	mov.b32 	%r281, 4;
	// begin inline asm
	shfl.sync.down.b32 %r279, %r280, %r281, %r292, %r293;
	// end inline asm
	add.s32 	%r301, %r268, 4;
	setp.gt.s32 	%p30, %r301, %r292;
	max.s32 	%r302, %r280, %r279;
	selp.b32 	%r285, %r280, %r302, %p30;
	mov.b32 	%r286, 8;
	// begin inline asm
	shfl.sync.down.b32 %r284, %r285, %r286, %r292, %r293;
	// end inline asm
	add.s32 	%r303, %r268, 8;
	setp.gt.s32 	%p31, %r303, %r292;
	max.s32 	%r304, %r285, %r284;
	selp.b32 	%r290, %r285, %r304, %p31;
	mov.b32 	%r291, 16;
	// begin inline asm
	shfl.sync.down.b32 %r289, %r290, %r291, %r292, %r293;
	// end inline asm
	add.s32 	%r305, %r268, 16;
	setp.gt.s32 	%p32, %r305, %r292;
	max.s32 	%r306, %r290, %r289;
	selp.b32 	%r686, %r290, %r306, %p32;
	setp.ne.s32 	%p33, %r268, 0;
	@%p33 bra 	$L__BB8_54;
	shr.u32 	%r307, %r62, 3;
	and.b32  	%r308, %r307, 124;
	mov.u32 	%r309, _ZZN3cub18CUB_300001_SM_10006detail6reduce28DeviceReduceSingleTileKernelINS2_10policy_hubIijN4cuda3__47maximumIiEEE10Policy1000EPiSB_iS8_iiNS5_3std3__410__identityEEEvT0_T1_T2_T3_T4_T6_E12temp_storage;
	add.s32 	%r310, %r309, %r308;
	st.shared.u32 	[%r310+8], %r686;
$L__BB8_54:
	bar.sync 	0;
	setp.ne.s32 	%p34, %r62, 0;
	@%p34 bra 	$L__BB8_72;
	setp.gt.s32 	%p35, %r124, 32;
	ld.shared.u32 	%r311, [_ZZN3cub18CUB_300001_SM_10006detail6reduce28DeviceReduceSingleTileKernelINS2_10policy_hubIijN4cuda3__47maximumIiEEE10Policy1000EPiSB_iS8_iiNS5_3std3__410__identityEEEvT0_T1_T2_T3_T4_T6_E12temp_storage+12];
	max.s32 	%r312, %r686, %r311;
	selp.b32 	%r313, %r312, %r686, %p35;
	setp.gt.s32 	%p36, %r124, 64;
	ld.shared.u32 	%r314, [_ZZN3cub18CUB_300001_SM_10006detail6reduce28DeviceReduceSingleTileKernelINS2_10policy_hubIijN4cuda3__47maximumIiEEE10Policy1000EPiSB_iS8_iiNS5_3std3__410__identityEEEvT0_T1_T2_T3_T4_T6_E12temp_storage+16];
	max.s32 	%r315, %r313, %r314;
	selp.b32 	%r316, %r315, %r313, %p36;
	setp.gt.s32 	%p37, %r124, 96;
	ld.shared.u32 	%r317, [_ZZN3cub18CUB_300001_SM_10006detail6reduce28DeviceReduceSingleTileKernelINS2_10policy_hubIijN4cuda3__47maximumIiEEE10Policy1000EPiSB_iS8_iiNS5_3std3__410__identityEEEvT0_T1_T2_T3_T4_T6_E12temp_storage+20];
	max.s32 	%r318, %r316, %r317;
	selp.b32 	%r319, %r318, %r316, %p37;
	setp.gt.s32 	%p38, %r124, 128;
	ld.shared.u32 	%r320, [_ZZN3cub18CUB_300001_SM_10006detail6reduce28DeviceReduceSingleTileKernelINS2_10policy_hubIijN4cuda3__47maximumIiEEE10Policy1000EPiSB_iS8_iiNS5_3std3__410__identityEEEvT0_T1_T2_T3_T4_T6_E12temp_storage+24];
	max.s32 	%r321, %r319, %r320;
	selp.b32 	%r322, %r321, %r319, %p38;
	setp.gt.s32 	%p39, %r124, 160;
	ld.shared.u32 	%r323, [_ZZN3cub18CUB_300001_SM_10006detail6reduce28DeviceReduceSingleTileKernelINS2_10policy_hubIijN4cuda3__47maximumIiEEE10Policy1000EPiSB_iS8_iiNS5_3std3__410__identityEEEvT0_T1_T2_T3_T4_T6_E12temp_storage+28];
	max.s32 	%r324, %r322, %r323;
	selp.b32 	%r325, %r324, %r322, %p39;
	setp.gt.s32 	%p40, %r124, 192;
	ld.shared.u32 	%r326, [_ZZN3cub18CUB_300001_SM_10006detail6reduce28DeviceReduceSingleTileKernelINS2_10policy_hubIijN4cuda3__47maximumIiEEE10Policy1000EPiSB_iS8_iiNS5_3std3__410__identityEEEvT0_T1_T2_T3_T4_T6_E12temp_storage+32];
	max.s32 	%r327, %r325, %r326;
	selp.b32 	%r328, %r327, %r325, %p40;
	setp.gt.s32 	%p41, %r124, 224;
	ld.shared.u32 	%r329, [_ZZN3cub18CUB_300001_SM_10006detail6reduce28DeviceReduceSingleTileKernelINS2_10policy_hubIijN4cuda3__47maximumIiEEE10Policy1000EPiSB_iS8_iiNS5_3std3__410__identityEEEvT0_T1_T2_T3_T4_T6_E12temp_storage+36];
	max.s32 	%r330, %r328, %r329;
	selp.b32 	%r686, %r330, %r328, %p41;
	bra.uni 	$L__BB8_72;
$L__BB8_56:
	mov.u32 	%r88, %tid.x;
	mul.wide.u32 	%rd35, %r88, 4;
	add.s64 	%rd19, %rd16, %rd35;
	// begin inline asm
	ld.global.nc.u32 %r126, [%rd19];
	// end inline asm
	add.s64 	%rd20, %rd19, 1024;
	// begin inline asm
	ld.global.nc.u32 %r127, [%rd20];
	// end inline asm
	add.s64 	%rd21, %rd19, 2048;
	// begin inline asm
	ld.global.nc.u32 %r128, [%rd21];
	// end inline asm
	add.s64 	%rd22, %rd19, 3072;
	// begin inline asm
	ld.global.nc.u32 %r129, [%rd22];
	// end inline asm
	add.s64 	%rd23, %rd19, 4096;
	// begin inline asm
	ld.global.nc.u32 %r130, [%rd23];
	// end inline asm
	add.s64 	%rd24, %rd19, 5120;
	// begin inline asm
	ld.global.nc.u32 %r131, [%rd24];
	// end inline asm
	add.s64 	%rd25, %rd19, 6144;
	// begin inline asm
	ld.global.nc.u32 %r132, [%rd25];
	// end inline asm
	add.s64 	%rd26, %rd19, 7168;
	// begin inline asm
	ld.global.nc.u32 %r133, [%rd26];
	// end inline asm
	add.s64 	%rd27, %rd19, 8192;
	// begin inline asm
	ld.global.nc.u32 %r134, [%rd27];
	// end inline asm
	add.s64 	%rd28, %rd19, 9216;
	// begin inline asm
	ld.global.nc.u32 %r135, [%rd28];
	// end inline asm
	add.s64 	%rd29, %rd19, 10240;
	// begin inline asm
	ld.global.nc.u32 %r136, [%rd29];
	// end inline asm
	add.s64 	%rd30, %rd19, 11264;
	// begin inline asm
	ld.global.nc.u32 %r137, [%rd30];
	// end inline asm
	add.s64 	%rd31, %rd19, 12288;
	// begin inline asm
	ld.global.nc.u32 %r138, [%rd31];
	// end inline asm
	add.s64 	%rd32, %rd19, 13312;
	// begin inline asm
	ld.global.nc.u32 %r139, [%rd32];
	// end inline asm
	add.s64 	%rd33, %rd19, 14336;
	// begin inline asm
	ld.global.nc.u32 %r140, [%rd33];
	// end inline asm
	add.s64 	%rd34, %rd19, 15360;
	// begin inline asm
	ld.global.nc.u32 %r141, [%rd34];
	// end inline asm
	max.s32 	%r143, %r126, %r127;
	max.s32 	%r144, %r143, %r128;
	max.s32 	%r145, %r129, %r130;
	max.s32 	%r146, %r145, %r131;
	max.s32 	%r147, %r132, %r133;
	max.s32 	%r148, %r147, %r134;
	max.s32 	%r149, %r135, %r136;
	max.s32 	%r150, %r149, %r137;
	max.s32 	%r151, %r138, %r139;
	max.s32 	%r152, %r151, %r140;
	max.s32 	%r153, %r144, %r146;
	max.s32 	%r154, %r153, %r148;
	max.s32 	%r155, %r150, %r152;
	max.s32 	%r156, %r155, %r141;
	max.s32 	%r685, %r154, %r156;
	setp.lt.u32 	%p4, %r124, 8192;
	mov.b32 	%r674, 4096;
	@%p4 bra 	$L__BB8_60;
	add.s32 	%r90, %r124, -4096;
	mov.b32 	%r674, 4096;
$L__BB8_58:
	mul.wide.s32 	%rd52, %r674, 4;
	add.s64 	%rd36, %rd19, %rd52;
	// begin inline asm
	ld.global.nc.u32 %r158, [%rd36];
	// end inline asm
	add.s64 	%rd37, %rd36, 1024;
	// begin inline asm
	ld.global.nc.u32 %r159, [%rd37];
	// end inline asm
	add.s64 	%rd38, %rd36, 2048;
	// begin inline asm
	ld.global.nc.u32 %r160, [%rd38];
	// end inline asm
	add.s64 	%rd39, %rd36, 3072;
	// begin inline asm
	ld.global.nc.u32 %r161, [%rd39];
	// end inline asm
	add.s64 	%rd40, %rd36, 4096;
	// begin inline asm
	ld.global.nc.u32 %r162, [%rd40];
	// end inline asm
	add.s64 	%rd41, %rd36, 5120;
	// begin inline asm
	ld.global.nc.u32 %r163, [%rd41];
	// end inline asm
	add.s64 	%rd42, %rd36, 6144;
	// begin inline asm
	ld.global.nc.u32 %r164, [%rd42];
	// end inline asm
	add.s64 	%rd43, %rd36, 7168;
	// begin inline asm
	ld.global.nc.u32 %r165, [%rd43];
	// end inline asm
	add.s64 	%rd44, %rd36, 8192;
	// begin inline asm
	ld.global.nc.u32 %r166, [%rd44];
	// end inline asm
	add.s64 	%rd45, %rd36, 9216;
	// begin inline asm
	ld.global.nc.u32 %r167, [%rd45];
	// end inline asm
	add.s64 	%rd46, %rd36, 10240;
	// begin inline asm
	ld.global.nc.u32 %r168, [%rd46];
	// end inline asm
	add.s64 	%rd47, %rd36, 11264;
	// begin inline asm
	ld.global.nc.u32 %r169, [%rd47];
	// end inline asm
	add.s64 	%rd48, %rd36, 12288;
	// begin inline asm
	ld.global.nc.u32 %r170, [%rd48];
	// end inline asm
	add.s64 	%rd49, %rd36, 13312;
	// begin inline asm
	ld.global.nc.u32 %r171, [%rd49];
	// end inline asm
	add.s64 	%rd50, %rd36, 14336;
	// begin inline asm
	ld.global.nc.u32 %r172, [%rd50];
	// end inline asm
	add.s64 	%rd51, %rd36, 15360;
	// begin inline asm
	ld.global.nc.u32 %r173, [%rd51];
	// end inline asm
	max.s32 	%r174, %r685, %r158;
	max.s32 	%r175, %r174, %r159;
	max.s32 	%r176, %r160, %r161;
	max.s32 	%r177, %r176, %r162;
	max.s32 	%r178, %r163, %r164;
	max.s32 	%r179, %r178, %r165;
	max.s32 	%r180, %r166, %r167;
	max.s32 	%r181, %r180, %r168;
	max.s32 	%r182, %r169, %r170;
	max.s32 	%r183, %r182, %r171;
	max.s32 	%r184, %r172, %r173;
	max.s32 	%r185, %r175, %r177;
	max.s32 	%r186, %r185, %r179;
	max.s32 	%r187, %r181, %r183;
	max.s32 	%r188, %r187, %r184;
	max.s32 	%r685, %r186, %r188;
	sub.s32 	%r189, %r124, %r674;
	setp.lt.s32 	%p5, %r189, 4096;
	@%p5 bra 	$L__BB8_68;
	add.s32 	%r674, %r674, 4096;
	setp.le.s32 	%p6, %r674, %r90;
	@%p6 bra 	$L__BB8_58;
$L__BB8_60:
	setp.le.s32 	%p7, %r124, %r674;
	@%p7 bra 	$L__BB8_68;
	sub.s32 	%r97, %r124, %r674;
	setp.ge.s32 	%p8, %r88, %r97;
	@%p8 bra 	$L__BB8_68;
	not.b32 	%r191, %r88;
	add.s32 	%r192, %r124, %r191;
	sub.s32 	%r98, %r192, %r674;
	and.b32  	%r193, %r98, 768;
	setp.eq.s32 	%p9, %r193, 768;
	mov.u32 	%r679, %r88;
	@%p9 bra 	$L__BB8_65;
	add.s32 	%r676, %r88, %r674;
	shr.u32 	%r194, %r98, 8;
	add.s32 	%r195, %r194, 1;
	and.b32  	%r196, %r195, 3;
	neg.s32 	%r675, %r196;
	mov.u32 	%r679, %r88;
$L__BB8_64:
	.pragma "nounroll";
	mul.wide.u32 	%rd54, %r676, 4;
	add.s64 	%rd53, %rd16, %rd54;
	// begin inline asm
	ld.global.nc.u32 %r197, [%rd53];
	// end inline asm
	max.s32 	%r685, %r685, %r197;
	add.s32 	%r679, %r679, 256;
	add.s32 	%r676, %r676, 256;
	add.s32 	%r675, %r675, 1;
	setp.ne.s32 	%p10, %r675, 0;
	@%p10 bra 	$L__BB8_64;
$L__BB8_65:
	setp.lt.u32 	%p11, %r98, 768;
	@%p11 bra 	$L__BB8_68;
	cvt.u64.u32 	%rd55, %r679;
	cvt.u64.u32 	%rd56, %r674;
	add.s64 	%rd57, %rd55, %rd56;
	shl.b64 	%rd58, %rd57, 2;
	add.s64 	%rd59, %rd58, %rd16;
	add.s64 	%rd124, %rd59, 2048;
	add.s32 	%r682, %r679, %r674;
$L__BB8_67:
	mul.wide.u32 	%rd64, %r682, 4;
	add.s64 	%rd60, %rd16, %rd64;
	// begin inline asm
	ld.global.nc.u32 %r198, [%rd60];
	// end inline asm
	max.s32 	%r202, %r685, %r198;
	add.s64 	%rd61, %rd124, -1024;
	// begin inline asm
	ld.global.nc.u32 %r199, [%rd61];
	// end inline asm
	max.s32 	%r203, %r202, %r199;
	// begin inline asm
	ld.global.nc.u32 %r200, [%rd124];
	// end inline asm
	max.s32 	%r204, %r203, %r200;
	add.s64 	%rd63, %rd124, 1024;
	// begin inline asm
	ld.global.nc.u32 %r201, [%rd63];
	// end inline asm
	max.s32 	%r685, %r204, %r201;
	add.s32 	%r679, %r679, 1024;
	add.s64 	%rd124, %rd124, 4096;
	add.s32 	%r682, %r682, 1024;
	setp.lt.s32 	%p12, %r679, %r97;
	@%p12 bra 	$L__BB8_67;
$L__BB8_68:
	// begin inline asm
	mov.u32 %r205, %laneid;
	// end inline asm
	mov.b32 	%r208, 1;
	mov.b32 	%r229, 31;
	mov.b32 	%r230, -1;
	// begin inline asm
	shfl.sync.down.b32 %r206, %r685, %r208, %r229, %r230;
	// end inline asm
	setp.gt.s32 	%p13, %r205, 30;
	max.s32 	%r231, %r685, %r206;
	selp.b32 	%r212, %r685, %r231, %p13;
	mov.b32 	%r213, 2;
	// begin inline asm
	shfl.sync.down.b32 %r211, %r212, %r213, %r229, %r230;
	// end inline asm
	setp.gt.s32 	%p14, %r205, 29;
	max.s32 	%r232, %r212, %r211;
	selp.b32 	%r217, %r212, %r232, %p14;
	mov.b32 	%r218, 4;
	// begin inline asm
	shfl.sync.down.b32 %r216, %r217, %r218, %r229, %r230;
	// end inline asm
	setp.gt.s32 	%p15, %r205, 27;
	max.s32 	%r233, %r217, %r216;
	selp.b32 	%r222, %r217, %r233, %p15;
	mov.b32 	%r223, 8;
	// begin inline asm
	shfl.sync.down.b32 %r221, %r222, %r223, %r229, %r230;
	// end inline asm
	setp.gt.s32 	%p16, %r205, 23;
	max.s32 	%r234, %r222, %r221;
	selp.b32 	%r227, %r222, %r234, %p16;
	mov.b32 	%r228, 16;
	// begin inline asm
	shfl.sync.down.b32 %r226, %r227, %r228, %r229, %r230;
	// end inline asm
	setp.gt.s32 	%p17, %r205, 15;
	max.s32 	%r120, %r227, %r226;
	selp.b32 	%r686, %r227, %r120, %p17;
	setp.ne.s32 	%p18, %r205, 0;
	@%p18 bra 	$L__BB8_70;
	shr.u32 	%r235, %r88, 3;
	and.b32  	%r236, %r235, 124;
	mov.u32 	%r237, _ZZN3cub18CUB_300001_SM_10006detail6reduce28DeviceReduceSingleTileKernelINS2_10policy_hubIijN4cuda3__47maximumIiEEE10Policy1000EPiSB_iS8_iiNS5_3std3__410__identityEEEvT0_T1_T2_T3_T4_T6_E12temp_storage;
	add.s32 	%r238, %r237, %r236;
	st.shared.u32 	[%r238+8], %r120;
$L__BB8_70:
	bar.sync 	0;
	setp.ne.s32 	%p19, %r88, 0;
	@%p19 bra 	$L__BB8_72;
	ld.shared.u32 	%r239, [_ZZN3cub18CUB_300001_SM_10006detail6reduce28DeviceReduceSingleTileKernelINS2_10policy_hubIijN4cuda3__47maximumIiEEE10Policy1000EPiSB_iS8_iiNS5_3std3__410__identityEEEvT0_T1_T2_T3_T4_T6_E12temp_storage+12];
	max.s32 	%r240, %r686, %r239;
	ld.shared.u32 	%r241, [_ZZN3cub18CUB_300001_SM_10006detail6reduce28DeviceReduceSingleTileKernelINS2_10policy_hubIijN4cuda3__47maximumIiEEE10Policy1000EPiSB_iS8_iiNS5_3std3__410__identityEEEvT0_T1_T2_T3_T4_T6_E12temp_storage+16];
	max.s32 	%r242, %r240, %r241;
	ld.shared.u32 	%r243, [_ZZN3cub18CUB_300001_SM_10006detail6reduce28DeviceReduceSingleTileKernelINS2_10policy_hubIijN4cuda3__47maximumIiEEE10Policy1000EPiSB_iS8_iiNS5_3std3__410__identityEEEvT0_T1_T2_T3_T4_T6_E12temp_storage+20];
	max.s32 	%r244, %r242, %r243;
	ld.shared.u32 	%r245, [_ZZN3cub18CUB_300001_SM_10006detail6reduce28DeviceReduceSingleTileKernelINS2_10policy_hubIijN4cuda3__47maximumIiEEE10Policy1000EPiSB_iS8_iiNS5_3std3__410__identityEEEvT0_T1_T2_T3_T4_T6_E12temp_storage+24];
	max.s32 	%r246, %r244, %r245;
	ld.shared.u32 	%r247, [_ZZN3cub18CUB_300001_SM_10006detail6reduce28DeviceReduceSingleTileKernelINS2_10policy_hubIijN4cuda3__47maximumIiEEE10Policy1000EPiSB_iS8_iiNS5_3std3__410__identityEEEvT0_T1_T2_T3_T4_T6_E12temp_storage+28];
	max.s32 	%r248, %r246, %r247;
	ld.shared.u32 	%r249, [_ZZN3cub18CUB_300001_SM_10006detail6reduce28DeviceReduceSingleTileKernelINS2_10policy_hubIijN4cuda3__47maximumIiEEE10Policy1000EPiSB_iS8_iiNS5_3std3__410__identityEEEvT0_T1_T2_T3_T4_T6_E12temp_storage+32];
	max.s32 	%r250, %r248, %r249;
	ld.shared.u32 	%r251, [_ZZN3cub18CUB_300001_SM_10006detail6reduce28DeviceReduceSingleTileKernelINS2_10policy_hubIijN4cuda3__47maximumIiEEE10Policy1000EPiSB_iS8_iiNS5_3std3__410__identityEEEvT0_T1_T2_T3_T4_T6_E12temp_storage+36];
	max.s32 	%r686, %r250, %r251;
$L__BB8_72:
	mov.u32 	%r631, %tid.x;
	setp.ne.s32 	%p95, %r631, 0;
	@%p95 bra 	$L__BB8_74;
	max.s32 	%r632, %r125, %r686;
	st.global.u32 	[%rd1], %r632;
$L__BB8_74:
	ret;

}
	// .globl	_ZN3cub18CUB_300001_SM_10006detail6reduce28DeviceReduceSingleTileKernelINS2_10policy_hubIiyN4cuda3__47maximumIiEEE10Policy1000EN6thrust24THRUST_300001_SM_1000_NS6detail15normal_iteratorINSC_10device_ptrIiEEEEPiyS8_iiNS5_3std3__410__identityEEEvT0_T1_T2_T3_T4_T6_
.visible .entry _ZN3cub18CUB_300001_SM_10006detail6reduce28DeviceReduceSingleTileKernelINS2_10policy_hubIiyN4cuda3__47maximumIiEEE10Policy1000EN6thrust24THRUST_300001_SM_1000_NS6detail15normal_iteratorINSC_10device_ptrIiEEEEPiyS8_iiNS5_3std3__410__identityEEEvT0_T1_T2_T3_T4_T6_(
	.param .align 8 .b8 _ZN3cub18CUB_300001_SM_10006detail6reduce28DeviceReduceSingleTileKernelINS2_10policy_hubIiyN4cuda3__47maximumIiEEE10Policy1000EN6thrust24THRUST_300001_SM_1000_NS6detail15normal_iteratorINSC_10device_ptrIiEEEEPiyS8_iiNS5_3std3__410__identityEEEvT0_T1_T2_T3_T4_T6__param_0[8],
	.param .u64 .ptr .align 1 _ZN3cub18CUB_300001_SM_10006detail6reduce28DeviceReduceSingleTileKernelINS2_10policy_hubIiyN4cuda3__47maximumIiEEE10Policy1000EN6thrust24THRUST_300001_SM_1000_NS6detail15normal_iteratorINSC_10device_ptrIiEEEEPiyS8_iiNS5_3std3__410__identityEEEvT0_T1_T2_T3_T4_T6__param_1,
	.param .u64 _ZN3cub18CUB_300001_SM_10006detail6reduce28DeviceReduceSingleTileKernelINS2_10policy_hubIiyN4cuda3__47maximumIiEEE10Policy1000EN6thrust24THRUST_300001_SM_1000_NS6detail15normal_iteratorINSC_10device_ptrIiEEEEPiyS8_iiNS5_3std3__410__identityEEEvT0_T1_T2_T3_T4_T6__param_2,
	.param .align 1 .b8 _ZN3cub18CUB_300001_SM_10006detail6reduce28DeviceReduceSingleTileKernelINS2_10policy_hubIiyN4cuda3__47maximumIiEEE10Policy1000EN6thrust24THRUST_300001_SM_1000_NS6detail15normal_iteratorINSC_10device_ptrIiEEEEPiyS8_iiNS5_3std3__410__identityEEEvT0_T1_T2_T3_T4_T6__param_3[1],
	.param .u32 _ZN3cub18CUB_300001_SM_10006detail6reduce28DeviceReduceSingleTileKernelINS2_10policy_hubIiyN4cuda3__47maximumIiEEE10Policy1000EN6thrust24THRUST_300001_SM_1000_NS6detail15normal_iteratorINSC_10device_ptrIiEEEEPiyS8_iiNS5_3std3__410__identityEEEvT0_T1_T2_T3_T4_T6__param_4,
	.param .align 1 .b8 _ZN3cub18CUB_300001_SM_10006detail6reduce28DeviceReduceSingleTileKernelINS2_10policy_hubIiyN4cuda3__47maximumIiEEE10Policy1000EN6thrust24THRUST_300001_SM_1000_NS6detail15normal_iteratorINSC_10device_ptrIiEEEEPiyS8_iiNS5_3std3__410__identityEEEvT0_T1_T2_T3_T4_T6__param_5[1]
)
.maxntid 256
.minnctapersm 1
{
	.reg .pred 	%p<59>;
	.reg .b32 	%r<471>;
	.reg .b64 	%rd<56>;
	// demoted variable
	.shared .align 4 .b8 _ZZN3cub18CUB_300001_SM_10006detail6reduce28DeviceReduceSingleTileKernelINS2_10policy_hubIiyN4cuda3__47maximumIiEEE10Policy1000EN6thrust24THRUST_300001_SM_1000_NS6detail15normal_iteratorINSC_10device_ptrIiEEEEPiyS8_iiNS5_3std3__410__identityEEEvT0_T1_T2_T3_T4_T6_E12temp_storage[44];
	ld.param.u64 	%rd18, [_ZN3cub18CUB_300001_SM_10006detail6reduce28DeviceReduceSingleTileKernelINS2_10policy_hubIiyN4cuda3__47maximumIiEEE10Policy1000EN6thrust24THRUST_300001_SM_1000_NS6detail15normal_iteratorINSC_10device_ptrIiEEEEPiyS8_iiNS5_3std3__410__identityEEEvT0_T1_T2_T3_T4_T6__param_0];
	ld.param.u64 	%rd20, [_ZN3cub18CUB_300001_SM_10006detail6reduce28DeviceReduceSingleTileKernelINS2_10policy_hubIiyN4cuda3__47maximumIiEEE10Policy1000EN6thrust24THRUST_300001_SM_1000_NS6detail15normal_iteratorINSC_10device_ptrIiEEEEPiyS8_iiNS5_3std3__410__identityEEEvT0_T1_T2_T3_T4_T6__param_1];
	ld.param.u64 	%rd19, [_ZN3cub18CUB_300001_SM_10006detail6reduce28DeviceReduceSingleTileKernelINS2_10policy_hubIiyN4cuda3__47maximumIiEEE10Policy1000EN6thrust24THRUST_300001_SM_1000_NS6detail15normal_iteratorINSC_10device_ptrIiEEEEPiyS8_iiNS5_3std3__410__identityEEEvT0_T1_T2_T3_T4_T6__param_2];
	ld.param.u32 	%r83, [_ZN3cub18CUB_300001_SM_10006detail6reduce28DeviceReduceSingleTileKernelINS2_10policy_hubIiyN4cuda3__47maximumIiEEE10Policy1000EN6thrust24THRUST_300001_SM_1000_NS6detail15normal_iteratorINSC_10device_ptrIiEEEEPiyS8_iiNS5_3std3__410__identityEEEvT0_T1_T2_T3_T4_T6__param_4];
	cvta.to.global.u64 	%rd1, %rd20;
	setp.ne.s64 	%p1, %rd19, 0;
	@%p1 bra 	$L__BB9_3;
	mov.u32 	%r434, %tid.x;
	setp.ne.s32 	%p58, %r434, 0;
	@%p58 bra 	$L__BB9_51;
	st.global.u32 	[%rd1], %r83;
	bra.uni 	$L__BB9_51;
$L__BB9_3:
	cvta.to.global.u64 	%rd2, %rd18;
	setp.gt.u64 	%p2, %rd19, 4095;
	@%p2 bra 	$L__BB9_28;
	cvt.u32.u64 	%r1, %rd19;
	mov.u32 	%r2, %tid.x;
	setp.ge.u32 	%p24, %r2, %r1;
	mov.b32 	%r452, 0;
	mov.u32 	%r441, %r2;
	@%p24 bra 	$L__BB9_6;
	mul.wide.u32 	%rd41, %r2, 4;
	add.s64 	%rd42, %rd2, %rd41;
	ld.global.u32 	%r452, [%rd42];
	add.s32 	%r441, %r2, 256;
$L__BB9_6:
	setp.ge.u32 	%p25, %r441, %r1;
	@%p25 bra 	$L__BB9_19;
	not.b32 	%r262, %r441;
	add.s32 	%r263, %r262, %r1;
	shr.u32 	%r264, %r263, 8;
	add.s32 	%r7, %r264, 1;
	and.b32  	%r8, %r7, 15;
	setp.lt.u32 	%p26, %r263, 3840;
	@%p26 bra 	$L__BB9_10;
	and.b32  	%r265, %r7, 33554416;
	neg.s32 	%r437, %r265;
	mul.wide.u32 	%rd43, %r441, 4;
	add.s64 	%rd44, %rd43, %rd2;
	add.s64 	%rd51, %rd44, 8192;
$L__BB9_9:
	.pragma "nounroll";
	ld.global.u32 	%r266, [%rd51+-8192];
	max.s32 	%r267, %r452, %r266;
	ld.global.u32 	%r268, [%rd51+-7168];
	max.s32 	%r269, %r267, %r268;
	ld.global.u32 	%r270, [%rd51+-6144];
	max.s32 	%r271, %r269, %r270;
	ld.global.u32 	%r272, [%rd51+-5120];
	max.s32 	%r273, %r271, %r272;
	ld.global.u32 	%r274, [%rd51+-4096];
	max.s32 	%r275, %r273, %r274;
	ld.global.u32 	%r276, [%rd51+-3072];
	max.s32 	%r277, %r275, %r276;
	ld.global.u32 	%r278, [%rd51+-2048];
	max.s32 	%r279, %r277, %r278;
	ld.global.u32 	%r280, [%rd51+-1024];
	max.s32 	%r281, %r279, %r280;
	ld.global.u32 	%r282, [%rd51];
	max.s32 	%r283, %r281, %r282;
	ld.global.u32 	%r284, [%rd51+1024];
	max.s32 	%r285, %r283, %r284;
	ld.global.u32 	%r286, [%rd51+2048];
	max.s32 	%r287, %r285, %r286;
	ld.global.u32 	%r288, [%rd51+3072];
	max.s32 	%r289, %r287, %r288;
	ld.global.u32 	%r290, [%rd51+4096];
	max.s32 	%r291, %r289, %r290;
	ld.global.u32 	%r292, [%rd51+5120];
	max.s32 	%r293, %r291, %r292;
	ld.global.u32 	%r294, [%rd51+6144];
	max.s32 	%r295, %r293, %r294;
	ld.global.u32 	%r296, [%rd51+7168];
	max.s32 	%r452, %r295, %r296;
	add.s32 	%r441, %r441, 4096;
	add.s32 	%r437, %r437, 16;
	add.s64 	%rd51, %rd51, 16384;
	setp.ne.s32 	%p27, %r437, 0;
	@%p27 bra 	$L__BB9_9;
$L__BB9_10:
	setp.eq.s32 	%p28, %r8, 0;
	@%p28 bra 	$L__BB9_19;
	and.b32  	%r19, %r7, 7;
	setp.lt.u32 	%p29, %r8, 8;
	@%p29 bra 	$L__BB9_13;
	mul.wide.s32 	%rd45, %r441, 4;
	add.s64 	%rd46, %rd2, %rd45;
	ld.global.u32 	%r298, [%rd46];
	max.s32 	%r299, %r452, %r298;
	ld.global.u32 	%r300, [%rd46+1024];
	max.s32 	%r301, %r299, %r300;
	ld.global.u32 	%r302, [%rd46+2048];
	max.s32 	%r303, %r301, %r302;
	ld.global.u32 	%r304, [%rd46+3072];
	max.s32 	%r305, %r303, %r304;
	ld.global.u32 	%r306, [%rd46+4096];
	max.s32 	%r307, %r305, %r306;
	ld.global.u32 	%r308, [%rd46+5120];
	max.s32 	%r309, %r307, %r308;
	ld.global.u32 	%r310, [%rd46+6144];
	max.s32 	%r311, %r309, %r310;
	ld.global.u32 	%r312, [%rd46+7168];
	max.s32 	%r452, %r311, %r312;
	add.s32 	%r441, %r441, 2048;
$L__BB9_13:
	setp.eq.s32 	%p30, %r19, 0;
	@%p30 bra 	$L__BB9_19;
	and.b32  	%r25, %r7, 3;
	setp.lt.u32 	%p31, %r19, 4;
	@%p31 bra 	$L__BB9_16;
	mul.wide.s32 	%rd47, %r441, 4;
	add.s64 	%rd48, %rd2, %rd47;
	ld.global.u32 	%r314, [%rd48];
	max.s32 	%r315, %r452, %r314;
	ld.global.u32 	%r316, [%rd48+1024];
	max.s32 	%r317, %r315, %r316;
	ld.global.u32 	%r318, [%rd48+2048];
	max.s32 	%r319, %r317, %r318;
	ld.global.u32 	%r320, [%rd48+3072];
	max.s32 	%r452, %r319, %r320;
	add.s32 	%r441, %r441, 1024;
$L__BB9_16:
	setp.eq.s32 	%p32, %r25, 0;
	@%p32 bra 	$L__BB9_19;
	neg.s32 	%r449, %r25;
$L__BB9_18:
	.pragma "nounroll";
	mul.wide.s32 	%rd49, %r441, 4;
	add.s64 	%rd50, %rd2, %rd49;
	ld.global.u32 	%r321, [%rd50];
	max.s32 	%r452, %r452, %r321;
	add.s32 	%r441, %r441, 256;
	add.s32 	%r449, %r449, 1;
	setp.ne.s32 	%p33, %r449, 0;
	@%p33 bra 	$L__BB9_18;
$L__BB9_19:
	setp.lt.u64 	%p34, %rd19, 256;
	@%p34 bra 	$L__BB9_24;
	// begin inline asm
	mov.u32 %r385, %laneid;
	// end inline asm
	mov.b32 	%r388, 1;
	mov.b32 	%r409, 31;
	mov.b32 	%r410, -1;
	// begin inline asm
	shfl.sync.down.b32 %r386, %r452, %r388, %r409, %r410;
	// end inline asm
	setp.gt.s32 	%p50, %r385, 30;
	max.s32 	%r411, %r452, %r386;
	selp.b32 	%r392, %r452, %r411, %p50;
	mov.b32 	%r393, 2;
	// begin inline asm
	shfl.sync.down.b32 %r391, %r392, %r393, %r409, %r410;
	// end inline asm
	setp.gt.s32 	%p51, %r385, 29;
	max.s32 	%r412, %r392, %r391;
	selp.b32 	%r397, %r392, %r412, %p51;
	mov.b32 	%r398, 4;
	// begin inline asm
	shfl.sync.down.b32 %r396, %r397, %r398, %r409, %r410;
	// end inline asm
	setp.gt.s32 	%p52, %r385, 27;
	max.s32 	%r413, %r397, %r396;
	selp.b32 	%r402, %r397, %r413, %p52;
	mov.b32 	%r403, 8;
	// begin inline asm
	shfl.sync.down.b32 %r401, %r402, %r403, %r409, %r410;
	// end inline asm
	setp.gt.s32 	%p53, %r385, 23;
	max.s32 	%r414, %r402, %r401;
	selp.b32 	%r407, %r402, %r414, %p53;
	mov.b32 	%r408, 16;
	// begin inline asm
	shfl.sync.down.b32 %r406, %r407, %r408, %r409, %r410;
	// end inline asm
	setp.gt.s32 	%p54, %r385, 15;
	max.s32 	%r39, %r407, %r406;
	selp.b32 	%r470, %r407, %r39, %p54;
	setp.ne.s32 	%p55, %r385, 0;
	@%p55 bra 	$L__BB9_22;
	shr.u32 	%r415, %r2, 3;
	and.b32  	%r416, %r415, 124;
	mov.u32 	%r417, _ZZN3cub18CUB_300001_SM_10006detail6reduce28DeviceReduceSingleTileKernelINS2_10policy_hubIiyN4cuda3__47maximumIiEEE10Policy1000EN6thrust24THRUST_300001_SM_1000_NS6detail15normal_iteratorINSC_10device_ptrIiEEEEPiyS8_iiNS5_3std3__410__identityEEEvT0_T1_T2_T3_T4_T6_E12temp_storage;
	add.s32 	%r418, %r417, %r416;
	st.shared.u32 	[%r418+8], %r39;
$L__BB9_22:
	bar.sync 	0;
	setp.ne.s32 	%p56, %r2, 0;
	@%p56 bra 	$L__BB9_49;
	ld.shared.u32 	%r419, [_ZZN3cub18CUB_300001_SM_10006detail6reduce28DeviceReduceSingleTileKernelINS2_10policy_hubIiyN4cuda3__47maximumIiEEE10Policy1000EN6thrust24THRUST_300001_SM_1000_NS6detail15normal_iteratorINSC_10device_ptrIiEEEEPiyS8_iiNS5_3std3__410__identityEEEvT0_T1_T2_T3_T4_T6_E12temp_storage+12];
	max.s32 	%r420, %r470, %r419;
	ld.shared.u32 	%r421, [_ZZN3cub18CUB_300001_SM_10006detail6reduce28DeviceReduceSingleTileKernelINS2_10policy_hubIiyN4cuda3__47maximumIiEEE10Policy1000EN6thrust24THRUST_300001_SM_1000_NS6detail15normal_iteratorINSC_10device_ptrIiEEEEPiyS8_iiNS5_3std3__410__identityEEEvT0_T1_T2_T3_T4_T6_E12temp_storage+16];
	max.s32 	%r422, %r420, %r421;
	ld.shared.u32 	%r423, [_ZZN3cub18CUB_300001_SM_10006detail6reduce28DeviceReduceSingleTileKernelINS2_10policy_hubIiyN4cuda3__47maximumIiEEE10Policy1000EN6thrust24THRUST_300001_SM_1000_NS6detail15normal_iteratorINSC_10device_ptrIiEEEEPiyS8_iiNS5_3std3__410__identityEEEvT0_T1_T2_T3_T4_T6_E12temp_storage+20];
	max.s32 	%r424, %r422, %r423;
	ld.shared.u32 	%r425, [_ZZN3cub18CUB_300001_SM_10006detail6reduce28DeviceReduceSingleTileKernelINS2_10policy_hubIiyN4cuda3__47maximumIiEEE10Policy1000EN6thrust24THRUST_300001_SM_1000_NS6detail15normal_iteratorINSC_10device_ptrIiEEEEPiyS8_iiNS5_3std3__410__identityEEEvT0_T1_T2_T3_T4_T6_E12temp_storage+24];
	max.s32 	%r426, %r424, %r425;
	ld.shared.u32 	%r427, [_ZZN3cub18CUB_300001_SM_10006detail6reduce28DeviceReduceSingleTileKernelINS2_10policy_hubIiyN4cuda3__47maximumIiEEE10Policy1000EN6thrust24THRUST_300001_SM_1000_NS6detail15normal_iteratorINSC_10device_ptrIiEEEEPiyS8_iiNS5_3std3__410__identityEEEvT0_T1_T2_T3_T4_T6_E12temp_storage+28];
	max.s32 	%r428, %r426, %r427;
	ld.shared.u32 	%r429, [_ZZN3cub18CUB_300001_SM_10006detail6reduce28DeviceReduceSingleTileKernelINS2_10policy_hubIiyN4cuda3__47maximumIiEEE10Policy1000EN6thrust24THRUST_300001_SM_1000_NS6detail15normal_iteratorINSC_10device_ptrIiEEEEPiyS8_iiNS5_3std3__410__identityEEEvT0_T1_T2_T3_T4_T6_E12temp_storage+32];
	max.s32 	%r430, %r428, %r429;
	ld.shared.u32 	%r431, [_ZZN3cub18CUB_300001_SM_10006detail6reduce28DeviceReduceSingleTileKernelINS2_10policy_hubIiyN4cuda3__47maximumIiEEE10Policy1000EN6thrust24THRUST_300001_SM_1000_NS6detail15normal_iteratorINSC_10device_ptrIiEEEEPiyS8_iiNS5_3std3__410__identityEEEvT0_T1_T2_T3_T4_T6_E12temp_storage+36];
	max.s32 	%r470, %r430, %r431;
	bra.uni 	$L__BB9_49;
$L__BB9_24:
	// begin inline asm
	mov.u32 %r322, %laneid;
	// end inline asm
	and.b32  	%r348, %r2, 992;
	add.s32 	%r349, %r348, 32;
	setp.gt.u32 	%p35, %r349, %r1;
	not.b32 	%r350, %r348;
	add.s32 	%r351, %r1, %r350;
	selp.b32 	%r346, %r351, 31, %p35;
	mov.b32 	%r325, 1;
	mov.b32 	%r347, -1;
	// begin inline asm
	shfl.sync.down.b32 %r323, %r452, %r325, %r346, %r347;
	// end inline asm
	setp.lt.s32 	%p36, %r322, %r346;
	max.s32 	%r352, %r452, %r323;
	selp.b32 	%r329, %r352, %r452, %p36;
	mov.b32 	%r330, 2;
	// begin inline asm
	shfl.sync.down.b32 %r328, %r329, %r330, %r346, %r347;
	// end inline asm
	add.s32 	%r353, %r322, 2;
	setp.gt.s32 	%p37, %r353, %r346;
	max.s32 	%r354, %r329, %r328;
	selp.b32 	%r334, %r329, %r354, %p37;
	mov.b32 	%r335, 4;
	// begin inline asm
	shfl.sync.down.b32 %r333, %r334, %r335, %r346, %r347;
	// end inline asm
	add.s32 	%r355, %r322, 4;
	setp.gt.s32 	%p38, %r355, %r346;
	max.s32 	%r356, %r334, %r333;
	selp.b32 	%r339, %r334, %r356, %p38;
	mov.b32 	%r340, 8;
	// begin inline asm
	shfl.sync.down.b32 %r338, %r339, %r340, %r346, %r347;
	// end inline asm
	add.s32 	%r357, %r322, 8;
	setp.gt.s32 	%p39, %r357, %r346;
	max.s32 	%r358, %r339, %r338;
	selp.b32 	%r344, %r339, %r358, %p39;
	mov.b32 	%r345, 16;
	// begin inline asm
	shfl.sync.down.b32 %r343, %r344, %r345, %r346, %r347;
	// end inline asm
	add.s32 	%r359, %r322, 16;
	setp.gt.s32 	%p40, %r359, %r346;
	max.s32 	%r360, %r344, %r343;
	selp.b32 	%r470, %r344, %r360, %p40;
	setp.ne.s32 	%p41, %r322, 0;
	@%p41 bra 	$L__BB9_26;
	shr.u32 	%r361, %r2, 3;
	and.b32  	%r362, %r361, 124;
	mov.u32 	%r363, _ZZN3cub18CUB_300001_SM_10006detail6reduce28DeviceReduceSingleTileKernelINS2_10policy_hubIiyN4cuda3__47maximumIiEEE10Policy1000EN6thrust24THRUST_300001_SM_1000_NS6detail15normal_iteratorINSC_10device_ptrIiEEEEPiyS8_iiNS5_3std3__410__identityEEEvT0_T1_T2_T3_T4_T6_E12temp_storage;
	add.s32 	%r364, %r363, %r362;
	st.shared.u32 	[%r364+8], %r470;
$L__BB9_26:
	bar.sync 	0;
	setp.ne.s32 	%p42, %r2, 0;
	@%p42 bra 	$L__BB9_49;
	setp.gt.u64 	%p43, %rd19, 32;
	ld.shared.u32 	%r365, [_ZZN3cub18CUB_300001_SM_10006detail6reduce28DeviceReduceSingleTileKernelINS2_10policy_hubIiyN4cuda3__47maximumIiEEE10Policy1000EN6thrust24THRUST_300001_SM_1000_NS6detail15normal_iteratorINSC_10device_ptrIiEEEEPiyS8_iiNS5_3std3__410__identityEEEvT0_T1_T2_T3_T4_T6_E12temp_storage+12];
	max.s32 	%r366, %r470, %r365;
	selp.b32 	%r367, %r366, %r470, %p43;
	setp.gt.u64 	%p44, %rd19, 64;
	ld.shared.u32 	%r368, [_ZZN3cub18CUB_300001_SM_10006detail6reduce28DeviceReduceSingleTileKernelINS2_10policy_hubIiyN4cuda3__47maximumIiEEE10Policy1000EN6thrust24THRUST_300001_SM_1000_NS6detail15normal_iteratorINSC_10device_ptrIiEEEEPiyS8_iiNS5_3std3__410__identityEEEvT0_T1_T2_T3_T4_T6_E12temp_storage+16];
	max.s32 	%r369, %r367, %r368;
	selp.b32 	%r370, %r369, %r367, %p44;
	setp.gt.u64 	%p45, %rd19, 96;
	ld.shared.u32 	%r371, [_ZZN3cub18CUB_300001_SM_10006detail6reduce28DeviceReduceSingleTileKernelINS2_10policy_hubIiyN4cuda3__47maximumIiEEE10Policy1000EN6thrust24THRUST_300001_SM_1000_NS6detail15normal_iteratorINSC_10device_ptrIiEEEEPiyS8_iiNS5_3std3__410__identityEEEvT0_T1_T2_T3_T4_T6_E12temp_storage+20];
	max.s32 	%r372, %r370, %r371;
	selp.b32 	%r373, %r372, %r370, %p45;
	setp.gt.u64 	%p46, %rd19, 128;
	ld.shared.u32 	%r374, [_ZZN3cub18CUB_300001_SM_10006detail6reduce28DeviceReduceSingleTileKernelINS2_10policy_hubIiyN4cuda3__47maximumIiEEE10Policy1000EN6thrust24THRUST_300001_SM_1000_NS6detail15normal_iteratorINSC_10device_ptrIiEEEEPiyS8_iiNS5_3std3__410__identityEEEvT0_T1_T2_T3_T4_T6_E12temp_storage+24];
	max.s32 	%r375, %r373, %r374;
	selp.b32 	%r376, %r375, %r373, %p46;
	setp.gt.u64 	%p47, %rd19, 160;
	ld.shared.u32 	%r377, [_ZZN3cub18CUB_300001_SM_10006detail6reduce28DeviceReduceSingleTileKernelINS2_10policy_hubIiyN4cuda3__47maximumIiEEE10Policy1000EN6thrust24THRUST_300001_SM_1000_NS6detail15normal_iteratorINSC_10device_ptrIiEEEEPiyS8_iiNS5_3std3__410__identityEEEvT0_T1_T2_T3_T4_T6_E12temp_storage+28];
	max.s32 	%r378, %r376, %r377;
	selp.b32 	%r379, %r378, %r376, %p47;
	setp.gt.u64 	%p48, %rd19, 192;
	ld.shared.u32 	%r380, [_ZZN3cub18CUB_300001_SM_10006detail6reduce28DeviceReduceSingleTileKernelINS2_10policy_hubIiyN4cuda3__47maximumIiEEE10Policy1000EN6thrust24THRUST_300001_SM_1000_NS6detail15normal_iteratorINSC_10device_ptrIiEEEEPiyS8_iiNS5_3std3__410__identityEEEvT0_T1_T2_T3_T4_T6_E12temp_storage+32];
	max.s32 	%r381, %r379, %r380;
	selp.b32 	%r382, %r381, %r379, %p48;
	setp.gt.u64 	%p49, %rd19, 224;
	ld.shared.u32 	%r383, [_ZZN3cub18CUB_300001_SM_10006detail6reduce28DeviceReduceSingleTileKernelINS2_10policy_hubIiyN4cuda3__47maximumIiEEE10Policy1000EN6thrust24THRUST_300001_SM_1000_NS6detail15normal_iteratorINSC_10device_ptrIiEEEEPiyS8_iiNS5_3std3__410__identityEEEvT0_T1_T2_T3_T4_T6_E12temp_storage+36];
	max.s32 	%r384, %r382, %r383;
	selp.b32 	%r470, %r384, %r382, %p49;
	bra.uni 	$L__BB9_49;
$L__BB9_28:
	mov.u32 	%r44, %tid.x;
	cvt.u64.u32 	%rd6, %r44;
	mul.wide.u32 	%rd22, %r44, 4;
	add.s64 	%rd7, %rd2, %rd22;
	ld.global.u32 	%r84, [%rd7];
	ld.global.u32 	%r85, [%rd7+1024];
	ld.global.u32 	%r86, [%rd7+2048];
	ld.global.u32 	%r87, [%rd7+3072];
	ld.global.u32 	%r88, [%rd7+4096];
	ld.global.u32 	%r89, [%rd7+5120];
	ld.global.u32 	%r90, [%rd7+6144];
	ld.global.u32 	%r91, [%rd7+7168];
	ld.global.u32 	%r92, [%rd7+8192];
	ld.global.u32 	%r93, [%rd7+9216];
	ld.global.u32 	%r94, [%rd7+10240];
	ld.global.u32 	%r95, [%rd7+11264];
	ld.global.u32 	%r96, [%rd7+12288];
	ld.global.u32 	%r97, [%rd7+13312];
	ld.global.u32 	%r98, [%rd7+14336];
	ld.global.u32 	%r99, [%rd7+15360];
	max.s32 	%r100, %r84, %r85;
	max.s32 	%r101, %r100, %r86;
	max.s32 	%r102, %r87, %r88;
	max.s32 	%r103, %r102, %r89;
	max.s32 	%r104, %r90, %r91;
	max.s32 	%r105, %r104, %r92;
	max.s32 	%r106, %r93, %r94;
	max.s32 	%r107, %r106, %r95;
	max.s32 	%r108, %r96, %r97;
	max.s32 	%r109, %r108, %r98;
	max.s32 	%r110, %r101, %r103;
	max.s32 	%r111, %r110, %r105;
	max.s32 	%r112, %r107, %r109;
	max.s32 	%r113, %r112, %r99;
	max.s32 	%r469, %r111, %r113;
	add.s64 	%rd8, %rd19, -4096;
	setp.lt.u64 	%p3, %rd8, 4096;
	mov.b64 	%rd53, 4096;
	@%p3 bra 	$L__BB9_32;
	mov.b64 	%rd53, 4096;
$L__BB9_30:
	shl.b64 	%rd24, %rd53, 2;
	add.s64 	%rd25, %rd7, %rd24;
	ld.global.u32 	%r114, [%rd25];
	ld.global.u32 	%r115, [%rd25+1024];
	ld.global.u32 	%r116, [%rd25+2048];
	ld.global.u32 	%r117, [%rd25+3072];
	ld.global.u32 	%r118, [%rd25+4096];
	ld.global.u32 	%r119, [%rd25+5120];
	ld.global.u32 	%r120, [%rd25+6144];
	ld.global.u32 	%r121, [%rd25+7168];
	ld.global.u32 	%r122, [%rd25+8192];
	ld.global.u32 	%r123, [%rd25+9216];
	ld.global.u32 	%r124, [%rd25+10240];
	ld.global.u32 	%r125, [%rd25+11264];
	ld.global.u32 	%r126, [%rd25+12288];
	ld.global.u32 	%r127, [%rd25+13312];
	ld.global.u32 	%r128, [%rd25+14336];
	ld.global.u32 	%r129, [%rd25+15360];
	max.s32 	%r130, %r469, %r114;
	max.s32 	%r131, %r130, %r115;
	max.s32 	%r132, %r116, %r117;
	max.s32 	%r133, %r132, %r118;
	max.s32 	%r134, %r119, %r120;
	max.s32 	%r135, %r134, %r121;
	max.s32 	%r136, %r122, %r123;
	max.s32 	%r137, %r136, %r124;
	max.s32 	%r138, %r125, %r126;
	max.s32 	%r139, %r138, %r127;
	max.s32 	%r140, %r128, %r129;
	max.s32 	%r141, %r131, %r133;
	max.s32 	%r142, %r141, %r135;
	max.s32 	%r143, %r137, %r139;
	max.s32 	%r144, %r143, %r140;
	max.s32 	%r469, %r142, %r144;
	sub.s64 	%rd26, %rd19, %rd53;
	setp.lt.u64 	%p4, %rd26, 4096;
	@%p4 bra 	$L__BB9_45;
	add.s64 	%rd53, %rd53, 4096;
	setp.le.u64 	%p5, %rd53, %rd8;
	@%p5 bra 	$L__BB9_30;
$L__BB9_32:
	setp.le.u64 	%p6, %rd19, %rd53;
	cvt.u32.u64 	%r145, %rd53;
	cvt.u32.u64 	%r146, %rd19;
	sub.s32 	%r147, %r146, %r145;
	setp.ge.s32 	%p7, %r44, %r147;
	or.pred  	%p8, %p6, %p7;
	@%p8 bra 	$L__BB9_45;
	not.b32 	%r151, %r44;
	add.s32 	%r152, %r151, %r146;
	sub.s32 	%r154, %r152, %r145;
	shr.u32 	%r155, %r154, 8;
	add.s32 	%r49, %r155, 1;
	and.b32  	%r50, %r49, 15;
	setp.lt.u32 	%p9, %r154, 3840;
	mov.u32 	%r459, %r44;
	@%p9 bra 	$L__BB9_36;
	and.b32  	%r156, %r49, 33554416;
	neg.s32 	%r455, %r156;
	add.s64 	%rd27, %rd53, %rd6;
	shl.b64 	%rd28, %rd27, 2;
	add.s64 	%rd29, %rd28, %rd2;
	add.s64 	%rd54, %rd29, 8192;
	mov.u32 	%r459, %r44;
$L__BB9_35:
	.pragma "nounroll";
	ld.global.u32 	%r157, [%rd54+-8192];
	max.s32 	%r158, %r469, %r157;
	ld.global.u32 	%r159, [%rd54+-7168];
	max.s32 	%r160, %r158, %r159;
	ld.global.u32 	%r161, [%rd54+-6144];
	max.s32 	%r162, %r160, %r161;
	ld.global.u32 	%r163, [%rd54+-5120];
	max.s32 	%r164, %r162, %r163;
	ld.global.u32 	%r165, [%rd54+-4096];
	max.s32 	%r166, %r164, %r165;
	ld.global.u32 	%r167, [%rd54+-3072];
	max.s32 	%r168, %r166, %r167;
	ld.global.u32 	%r169, [%rd54+-2048];
	max.s32 	%r170, %r168, %r169;
	ld.global.u32 	%r171, [%rd54+-1024];
	max.s32 	%r172, %r170, %r171;
	ld.global.u32 	%r173, [%rd54];
	max.s32 	%r174, %r172, %r173;
	ld.global.u32 	%r175, [%rd54+1024];
	max.s32 	%r176, %r174, %r175;
	ld.global.u32 	%r177, [%rd54+2048];
	max.s32 	%r178, %r176, %r177;
	ld.global.u32 	%r179, [%rd54+3072];
	max.s32 	%r180, %r178, %r179;
	ld.global.u32 	%r181, [%rd54+4096];
	max.s32 	%r182, %r180, %r181;
	ld.global.u32 	%r183, [%rd54+5120];
	max.s32 	%r184, %r182, %r183;
	ld.global.u32 	%r185, [%rd54+6144];
	max.s32 	%r186, %r184, %r185;
	ld.global.u32 	%r187, [%rd54+7168];
	max.s32 	%r469, %r186, %r187;
	add.s32 	%r459, %r459, 4096;
	add.s32 	%r455, %r455, 16;
	add.s64 	%rd54, %rd54, 16384;
	setp.ne.s32 	%p10, %r455, 0;
	@%p10 bra 	$L__BB9_35;
$L__BB9_36:
	setp.eq.s32 	%p11, %r50, 0;
	@%p11 bra 	$L__BB9_45;
	and.b32  	%r61, %r49, 7;
	setp.lt.u32 	%p12, %r50, 8;
	@%p12 bra 	$L__BB9_39;
	cvt.u64.u32 	%rd30, %r459;
	add.s64 	%rd31, %rd53, %rd30;
	shl.b64 	%rd32, %rd31, 2;
	add.s64 	%rd33, %rd2, %rd32;
	ld.global.u32 	%r189, [%rd33];
	max.s32 	%r190, %r469, %r189;
	ld.global.u32 	%r191, [%rd33+1024];
	max.s32 	%r192, %r190, %r191;
	ld.global.u32 	%r193, [%rd33+2048];
	max.s32 	%r194, %r192, %r193;
	ld.global.u32 	%r195, [%rd33+3072];
	max.s32 	%r196, %r194, %r195;
	ld.global.u32 	%r197, [%rd33+4096];
	max.s32 	%r198, %r196, %r197;
	ld.global.u32 	%r199, [%rd33+5120];
	max.s32 	%r200, %r198, %r199;
	ld.global.u32 	%r201, [%rd33+6144];
	max.s32 	%r202, %r200, %r201;
	ld.global.u32 	%r203, [%rd33+7168];
	max.s32 	%r469, %r202, %r203;
	add.s32 	%r459, %r459, 2048;
$L__BB9_39:
	setp.eq.s32 	%p13, %r61, 0;
	@%p13 bra 	$L__BB9_45;
	and.b32  	%r67, %r49, 3;
	setp.lt.u32 	%p14, %r61, 4;
	@%p14 bra 	$L__BB9_42;
	cvt.u64.u32 	%rd34, %r459;
	add.s64 	%rd35, %rd53, %rd34;
	shl.b64 	%rd36, %rd35, 2;
	add.s64 	%rd37, %rd2, %rd36;
	ld.global.u32 	%r205, [%rd37];
	max.s32 	%r206, %r469, %r205;
	ld.global.u32 	%r207, [%rd37+1024];
	max.s32 	%r208, %r206, %r207;
	ld.global.u32 	%r209, [%rd37+2048];
	max.s32 	%r210, %r208, %r209;
	ld.global.u32 	%r211, [%rd37+3072];
	max.s32 	%r469, %r210, %r211;
	add.s32 	%r459, %r459, 1024;
$L__BB9_42:
	setp.eq.s32 	%p15, %r67, 0;
	@%p15 bra 	$L__BB9_45;
	cvt.u64.u32 	%rd38, %r459;
	add.s64 	%rd39, %rd53, %rd38;
	shl.b64 	%rd40, %rd39, 2;
	add.s64 	%rd55, %rd2, %rd40;
	neg.s32 	%r467, %r67;
$L__BB9_44:
	.pragma "nounroll";
	ld.global.u32 	%r212, [%rd55];
	max.s32 	%r469, %r469, %r212;
	add.s64 	%rd55, %rd55, 1024;
	add.s32 	%r467, %r467, 1;
	setp.ne.s32 	%p16, %r467, 0;
	@%p16 bra 	$L__BB9_44;
$L__BB9_45:
	// begin inline asm
	mov.u32 %r213, %laneid;
	// end inline asm
	mov.b32 	%r216, 1;
	mov.b32 	%r237, 31;
	mov.b32 	%r238, -1;
	// begin inline asm
	shfl.sync.down.b32 %r214, %r469, %r216, %r237, %r238;
	// end inline asm
	setp.gt.s32 	%p17, %r213, 30;
	max.s32 	%r239, %r469, %r214;
	selp.b32 	%r220, %r469, %r239, %p17;
	mov.b32 	%r221, 2;
	// begin inline asm
	shfl.sync.down.b32 %r219, %r220, %r221, %r237, %r238;
	// end inline asm
	setp.gt.s32 	%p18, %r213, 29;
	max.s32 	%r240, %r220, %r219;
	selp.b32 	%r225, %r220, %r240, %p18;
	mov.b32 	%r226, 4;
	// begin inline asm
	shfl.sync.down.b32 %r224, %r225, %r226, %r237, %r238;
	// end inline asm
	setp.gt.s32 	%p19, %r213, 27;
	max.s32 	%r241, %r225, %r224;
	selp.b32 	%r230, %r225, %r241, %p19;
	mov.b32 	%r231, 8;
	// begin inline asm
	shfl.sync.down.b32 %r229, %r230, %r231, %r237, %r238;
	// end inline asm
	setp.gt.s32 	%p20, %r213, 23;
	max.s32 	%r242, %r230, %r229;
	selp.b32 	%r235, %r230, %r242, %p20;
	mov.b32 	%r236, 16;
	// begin inline asm
	shfl.sync.down.b32 %r234, %r235, %r236, %r237, %r238;
	// end inline asm
	setp.gt.s32 	%p21, %r213, 15;
	max.s32 	%r79, %r235, %r234;
	selp.b32 	%r470, %r235, %r79, %p21;
	setp.ne.s32 	%p22, %r213, 0;
	@%p22 bra 	$L__BB9_47;
	shr.u32 	%r243, %r44, 3;
	and.b32  	%r244, %r243, 124;
	mov.u32 	%r245, _ZZN3cub18CUB_300001_SM_10006detail6reduce28DeviceReduceSingleTileKernelINS2_10policy_hubIiyN4cuda3__47maximumIiEEE10Policy1000EN6thrust24THRUST_300001_SM_1000_NS6detail15normal_iteratorINSC_10device_ptrIiEEEEPiyS8_iiNS5_3std3__410__identityEEEvT0_T1_T2_T3_T4_T6_E12temp_storage;
	add.s32 	%r246, %r245, %r244;
	st.shared.u32 	[%r246+8], %r79;
$L__BB9_47:
	bar.sync 	0;
	setp.ne.s32 	%p23, %r44, 0;
	@%p23 bra 	$L__BB9_49;
	ld.shared.u32 	%r247, [_ZZN3cub18CUB_300001_SM_10006detail6reduce28DeviceReduceSingleTileKernelINS2_10policy_hubIiyN4cuda3__47maximumIiEEE10Policy1000EN6thrust24THRUST_300001_SM_1000_NS6detail15normal_iteratorINSC_10device_ptrIiEEEEPiyS8_iiNS5_3std3__410__identityEEEvT0_T1_T2_T3_T4_T6_E12temp_storage+12];
	max.s32 	%r248, %r470, %r247;
	ld.shared.u32 	%r249, [_ZZN3cub18CUB_300001_SM_10006detail6reduce28DeviceReduceSingleTileKernelINS2_10policy_hubIiyN4cuda3__47maximumIiEEE10Policy1000EN6thrust24THRUST_300001_SM_1000_NS6detail15normal_iteratorINSC_10device_ptrIiEEEEPiyS8_iiNS5_3std3__410__identityEEEvT0_T1_T2_T3_T4_T6_E12temp_storage+16];
	max.s32 	%r250, %r248, %r249;
	ld.shared.u32 	%r251, [_ZZN3cub18CUB_300001_SM_10006detail6reduce28DeviceReduceSingleTileKernelINS2_10policy_hubIiyN4cuda3__47maximumIiEEE10Policy1000EN6thrust24THRUST_300001_SM_1000_NS6detail15normal_iteratorINSC_10device_ptrIiEEEEPiyS8_iiNS5_3std3__410__identityEEEvT0_T1_T2_T3_T4_T6_E12temp_storage+20];
	max.s32 	%r252, %r250, %r251;
	ld.shared.u32 	%r253, [_ZZN3cub18CUB_300001_SM_10006detail6reduce28DeviceReduceSingleTileKernelINS2_10policy_hubIiyN4cuda3__47maximumIiEEE10Policy1000EN6thrust24THRUST_300001_SM_1000_NS6detail15normal_iteratorINSC_10device_ptrIiEEEEPiyS8_iiNS5_3std3__410__identityEEEvT0_T1_T2_T3_T4_T6_E12temp_storage+24];
	max.s32 	%r254, %r252, %r253;
	ld.shared.u32 	%r255, [_ZZN3cub18CUB_300001_SM_10006detail6reduce28DeviceReduceSingleTileKernelINS2_10policy_hubIiyN4cuda3__47maximumIiEEE10Policy1000EN6thrust24THRUST_300001_SM_1000_NS6detail15normal_iteratorINSC_10device_ptrIiEEEEPiyS8_iiNS5_3std3__410__identityEEEvT0_T1_T2_T3_T4_T6_E12temp_storage+28];
	max.s32 	%r256, %r254, %r255;
	ld.shared.u32 	%r257, [_ZZN3cub18CUB_300001_SM_10006detail6reduce28DeviceReduceSingleTileKernelINS2_10policy_hubIiyN4cuda3__47maximumIiEEE10Policy1000EN6thrust24THRUST_300001_SM_1000_NS6detail15normal_iteratorINSC_10device_ptrIiEEEEPiyS8_iiNS5_3std3__410__identityEEEvT0_T1_T2_T3_T4_T6_E12temp_storage+32];
	max.s32 	%r258, %r256, %r257;
	ld.shared.u32 	%r259, [_ZZN3cub18CUB_300001_SM_10006detail6reduce28DeviceReduceSingleTileKernelINS2_10policy_hubIiyN4cuda3__47maximumIiEEE10Policy1000EN6thrust24THRUST_300001_SM_1000_NS6detail15normal_iteratorINSC_10device_ptrIiEEEEPiyS8_iiNS5_3std3__410__identityEEEvT0_T1_T2_T3_T4_T6_E12temp_storage+36];
	max.s32 	%r470, %r258, %r259;
$L__BB9_49:
	mov.u32 	%r432, %tid.x;
	setp.ne.s32 	%p57, %r432, 0;
	@%p57 bra 	$L__BB9_51;
	max.s32 	%r433, %r83, %r470;
	st.global.u32 	[%rd1], %r433;
$L__BB9_51:
	ret;

}
	// .globl	_ZN3cub18CUB_300001_SM_10006detail6reduce18DeviceReduceKernelINS2_10policy_hubIiyN4cuda3__47maximumIiEEE10Policy1000EN6thrust24THRUST_300001_SM_1000_NS6detail15normal_iteratorINSC_10device_ptrIiEEEEyS8_iNS5_3std3__410__identityEEEvT0_PT3_T1_NS0_13GridEvenShareISO_EET2_T4_
.visible .entry _ZN3cub18CUB_300001_SM_10006detail6reduce18DeviceReduceKernelINS2_10policy_hubIiyN4cuda3__47maximumIiEEE10Policy1000EN6thrust24THRUST_300001_SM_1000_NS6detail15normal_iteratorINSC_10device_ptrIiEEEEyS8_iNS5_3std3__410__identityEEEvT0_PT3_T1_NS0_13GridEvenShareISO_EET2_T4_(
	.param .align 8 .b8 _ZN3cub18CUB_300001_SM_10006detail6reduce18DeviceReduceKernelINS2_10policy_hubIiyN4cuda3__47maximumIiEEE10Policy1000EN6thrust24THRUST_300001_SM_1000_NS6detail15normal_iteratorINSC_10device_ptrIiEEEEyS8_iNS5_3std3__410__identityEEEvT0_PT3_T1_NS0_13GridEvenShareISO_EET2_T4__param_0[8],
	.param .u64 .ptr .align 1 _ZN3cub18CUB_300001_SM_10006detail6reduce18DeviceReduceKernelINS2_10policy_hubIiyN4cuda3__47maximumIiEEE10Policy1000EN6thrust24THRUST_300001_SM_1000_NS6detail15normal_iteratorINSC_10device_ptrIiEEEEyS8_iNS5_3std3__410__identityEEEvT0_PT3_T1_NS0_13GridEvenShareISO_EET2_T4__param_1,
	.param .u64 _ZN3cub18CUB_300001_SM_10006detail6reduce18DeviceReduceKernelINS2_10policy_hubIiyN4cuda3__47maximumIiEEE10Policy1000EN6thrust24THRUST_300001_SM_1000_NS6detail15normal_iteratorINSC_10device_ptrIiEEEEyS8_iNS5_3std3__410__identityEEEvT0_PT3_T1_NS0_13GridEvenShareISO_EET2_T4__param_2,
	.param .align 8 .b8 _ZN3cub18CUB_300001_SM_10006detail6reduce18DeviceReduceKernelINS2_10policy_hubIiyN4cuda3__47maximumIiEEE10Policy1000EN6thrust24THRUST_300001_SM_1000_NS6detail15normal_iteratorINSC_10device_ptrIiEEEEyS8_iNS5_3std3__410__identityEEEvT0_PT3_T1_NS0_13GridEvenShareISO_EET2_T4__param_3[72],
	.param .align 1 .b8 _ZN3cub18CUB_300001_SM_10006detail6reduce18DeviceReduceKernelINS2_10policy_hubIiyN4cuda3__47maximumIiEEE10Policy1000EN6thrust24THRUST_300001_SM_1000_NS6detail15normal_iteratorINSC_10device_ptrIiEEEEyS8_iNS5_3std3__410__identityEEEvT0_PT3_T1_NS0_13GridEvenShareISO_EET2_T4__param_4[1],
	.param .align 1 .b8 _ZN3cub18CUB_300001_SM_10006detail6reduce18DeviceReduceKernelINS2_10policy_hubIiyN4cuda3__47maximumIiEEE10Policy1000EN6thrust24THRUST_300001_SM_1000_NS6detail15normal_iteratorINSC_10device_ptrIiEEEEyS8_iNS5_3std3__410__identityEEEvT0_PT3_T1_NS0_13GridEvenShareISO_EET2_T4__param_5[1]
)
.maxntid 256
{
	.reg .pred 	%p<57>;
	.reg .b16 	%rs<4>;
	.reg .b32 	%r<502>;
	.reg .b64 	%rd<78>;
	// demoted variable
	.shared .align 4 .b8 _ZZN3cub18CUB_300001_SM_10006detail6reduce18DeviceReduceKernelINS2_10policy_hubIiyN4cuda3__47maximumIiEEE10Policy1000EN6thrust24THRUST_300001_SM_1000_NS6detail15normal_iteratorINSC_10device_ptrIiEEEEyS8_iNS5_3std3__410__identityEEEvT0_PT3_T1_NS0_13GridEvenShareISO_EET2_T4_E12temp_storage[44];
	ld.param.u64 	%rd1, [_ZN3cub18CUB_300001_SM_10006detail6reduce18DeviceReduceKernelINS2_10policy_hubIiyN4cuda3__47maximumIiEEE10Policy1000EN6thrust24THRUST_300001_SM_1000_NS6detail15normal_iteratorINSC_10device_ptrIiEEEEyS8_iNS5_3std3__410__identityEEEvT0_PT3_T1_NS0_13GridEvenShareISO_EET2_T4__param_3+32];
	ld.param.u32 	%r1, [_ZN3cub18CUB_300001_SM_10006detail6reduce18DeviceReduceKernelINS2_10policy_hubIiyN4cuda3__47maximumIiEEE10Policy1000EN6thrust24THRUST_300001_SM_1000_NS6detail15normal_iteratorINSC_10device_ptrIiEEEEyS8_iNS5_3std3__410__identityEEEvT0_PT3_T1_NS0_13GridEvenShareISO_EET2_T4__param_3+40];
	ld.param.u64 	%rd25, [_ZN3cub18CUB_300001_SM_10006detail6reduce18DeviceReduceKernelINS2_10policy_hubIiyN4cuda3__47maximumIiEEE10Policy1000EN6thrust24THRUST_300001_SM_1000_NS6detail15normal_iteratorINSC_10device_ptrIiEEEEyS8_iNS5_3std3__410__identityEEEvT0_PT3_T1_NS0_13GridEvenShareISO_EET2_T4__param_0];
	cvta.to.global.u64 	%rd2, %rd25;
	mov.u32 	%r2, %ctaid.x;
	shl.b32 	%r90, %r1, 12;
	cvt.s64.s32 	%rd3, %r90;
	shl.b32 	%r91, %r2, 12;
	cvt.u64.u32 	%rd4, %r91;
	sub.s64 	%rd5, %rd1, %rd4;
	setp.gt.u64 	%p1, %rd5, 4095;
	@%p1 bra 	$L__BB10_25;
	cvt.u32.u64 	%r288, %rd4;
	cvt.u32.u64 	%r3, %rd1;
	sub.s32 	%r4, %r3, %r288;
	mov.u32 	%r5, %tid.x;
	setp.ge.s32 	%p23, %r5, %r4;
	mov.b32 	%r482, 0;
	mov.u32 	%r471, %r5;
	@%p23 bra 	$L__BB10_3;
	add.s32 	%r290, %r288, %r5;
	mul.wide.u32 	%rd51, %r290, 4;
	add.s64 	%rd52, %rd2, %rd51;
	ld.global.u32 	%r482, [%rd52];
	add.s32 	%r471, %r5, 256;
$L__BB10_3:
	setp.ge.s32 	%p24, %r471, %r4;
	@%p24 bra 	$L__BB10_16;
	not.b32 	%r293, %r471;
	add.s32 	%r294, %r293, %r3;
	sub.s32 	%r295, %r294, %r288;
	shr.u32 	%r296, %r295, 8;
	add.s32 	%r10, %r296, 1;
	and.b32  	%r11, %r10, 15;
	setp.lt.u32 	%p25, %r295, 3840;
	@%p25 bra 	$L__BB10_7;
	and.b32  	%r297, %r10, 33554416;
	neg.s32 	%r467, %r297;
	mul.wide.u32 	%rd53, %r2, 16384;
	mul.wide.u32 	%rd54, %r471, 4;
	or.b64  	%rd55, %rd53, %rd54;
	add.s64 	%rd56, %rd55, %rd2;
	add.s64 	%rd72, %rd56, 8192;
$L__BB10_6:
	.pragma "nounroll";
	ld.global.u32 	%r298, [%rd72+-8192];
	max.s32 	%r299, %r482, %r298;
	ld.global.u32 	%r300, [%rd72+-7168];
	max.s32 	%r301, %r299, %r300;
	ld.global.u32 	%r302, [%rd72+-6144];
	max.s32 	%r303, %r301, %r302;
	ld.global.u32 	%r304, [%rd72+-5120];
	max.s32 	%r305, %r303, %r304;
	ld.global.u32 	%r306, [%rd72+-4096];
	max.s32 	%r307, %r305, %r306;
	ld.global.u32 	%r308, [%rd72+-3072];
	max.s32 	%r309, %r307, %r308;
	ld.global.u32 	%r310, [%rd72+-2048];
	max.s32 	%r311, %r309, %r310;
	ld.global.u32 	%r312, [%rd72+-1024];
	max.s32 	%r313, %r311, %r312;
	ld.global.u32 	%r314, [%rd72];
	max.s32 	%r315, %r313, %r314;
	ld.global.u32 	%r316, [%rd72+1024];
	max.s32 	%r317, %r315, %r316;
	ld.global.u32 	%r318, [%rd72+2048];
	max.s32 	%r319, %r317, %r318;
	ld.global.u32 	%r320, [%rd72+3072];
	max.s32 	%r321, %r319, %r320;
	ld.global.u32 	%r322, [%rd72+4096];
	max.s32 	%r323, %r321, %r322;
	ld.global.u32 	%r324, [%rd72+5120];
	max.s32 	%r325, %r323, %r324;
	ld.global.u32 	%r326, [%rd72+6144];
	max.s32 	%r327, %r325, %r326;
	ld.global.u32 	%r328, [%rd72+7168];
	max.s32 	%r482, %r327, %r328;
	add.s32 	%r471, %r471, 4096;
	add.s32 	%r467, %r467, 16;
	add.s64 	%rd72, %rd72, 16384;
	setp.ne.s32 	%p26, %r467, 0;
	@%p26 bra 	$L__BB10_6;
$L__BB10_7:
	setp.eq.s32 	%p27, %r11, 0;
	@%p27 bra 	$L__BB10_16;
	and.b32  	%r22, %r10, 7;
	setp.lt.u32 	%p28, %r11, 8;
	@%p28 bra 	$L__BB10_10;
	cvt.s64.s32 	%rd57, %r471;
	add.s64 	%rd58, %rd57, %rd4;
	shl.b64 	%rd59, %rd58, 2;
	add.s64 	%rd60, %rd2, %rd59;
	ld.global.u32 	%r330, [%rd60];
	max.s32 	%r331, %r482, %r330;
	ld.global.u32 	%r332, [%rd60+1024];
	max.s32 	%r333, %r331, %r332;
	ld.global.u32 	%r334, [%rd60+2048];
	max.s32 	%r335, %r333, %r334;
	ld.global.u32 	%r336, [%rd60+3072];
	max.s32 	%r337, %r335, %r336;
	ld.global.u32 	%r338, [%rd60+4096];
	max.s32 	%r339, %r337, %r338;
	ld.global.u32 	%r340, [%rd60+5120];
	max.s32 	%r341, %r339, %r340;
	ld.global.u32 	%r342, [%rd60+6144];
	max.s32 	%r343, %r341, %r342;
	ld.global.u32 	%r344, [%rd60+7168];
	max.s32 	%r482, %r343, %r344;
	add.s32 	%r471, %r471, 2048;
$L__BB10_10:
	setp.eq.s32 	%p29, %r22, 0;
	@%p29 bra 	$L__BB10_16;
	and.b32  	%r28, %r10, 3;
	setp.lt.u32 	%p30, %r22, 4;
	@%p30 bra 	$L__BB10_13;
	cvt.s64.s32 	%rd61, %r471;
	add.s64 	%rd62, %rd61, %rd4;
	shl.b64 	%rd63, %rd62, 2;
	add.s64 	%rd64, %rd2, %rd63;
	ld.global.u32 	%r346, [%rd64];
	max.s32 	%r347, %r482, %r346;
	ld.global.u32 	%r348, [%rd64+1024];
	max.s32 	%r349, %r347, %r348;
	ld.global.u32 	%r350, [%rd64+2048];
	max.s32 	%r351, %r349, %r350;
	ld.global.u32 	%r352, [%rd64+3072];
	max.s32 	%r482, %r351, %r352;
	add.s32 	%r471, %r471, 1024;
$L__BB10_13:
	setp.eq.s32 	%p31, %r28, 0;
	@%p31 bra 	$L__BB10_16;
	mul.wide.u32 	%rd65, %r2, 16384;
	add.s64 	%rd9, %rd2, %rd65;
	neg.s32 	%r479, %r28;
$L__BB10_15:
	.pragma "nounroll";
	mul.wide.s32 	%rd66, %r471, 4;
	add.s64 	%rd67, %rd9, %rd66;
	ld.global.u32 	%r353, [%rd67];
	max.s32 	%r482, %r482, %r353;
	add.s32 	%r471, %r471, 256;
	add.s32 	%r479, %r479, 1;
	setp.ne.s32 	%p32, %r479, 0;
	@%p32 bra 	$L__BB10_15;
$L__BB10_16:
	setp.lt.s32 	%p33, %r4, 256;
	@%p33 bra 	$L__BB10_21;
	// begin inline asm
	mov.u32 %r417, %laneid;
	// end inline asm
	mov.b32 	%r420, 1;
	mov.b32 	%r441, 31;
	mov.b32 	%r442, -1;
	// begin inline asm
	shfl.sync.down.b32 %r418, %r482, %r420, %r441, %r442;
	// end inline asm
	setp.gt.s32 	%p49, %r417, 30;
	max.s32 	%r443, %r482, %r418;
	selp.b32 	%r424, %r482, %r443, %p49;
	mov.b32 	%r425, 2;
	// begin inline asm
	shfl.sync.down.b32 %r423, %r424, %r425, %r441, %r442;
	// end inline asm
	setp.gt.s32 	%p50, %r417, 29;
	max.s32 	%r444, %r424, %r423;
	selp.b32 	%r429, %r424, %r444, %p50;
	mov.b32 	%r430, 4;
	// begin inline asm
	shfl.sync.down.b32 %r428, %r429, %r430, %r441, %r442;
	// end inline asm
	setp.gt.s32 	%p51, %r417, 27;
	max.s32 	%r445, %r429, %r428;
	selp.b32 	%r434, %r429, %r445, %p51;
	mov.b32 	%r435, 8;
	// begin inline asm
	shfl.sync.down.b32 %r433, %r434, %r435, %r441, %r442;
	// end inline asm
	setp.gt.s32 	%p52, %r417, 23;
	max.s32 	%r446, %r434, %r433;
	selp.b32 	%r439, %r434, %r446, %p52;
	mov.b32 	%r440, 16;
	// begin inline asm
	shfl.sync.down.b32 %r438, %r439, %r440, %r441, %r442;
	// end inline asm
	setp.gt.s32 	%p53, %r417, 15;
	max.s32 	%r42, %r439, %r438;
	selp.b32 	%r501, %r439, %r42, %p53;
	setp.ne.s32 	%p54, %r417, 0;
	@%p54 bra 	$L__BB10_19;
	shr.u32 	%r447, %r5, 3;
	and.b32  	%r448, %r447, 124;
	mov.u32 	%r449, _ZZN3cub18CUB_300001_SM_10006detail6reduce18DeviceReduceKernelINS2_10policy_hubIiyN4cuda3__47maximumIiEEE10Policy1000EN6thrust24THRUST_300001_SM_1000_NS6detail15normal_iteratorINSC_10device_ptrIiEEEEyS8_iNS5_3std3__410__identityEEEvT0_PT3_T1_NS0_13GridEvenShareISO_EET2_T4_E12temp_storage;
	add.s32 	%r450, %r449, %r448;
	st.shared.u32 	[%r450+8], %r42;
$L__BB10_19:
	bar.sync 	0;
	setp.ne.s32 	%p55, %r5, 0;
	@%p55 bra 	$L__BB10_46;
	ld.shared.u32 	%r451, [_ZZN3cub18CUB_300001_SM_10006detail6reduce18DeviceReduceKernelINS2_10policy_hubIiyN4cuda3__47maximumIiEEE10Policy1000EN6thrust24THRUST_300001_SM_1000_NS6detail15normal_iteratorINSC_10device_ptrIiEEEEyS8_iNS5_3std3__410__identityEEEvT0_PT3_T1_NS0_13GridEvenShareISO_EET2_T4_E12temp_storage+12];
	max.s32 	%r452, %r501, %r451;
	ld.shared.u32 	%r453, [_ZZN3cub18CUB_300001_SM_10006detail6reduce18DeviceReduceKernelINS2_10policy_hubIiyN4cuda3__47maximumIiEEE10Policy1000EN6thrust24THRUST_300001_SM_1000_NS6detail15normal_iteratorINSC_10device_ptrIiEEEEyS8_iNS5_3std3__410__identityEEEvT0_PT3_T1_NS0_13GridEvenShareISO_EET2_T4_E12temp_storage+16];
	max.s32 	%r454, %r452, %r453;
	ld.shared.u32 	%r455, [_ZZN3cub18CUB_300001_SM_10006detail6reduce18DeviceReduceKernelINS2_10policy_hubIiyN4cuda3__47maximumIiEEE10Policy1000EN6thrust24THRUST_300001_SM_1000_NS6detail15normal_iteratorINSC_10device_ptrIiEEEEyS8_iNS5_3std3__410__identityEEEvT0_PT3_T1_NS0_13GridEvenShareISO_EET2_T4_E12temp_storage+20];
	max.s32 	%r456, %r454, %r455;
	ld.shared.u32 	%r457, [_ZZN3cub18CUB_300001_SM_10006detail6reduce18DeviceReduceKernelINS2_10policy_hubIiyN4cuda3__47maximumIiEEE10Policy1000EN6thrust24THRUST_300001_SM_1000_NS6detail15normal_iteratorINSC_10device_ptrIiEEEEyS8_iNS5_3std3__410__identityEEEvT0_PT3_T1_NS0_13GridEvenShareISO_EET2_T4_E12temp_storage+24];
	max.s32 	%r458, %r456, %r457;
	ld.shared.u32 	%r459, [_ZZN3cub18CUB_300001_SM_10006detail6reduce18DeviceReduceKernelINS2_10policy_hubIiyN4cuda3__47maximumIiEEE10Policy1000EN6thrust24THRUST_300001_SM_1000_NS6detail15normal_iteratorINSC_10device_ptrIiEEEEyS8_iNS5_3std3__410__identityEEEvT0_PT3_T1_NS0_13GridEvenShareISO_EET2_T4_E12temp_storage+28];
	max.s32 	%r460, %r458, %r459;
	ld.shared.u32 	%r461, [_ZZN3cub18CUB_300001_SM_10006detail6reduce18DeviceReduceKernelINS2_10policy_hubIiyN4cuda3__47maximumIiEEE10Policy1000EN6thrust24THRUST_300001_SM_1000_NS6detail15normal_iteratorINSC_10device_ptrIiEEEEyS8_iNS5_3std3__410__identityEEEvT0_PT3_T1_NS0_13GridEvenShareISO_EET2_T4_E12temp_storage+32];
	max.s32 	%r462, %r460, %r461;
	ld.shared.u32 	%r463, [_ZZN3cub18CUB_300001_SM_10006detail6reduce18DeviceReduceKernelINS2_10policy_hubIiyN4cuda3__47maximumIiEEE10Policy1000EN6thrust24THRUST_300001_SM_1000_NS6detail15normal_iteratorINSC_10device_ptrIiEEEEyS8_iNS5_3std3__410__identityEEEvT0_PT3_T1_NS0_13GridEvenShareISO_EET2_T4_E12temp_storage+36];
	max.s32 	%r501, %r462, %r463;
	bra.uni 	$L__BB10_46;
$L__BB10_21:
	// begin inline asm
	mov.u32 %r354, %laneid;
	// end inline asm
	and.b32  	%r380, %r5, 992;
	add.s32 	%r381, %r380, 32;
	setp.gt.s32 	%p34, %r381, %r4;
	not.b32 	%r382, %r380;
	add.s32 	%r383, %r4, %r382;
	selp.b32 	%r378, %r383, 31, %p34;
	mov.b32 	%r357, 1;
	mov.b32 	%r379, -1;
	// begin inline asm
	shfl.sync.down.b32 %r355, %r482, %r357, %r378, %r379;
	// end inline asm
	setp.lt.s32 	%p35, %r354, %r378;
	max.s32 	%r384, %r482, %r355;
	selp.b32 	%r361, %r384, %r482, %p35;
	mov.b32 	%r362, 2;
	// begin inline asm
	shfl.sync.down.b32 %r360, %r361, %r362, %r378, %r379;
	// end inline asm
	add.s32 	%r385, %r354, 2;
	setp.gt.s32 	%p36, %r385, %r378;
	max.s32 	%r386, %r361, %r360;
	selp.b32 	%r366, %r361, %r386, %p36;
	mov.b32 	%r367, 4;
	// begin inline asm
	shfl.sync.down.b32 %r365, %r366, %r367, %r378, %r379;
	// end inline asm
	add.s32 	%r387, %r354, 4;
	setp.gt.s32 	%p37, %r387, %r378;
	max.s32 	%r388, %r366, %r365;
	selp.b32 	%r371, %r366, %r388, %p37;
	mov.b32 	%r372, 8;
	// begin inline asm
	shfl.sync.down.b32 %r370, %r371, %r372, %r378, %r379;
	// end inline asm
	add.s32 	%r389, %r354, 8;
	setp.gt.s32 	%p38, %r389, %r378;
	max.s32 	%r390, %r371, %r370;
	selp.b32 	%r376, %r371, %r390, %p38;
	mov.b32 	%r377, 16;
	// begin inline asm
	shfl.sync.down.b32 %r375, %r376, %r377, %r378, %r379;
	// end inline asm
	add.s32 	%r391, %r354, 16;
	setp.gt.s32 	%p39, %r391, %r378;
	max.s32 	%r392, %r376, %r375;
	selp.b32 	%r501, %r376, %r392, %p39;
	setp.ne.s32 	%p40, %r354, 0;
	@%p40 bra 	$L__BB10_23;
	shr.u32 	%r393, %r5, 3;
	and.b32  	%r394, %r393, 124;
	mov.u32 	%r395, _ZZN3cub18CUB_300001_SM_10006detail6reduce18DeviceReduceKernelINS2_10policy_hubIiyN4cuda3__47maximumIiEEE10Policy1000EN6thrust24THRUST_300001_SM_1000_NS6detail15normal_iteratorINSC_10device_ptrIiEEEEyS8_iNS5_3std3__410__identityEEEvT0_PT3_T1_NS0_13GridEvenShareISO_EET2_T4_E12temp_storage;
	add.s32 	%r396, %r395, %r394;
	st.shared.u32 	[%r396+8], %r501;
$L__BB10_23:
	bar.sync 	0;
	setp.ne.s32 	%p41, %r5, 0;
	@%p41 bra 	$L__BB10_46;
	setp.gt.s32 	%p42, %r4, 32;
	ld.shared.u32 	%r397, [_ZZN3cub18CUB_300001_SM_10006detail6reduce18DeviceReduceKernelINS2_10policy_hubIiyN4cuda3__47maximumIiEEE10Policy1000EN6thrust24THRUST_300001_SM_1000_NS6detail15normal_iteratorINSC_10device_ptrIiEEEEyS8_iNS5_3std3__410__identityEEEvT0_PT3_T1_NS0_13GridEvenShareISO_EET2_T4_E12temp_storage+12];
	max.s32 	%r398, %r501, %r397;
	selp.b32 	%r399, %r398, %r501, %p42;
	setp.gt.s32 	%p43, %r4, 64;
	ld.shared.u32 	%r400, [_ZZN3cub18CUB_300001_SM_10006detail6reduce18DeviceReduceKernelINS2_10policy_hubIiyN4cuda3__47maximumIiEEE10Policy1000EN6thrust24THRUST_300001_SM_1000_NS6detail15normal_iteratorINSC_10device_ptrIiEEEEyS8_iNS5_3std3__410__identityEEEvT0_PT3_T1_NS0_13GridEvenShareISO_EET2_T4_E12temp_storage+16];
	max.s32 	%r401, %r399, %r400;
	selp.b32 	%r402, %r401, %r399, %p43;
	setp.gt.s32 	%p44, %r4, 96;
	ld.shared.u32 	%r403, [_ZZN3cub18CUB_300001_SM_10006detail6reduce18DeviceReduceKernelINS2_10policy_hubIiyN4cuda3__47maximumIiEEE10Policy1000EN6thrust24THRUST_300001_SM_1000_NS6detail15normal_iteratorINSC_10device_ptrIiEEEEyS8_iNS5_3std3__410__identityEEEvT0_PT3_T1_NS0_13GridEvenShareISO_EET2_T4_E12temp_storage+20];
	max.s32 	%r404, %r402, %r403;
	selp.b32 	%r405, %r404, %r402, %p44;
	setp.gt.s32 	%p45, %r4, 128;
	ld.shared.u32 	%r406, [_ZZN3cub18CUB_300001_SM_10006detail6reduce18DeviceReduceKernelINS2_10policy_hubIiyN4cuda3__47maximumIiEEE10Policy1000EN6thrust24THRUST_300001_SM_1000_NS6detail15normal_iteratorINSC_10device_ptrIiEEEEyS8_iNS5_3std3__410__identityEEEvT0_PT3_T1_NS0_13GridEvenShareISO_EET2_T4_E12temp_storage+24];
	max.s32 	%r407, %r405, %r406;
	selp.b32 	%r408, %r407, %r405, %p45;
	setp.gt.s32 	%p46, %r4, 160;
	ld.shared.u32 	%r409, [_ZZN3cub18CUB_300001_SM_10006detail6reduce18DeviceReduceKernelINS2_10policy_hubIiyN4cuda3__47maximumIiEEE10Policy1000EN6thrust24THRUST_300001_SM_1000_NS6detail15normal_iteratorINSC_10device_ptrIiEEEEyS8_iNS5_3std3__410__identityEEEvT0_PT3_T1_NS0_13GridEvenShareISO_EET2_T4_E12temp_storage+28];
	max.s32 	%r410, %r408, %r409;
	selp.b32 	%r411, %r410, %r408, %p46;
	setp.gt.s32 	%p47, %r4, 192;
	ld.shared.u32 	%r412, [_ZZN3cub18CUB_300001_SM_10006detail6reduce18DeviceReduceKernelINS2_10policy_hubIiyN4cuda3__47maximumIiEEE10Policy1000EN6thrust24THRUST_300001_SM_1000_NS6detail15normal_iteratorINSC_10device_ptrIiEEEEyS8_iNS5_3std3__410__identityEEEvT0_PT3_T1_NS0_13GridEvenShareISO_EET2_T4_E12temp_storage+32];
	max.s32 	%r413, %r411, %r412;
	selp.b32 	%r414, %r413, %r411, %p47;
	setp.gt.s32 	%p48, %r4, 224;
	ld.shared.u32 	%r415, [_ZZN3cub18CUB_300001_SM_10006detail6reduce18DeviceReduceKernelINS2_10policy_hubIiyN4cuda3__47maximumIiEEE10Policy1000EN6thrust24THRUST_300001_SM_1000_NS6detail15normal_iteratorINSC_10device_ptrIiEEEEyS8_iNS5_3std3__410__identityEEEvT0_PT3_T1_NS0_13GridEvenShareISO_EET2_T4_E12temp_storage+36];
	max.s32 	%r416, %r414, %r415;
	selp.b32 	%r501, %r416, %r414, %p48;
	bra.uni 	$L__BB10_46;
$L__BB10_25:
	cvt.u32.u64 	%r92, %rd4;
	mov.u32 	%r47, %tid.x;
	add.s32 	%r93, %r47, %r92;
	mul.wide.u32 	%rd26, %r93, 4;
	add.s64 	%rd27, %rd2, %rd26;
	ld.global.u32 	%r94, [%rd27];
	ld.global.u32 	%r95, [%rd27+1024];
	ld.global.u32 	%r96, [%rd27+2048];
	ld.global.u32 	%r97, [%rd27+3072];
	ld.global.u32 	%r98, [%rd27+4096];
	ld.global.u32 	%r99, [%rd27+5120];
	ld.global.u32 	%r100, [%rd27+6144];
	ld.global.u32 	%r101, [%rd27+7168];
	ld.global.u32 	%r102, [%rd27+8192];
	ld.global.u32 	%r103, [%rd27+9216];
	ld.global.u32 	%r104, [%rd27+10240];
	ld.global.u32 	%r105, [%rd27+11264];
	ld.global.u32 	%r106, [%rd27+12288];
	ld.global.u32 	%r107, [%rd27+13312];
	ld.global.u32 	%r108, [%rd27+14336];
	ld.global.u32 	%r109, [%rd27+15360];
	max.s32 	%r110, %r94, %r95;
	max.s32 	%r111, %r110, %r96;
	max.s32 	%r112, %r97, %r98;
	max.s32 	%r113, %r112, %r99;
	max.s32 	%r114, %r100, %r101;
	max.s32 	%r115, %r114, %r102;
	max.s32 	%r116, %r103, %r104;
	max.s32 	%r117, %r116, %r105;
	max.s32 	%r118, %r106, %r107;
	max.s32 	%r119, %r118, %r108;
	max.s32 	%r120, %r111, %r113;
	max.s32 	%r121, %r120, %r115;
	max.s32 	%r122, %r117, %r119;
	max.s32 	%r123, %r122, %r109;
	max.s32 	%r500, %r121, %r123;
	setp.lt.u64 	%p2, %rd5, %rd3;
	@%p2 bra 	$L__BB10_42;
	cvt.u32.u64 	%r125, %rd3;
	cvt.u64.u32 	%rd28, %r47;
	add.s64 	%rd74, %rd4, %rd3;
	cvt.u32.u64 	%r49, %rd1;
	not.b32 	%r127, %r47;
	add.s32 	%r128, %r127, %r49;
	sub.s32 	%r129, %r128, %r125;
	sub.s32 	%r483, %r129, %r92;
	add.s64 	%rd29, %rd74, %rd28;
	shl.b64 	%rd30, %rd29, 2;
	add.s64 	%rd31, %rd30, %rd2;
	add.s64 	%rd73, %rd31, 8192;
	mov.b32 	%r484, 0;
	shl.b32 	%r130, %r1, 12;
	mov.u64 	%rd75, %rd4;
$L__BB10_27:
	cvt.s64.s32 	%rd15, %r130;
	add.s64 	%rd75, %rd75, %rd15;
	add.s64 	%rd32, %rd1, -4096;
	setp.gt.u64 	%p3, %rd75, %rd32;
	@%p3 bra 	$L__BB10_29;
	shl.b32 	%r131, %r1, 12;
	cvt.s64.s32 	%rd33, %r131;
	cvt.u64.u32 	%rd34, %r47;
	add.s64 	%rd35, %rd75, %rd34;
	shl.b64 	%rd36, %rd35, 2;
	add.s64 	%rd37, %rd2, %rd36;
	ld.global.u32 	%r132, [%rd37];
	ld.global.u32 	%r133, [%rd37+1024];
	ld.global.u32 	%r134, [%rd37+2048];
	ld.global.u32 	%r135, [%rd37+3072];
	ld.global.u32 	%r136, [%rd37+4096];
	ld.global.u32 	%r137, [%rd37+5120];
	ld.global.u32 	%r138, [%rd37+6144];
	ld.global.u32 	%r139, [%rd37+7168];
	ld.global.u32 	%r140, [%rd37+8192];
	ld.global.u32 	%r141, [%rd37+9216];
	ld.global.u32 	%r142, [%rd37+10240];
	ld.global.u32 	%r143, [%rd37+11264];
	ld.global.u32 	%r144, [%rd37+12288];
	ld.global.u32 	%r145, [%rd37+13312];
	ld.global.u32 	%r146, [%rd37+14336];
	ld.global.u32 	%r147, [%rd37+15360];
	max.s32 	%r148, %r500, %r132;
	max.s32 	%r149, %r148, %r133;
	max.s32 	%r150, %r134, %r135;
	max.s32 	%r151, %r150, %r136;
	max.s32 	%r152, %r137, %r138;
	max.s32 	%r153, %r152, %r139;
	max.s32 	%r154, %r140, %r141;
	max.s32 	%r155, %r154, %r142;
	max.s32 	%r156, %r143, %r144;
	max.s32 	%r157, %r156, %r145;
	max.s32 	%r158, %r146, %r147;
	max.s32 	%r159, %r149, %r151;
	max.s32 	%r160, %r159, %r153;
	max.s32 	%r161, %r155, %r157;
	max.s32 	%r162, %r161, %r158;
	max.s32 	%r500, %r160, %r162;
	sub.s64 	%rd38, %rd1, %rd75;
	setp.lt.u64 	%p4, %rd38, %rd33;
	add.s32 	%r484, %r484, 1;
	add.s64 	%rd74, %rd74, %rd33;
	sub.s32 	%r483, %r483, %r131;
	mul.wide.s32 	%rd39, %r131, 4;
	add.s64 	%rd73, %rd73, %rd39;
	@%p4 bra 	$L__BB10_42;
	bra.uni 	$L__BB10_27;
$L__BB10_29:
	setp.le.u64 	%p5, %rd1, %rd75;
	cvt.u32.u64 	%r163, %rd75;
	cvt.u32.u64 	%r164, %rd1;
	sub.s32 	%r165, %r164, %r163;
	setp.ge.s32 	%p6, %r47, %r165;
	or.pred  	%p7, %p5, %p6;
	@%p7 bra 	$L__BB10_42;
	cvt.u32.u64 	%r168, %rd15;
	cvt.u32.u64 	%r169, %rd4;
	not.b32 	%r170, %r47;
	add.s32 	%r171, %r170, %r49;
	add.s32 	%r172, %r168, %r169;
	sub.s32 	%r173, %r171, %r172;
	mul.lo.s32 	%r174, %r1, %r484;
	shl.b32 	%r175, %r174, 12;
	sub.s32 	%r176, %r173, %r175;
	shr.u32 	%r177, %r176, 8;
	add.s32 	%r57, %r177, 1;
	and.b32  	%r58, %r57, 15;
	setp.lt.u32 	%p8, %r176, 3840;
	mov.u32 	%r490, %r47;
	@%p8 bra 	$L__BB10_33;
	shr.u32 	%r178, %r483, 8;
	add.s32 	%r179, %r178, 1;
	and.b32  	%r180, %r179, 33554416;
	neg.s32 	%r486, %r180;
	mov.u32 	%r490, %r47;
$L__BB10_32:
	.pragma "nounroll";
	ld.global.u32 	%r181, [%rd73+-8192];
	max.s32 	%r182, %r500, %r181;
	ld.global.u32 	%r183, [%rd73+-7168];
	max.s32 	%r184, %r182, %r183;
	ld.global.u32 	%r185, [%rd73+-6144];
	max.s32 	%r186, %r184, %r185;
	ld.global.u32 	%r187, [%rd73+-5120];
	max.s32 	%r188, %r186, %r187;
	ld.global.u32 	%r189, [%rd73+-4096];
	max.s32 	%r190, %r188, %r189;
	ld.global.u32 	%r191, [%rd73+-3072];
	max.s32 	%r192, %r190, %r191;
	ld.global.u32 	%r193, [%rd73+-2048];
	max.s32 	%r194, %r192, %r193;
	ld.global.u32 	%r195, [%rd73+-1024];
	max.s32 	%r196, %r194, %r195;
	ld.global.u32 	%r197, [%rd73];
	max.s32 	%r198, %r196, %r197;
	ld.global.u32 	%r199, [%rd73+1024];
	max.s32 	%r200, %r198, %r199;
	ld.global.u32 	%r201, [%rd73+2048];
	max.s32 	%r202, %r200, %r201;
	ld.global.u32 	%r203, [%rd73+3072];
	max.s32 	%r204, %r202, %r203;
	ld.global.u32 	%r205, [%rd73+4096];
	max.s32 	%r206, %r204, %r205;
	ld.global.u32 	%r207, [%rd73+5120];
	max.s32 	%r208, %r206, %r207;
	ld.global.u32 	%r209, [%rd73+6144];
	max.s32 	%r210, %r208, %r209;
	ld.global.u32 	%r211, [%rd73+7168];
	max.s32 	%r500, %r210, %r211;
	add.s32 	%r490, %r490, 4096;
	add.s32 	%r486, %r486, 16;
	add.s64 	%rd73, %rd73, 16384;
	setp.ne.s32 	%p9, %r486, 0;
	@%p9 bra 	$L__BB10_32;
$L__BB10_33:
	setp.eq.s32 	%p10, %r58, 0;
	@%p10 bra 	$L__BB10_42;
	and.b32  	%r69, %r57, 7;
	setp.lt.u32 	%p11, %r58, 8;
	@%p11 bra 	$L__BB10_36;
	cvt.u64.u32 	%rd40, %r490;
	add.s64 	%rd41, %rd75, %rd40;
	shl.b64 	%rd42, %rd41, 2;
	add.s64 	%rd43, %rd2, %rd42;
	ld.global.u32 	%r213, [%rd43];
	max.s32 	%r214, %r500, %r213;
	ld.global.u32 	%r215, [%rd43+1024];
	max.s32 	%r216, %r214, %r215;
	ld.global.u32 	%r217, [%rd43+2048];
	max.s32 	%r218, %r216, %r217;
	ld.global.u32 	%r219, [%rd43+3072];
	max.s32 	%r220, %r218, %r219;
	ld.global.u32 	%r221, [%rd43+4096];
	max.s32 	%r222, %r220, %r221;
	ld.global.u32 	%r223, [%rd43+5120];
	max.s32 	%r224, %r222, %r223;
	ld.global.u32 	%r225, [%rd43+6144];
	max.s32 	%r226, %r224, %r225;
	ld.global.u32 	%r227, [%rd43+7168];
	max.s32 	%r500, %r226, %r227;
	add.s32 	%r490, %r490, 2048;
$L__BB10_36:
	setp.eq.s32 	%p12, %r69, 0;
	@%p12 bra 	$L__BB10_42;
	setp.lt.u32 	%p13, %r69, 4;
	@%p13 bra 	$L__BB10_39;
	cvt.u64.u32 	%rd44, %r490;
	add.s64 	%rd45, %rd75, %rd44;
	shl.b64 	%rd46, %rd45, 2;
	add.s64 	%rd47, %rd2, %rd46;
	ld.global.u32 	%r229, [%rd47];
	max.s32 	%r230, %r500, %r229;
	ld.global.u32 	%r231, [%rd47+1024];
	max.s32 	%r232, %r230, %r231;
	ld.global.u32 	%r233, [%rd47+2048];
	max.s32 	%r234, %r232, %r233;
	ld.global.u32 	%r235, [%rd47+3072];
	max.s32 	%r500, %r234, %r235;
	add.s32 	%r490, %r490, 1024;
$L__BB10_39:
	and.b32  	%r236, %r57, 3;
	setp.eq.s32 	%p14, %r236, 0;
	@%p14 bra 	$L__BB10_42;
	cvt.u64.u32 	%rd48, %r490;
	add.s64 	%rd49, %rd48, %rd74;
	shl.b64 	%rd50, %rd49, 2;
	add.s64 	%rd77, %rd2, %rd50;
	cvt.u16.u32 	%rs1, %r483;
	shr.u16 	%rs2, %rs1, 8;
	add.s16 	%rs3, %rs2, 1;
	cvt.u32.u16 	%r237, %rs3;
	and.b32  	%r238, %r237, 3;
	neg.s32 	%r498, %r238;
$L__BB10_41:
	.pragma "nounroll";
	ld.global.u32 	%r239, [%rd77];
	max.s32 	%r500, %r500, %r239;
	add.s64 	%rd77, %rd77, 1024;
	add.s32 	%r498, %r498, 1;
	setp.ne.s32 	%p15, %r498, 0;
	@%p15 bra 	$L__BB10_41;
$L__BB10_42:
	// begin inline asm
	mov.u32 %r240, %laneid;
	// end inline asm
	mov.b32 	%r243, 1;
	mov.b32 	%r264, 31;
	mov.b32 	%r265, -1;
	// begin inline asm
	shfl.sync.down.b32 %r241, %r500, %r243, %r264, %r265;
	// end inline asm
	setp.gt.s32 	%p16, %r240, 30;
	max.s32 	%r266, %r500, %r241;
	selp.b32 	%r247, %r500, %r266, %p16;
	mov.b32 	%r248, 2;
	// begin inline asm
	shfl.sync.down.b32 %r246, %r247, %r248, %r264, %r265;
	// end inline asm
	setp.gt.s32 	%p17, %r240, 29;
	max.s32 	%r267, %r247, %r246;
	selp.b32 	%r252, %r247, %r267, %p17;
	mov.b32 	%r253, 4;
	// begin inline asm
	shfl.sync.down.b32 %r251, %r252, %r253, %r264, %r265;
	// end inline asm
	setp.gt.s32 	%p18, %r240, 27;
	max.s32 	%r268, %r252, %r251;
	selp.b32 	%r257, %r252, %r268, %p18;
	mov.b32 	%r258, 8;
	// begin inline asm
	shfl.sync.down.b32 %r256, %r257, %r258, %r264, %r265;
	// end inline asm
	setp.gt.s32 	%p19, %r240, 23;
	max.s32 	%r269, %r257, %r256;
	selp.b32 	%r262, %r257, %r269, %p19;
	mov.b32 	%r263, 16;
	// begin inline asm
	shfl.sync.down.b32 %r261, %r262, %r263, %r264, %r265;
	// end inline asm
	setp.gt.s32 	%p20, %r240, 15;
	max.s32 	%r86, %r262, %r261;
	selp.b32 	%r501, %r262, %r86, %p20;
	setp.ne.s32 	%p21, %r240, 0;
	@%p21 bra 	$L__BB10_44;
	shr.u32 	%r270, %r47, 3;
	and.b32  	%r271, %r270, 124;
	mov.u32 	%r272, _ZZN3cub18CUB_300001_SM_10006detail6reduce18DeviceReduceKernelINS2_10policy_hubIiyN4cuda3__47maximumIiEEE10Policy1000EN6thrust24THRUST_300001_SM_1000_NS6detail15normal_iteratorINSC_10device_ptrIiEEEEyS8_iNS5_3std3__410__identityEEEvT0_PT3_T1_NS0_13GridEvenShareISO_EET2_T4_E12temp_storage;
	add.s32 	%r273, %r272, %r271;
	st.shared.u32 	[%r273+8], %r86;
$L__BB10_44:
	bar.sync 	0;
	setp.ne.s32 	%p22, %r47, 0;
	@%p22 bra 	$L__BB10_46;
	ld.shared.u32 	%r274, [_ZZN3cub18CUB_300001_SM_10006detail6reduce18DeviceReduceKernelINS2_10policy_hubIiyN4cuda3__47maximumIiEEE10Policy1000EN6thrust24THRUST_300001_SM_1000_NS6detail15normal_iteratorINSC_10device_ptrIiEEEEyS8_iNS5_3std3__410__identityEEEvT0_PT3_T1_NS0_13GridEvenShareISO_EET2_T4_E12temp_storage+12];
	max.s32 	%r275, %r501, %r274;
	ld.shared.u32 	%r276, [_ZZN3cub18CUB_300001_SM_10006detail6reduce18DeviceReduceKernelINS2_10policy_hubIiyN4cuda3__47maximumIiEEE10Policy1000EN6thrust24THRUST_300001_SM_1000_NS6detail15normal_iteratorINSC_10device_ptrIiEEEEyS8_iNS5_3std3__410__identityEEEvT0_PT3_T1_NS0_13GridEvenShareISO_EET2_T4_E12temp_storage+16];
	max.s32 	%r277, %r275, %r276;
	ld.shared.u32 	%r278, [_ZZN3cub18CUB_300001_SM_10006detail6reduce18DeviceReduceKernelINS2_10policy_hubIiyN4cuda3__47maximumIiEEE10Policy1000EN6thrust24THRUST_300001_SM_1000_NS6detail15normal_iteratorINSC_10device_ptrIiEEEEyS8_iNS5_3std3__410__identityEEEvT0_PT3_T1_NS0_13GridEvenShareISO_EET2_T4_E12temp_storage+20];
	max.s32 	%r279, %r277, %r278;
	ld.shared.u32 	%r280, [_ZZN3cub18CUB_300001_SM_10006detail6reduce18DeviceReduceKernelINS2_10policy_hubIiyN4cuda3__47maximumIiEEE10Policy1000EN6thrust24THRUST_300001_SM_1000_NS6detail15normal_iteratorINSC_10device_ptrIiEEEEyS8_iNS5_3std3__410__identityEEEvT0_PT3_T1_NS0_13GridEvenShareISO_EET2_T4_E12temp_storage+24];
	max.s32 	%r281, %r279, %r280;
	ld.shared.u32 	%r282, [_ZZN3cub18CUB_300001_SM_10006detail6reduce18DeviceReduceKernelINS2_10policy_hubIiyN4cuda3__47maximumIiEEE10Policy1000EN6thrust24THRUST_300001_SM_1000_NS6detail15normal_iteratorINSC_10device_ptrIiEEEEyS8_iNS5_3std3__410__identityEEEvT0_PT3_T1_NS0_13GridEvenShareISO_EET2_T4_E12temp_storage+28];
	max.s32 	%r283, %r281, %r282;
	ld.shared.u32 	%r284, [_ZZN3cub18CUB_300001_SM_10006detail6reduce18DeviceReduceKernelINS2_10policy_hubIiyN4cuda3__47maximumIiEEE10Policy1000EN6thrust24THRUST_300001_SM_1000_NS6detail15normal_iteratorINSC_10device_ptrIiEEEEyS8_iNS5_3std3__410__identityEEEvT0_PT3_T1_NS0_13GridEvenShareISO_EET2_T4_E12temp_storage+32];
	max.s32 	%r285, %r283, %r284;
	ld.shared.u32 	%r286, [_ZZN3cub18CUB_300001_SM_10006detail6reduce18DeviceReduceKernelINS2_10policy_hubIiyN4cuda3__47maximumIiEEE10Policy1000EN6thrust24THRUST_300001_SM_1000_NS6detail15normal_iteratorINSC_10device_ptrIiEEEEyS8_iNS5_3std3__410__identityEEEvT0_PT3_T1_NS0_13GridEvenShareISO_EET2_T4_E12temp_storage+36];
	max.s32 	%r501, %r285, %r286;
$L__BB10_46:
	mov.u32 	%r464, %tid.x;
	setp.ne.s32 	%p56, %r464, 0;
	@%p56 bra 	$L__BB10_48;
	ld.param.u64 	%rd71, [_ZN3cub18CUB_300001_SM_10006detail6reduce18DeviceReduceKernelINS2_10policy_hubIiyN4cuda3__47maximumIiEEE10Policy1000EN6thrust24THRUST_300001_SM_1000_NS6detail15normal_iteratorINSC_10device_ptrIiEEEEyS8_iNS5_3std3__410__identityEEEvT0_PT3_T1_NS0_13GridEvenShareISO_EET2_T4__param_1];
	cvta.to.global.u64 	%rd68, %rd71;
	mul.wide.u32 	%rd69, %r2, 4;
	add.s64 	%rd70, %rd68, %rd69;
	st.global.u32 	[%rd70], %r501;
$L__BB10_48:
	ret;

}
	// .globl	_ZN3cub18CUB_300001_SM_10006detail6reduce28DeviceReduceSingleTileKernelINS2_10policy_hubIiyN4cuda3__47maximumIiEEE10Policy1000EPiSB_iS8_iiNS5_3std3__410__identityEEEvT0_T1_T2_T3_T4_T6_
.visible .entry _ZN3cub18CUB_300001_SM_10006detail6reduce28DeviceReduceSingleTileKernelINS2_10policy_hubIiyN4cuda3__47maximumIiEEE10Policy1000EPiSB_iS8_iiNS5_3std3__410__identityEEEvT0_T1_T2_T3_T4_T6_(
	.param .u64 .ptr .align 1 _ZN3cub18CUB_300001_SM_10006detail6reduce28DeviceReduceSingleTileKernelINS2_10policy_hubIiyN4cuda3__47maximumIiEEE10Policy1000EPiSB_iS8_iiNS5_3std3__410__identityEEEvT0_T1_T2_T3_T4_T6__param_0,
	.param .u64 .ptr .align 1 _ZN3cub18CUB_300001_SM_10006detail6reduce28DeviceReduceSingleTileKernelINS2_10policy_hubIiyN4cuda3__47maximumIiEEE10Policy1000EPiSB_iS8_iiNS5_3std3__410__identityEEEvT0_T1_T2_T3_T4_T6__param_1,
	.param .u32 _ZN3cub18CUB_300001_SM_10006detail6reduce28DeviceReduceSingleTileKernelINS2_10policy_hubIiyN4cuda3__47maximumIiEEE10Policy1000EPiSB_iS8_iiNS5_3std3__410__identityEEEvT0_T1_T2_T3_T4_T6__param_2,
	.param .align 1 .b8 _ZN3cub18CUB_300001_SM_10006detail6reduce28DeviceReduceSingleTileKernelINS2_10policy_hubIiyN4cuda3__47maximumIiEEE10Policy1000EPiSB_iS8_iiNS5_3std3__410__identityEEEvT0_T1_T2_T3_T4_T6__param_3[1],
	.param .u32 _ZN3cub18CUB_300001_SM_10006detail6reduce28DeviceReduceSingleTileKernelINS2_10policy_hubIiyN4cuda3__47maximumIiEEE10Policy1000EPiSB_iS8_iiNS5_3std3__410__identityEEEvT0_T1_T2_T3_T4_T6__param_4,
	.param .align 1 .b8 _ZN3cub18CUB_300001_SM_10006detail6reduce28DeviceReduceSingleTileKernelINS2_10policy_hubIiyN4cuda3__47maximumIiEEE10Policy1000EPiSB_iS8_iiNS5_3std3__410__identityEEEvT0_T1_T2_T3_T4_T6__param_5[1]
)
.maxntid 256
.minnctapersm 1
{
	.reg .pred 	%p<97>;
	.reg .b32 	%r<687>;
	.reg .b64 	%rd<125>;
	// demoted variable
	.shared .align 4 .b8 _ZZN3cub18CUB_300001_SM_10006detail6reduce28DeviceReduceSingleTileKernelINS2_10policy_hubIiyN4cuda3__47maximumIiEEE10Policy1000EPiSB_iS8_iiNS5_3std3__410__identityEEEvT0_T1_T2_T3_T4_T6_E12temp_storage[44];
	ld.param.u64 	%rd16, [_ZN3cub18CUB_300001_SM_10006detail6reduce28DeviceReduceSingleTileKernelINS2_10policy_hubIiyN4cuda3__47maximumIiEEE10Policy1000EPiSB_iS8_iiNS5_3std3__410__identityEEEvT0_T1_T2_T3_T4_T6__param_0];
	ld.param.u64 	%rd17, [_ZN3cub18CUB_300001_SM_10006detail6reduce28DeviceReduceSingleTileKernelINS2_10policy_hubIiyN4cuda3__47maximumIiEEE10Policy1000EPiSB_iS8_iiNS5_3std3__410__identityEEEvT0_T1_T2_T3_T4_T6__param_1];
	ld.param.u32 	%r124, [_ZN3cub18CUB_300001_SM_10006detail6reduce28DeviceReduceSingleTileKernelINS2_10policy_hubIiyN4cuda3__47maximumIiEEE10Policy1000EPiSB_iS8_iiNS5_3std3__410__identityEEEvT0_T1_T2_T3_T4_T6__param_2];
	ld.param.u32 	%r125, [_ZN3cub18CUB_300001_SM_10006detail6reduce28DeviceReduceSingleTileKernelINS2_10policy_hubIiyN4cuda3__47maximumIiEEE10Policy1000EPiSB_iS8_iiNS5_3std3__410__identityEEEvT0_T1_T2_T3_T4_T6__param_4];
	cvta.to.global.u64 	%rd1, %rd17;
	setp.ne.s32 	%p1, %r124, 0;
	@%p1 bra 	$L__BB11_3;
	mov.u32 	%r633, %tid.x;
	setp.ne.s32 	%p96, %r633, 0;
	@%p96 bra 	$L__BB11_74;
	st.global.u32 	[%rd1], %r125;
	bra.uni 	$L__BB11_74;
$L__BB11_3:
	and.b64  	%rd18, %rd16, 15;
	setp.ne.s64 	%p2, %rd18, 0;
	@%p2 bra 	$L__BB11_38;
	setp.gt.s32 	%p49, %r124, 4095;
	@%p49 bra 	$L__BB11_22;
	mov.u32 	%r1, %tid.x;
	setp.ge.s32 	%p66, %r1, %r124;
	mov.b32 	%r644, 0;
	mov.u32 	%r639, %r1;
	@%p66 bra 	$L__BB11_7;
	mul.wide.u32 	%rd113, %r1, 4;
	add.s64 	%rd112, %rd16, %rd113;
	// begin inline asm
	ld.global.nc.u32 %r644, [%rd112];
	// end inline asm
	add.s32 	%r639, %r1, 256;
$L__BB11_7:
	setp.ge.s32 	%p67, %r639, %r124;
	@%p67 bra 	$L__BB11_13;
	not.b32 	%r508, %r639;
	add.s32 	%r6, %r124, %r508;
	and.b32  	%r509, %r6, 768;
	setp.eq.s32 	%p68, %r509, 768;
	@%p68 bra 	$L__BB11_11;
	mul.wide.u32 	%rd114, %r639, 4;
	add.s64 	%rd121, %rd16, %rd114;
	shr.u32 	%r510, %r6, 8;
	add.s32 	%r511, %r510, 1;
	and.b32  	%r512, %r511, 3;
	neg.s32 	%r636, %r512;
$L__BB11_10:
	.pragma "nounroll";
	// begin inline asm
	ld.global.nc.u32 %r513, [%rd121];
	// end inline asm
	max.s32 	%r644, %r644, %r513;
	add.s32 	%r639, %r639, 256;
	add.s64 	%rd121, %rd121, 1024;
	add.s32 	%r636, %r636, 1;
	setp.ne.s32 	%p69, %r636, 0;
	@%p69 bra 	$L__BB11_10;
$L__BB11_11:
	setp.lt.u32 	%p70, %r6, 768;
	@%p70 bra 	$L__BB11_13;
$L__BB11_12:
	mul.wide.s32 	%rd120, %r639, 4;
	add.s64 	%rd116, %rd16, %rd120;
	// begin inline asm
	ld.global.nc.u32 %r514, [%rd116];
	// end inline asm
	max.s32 	%r518, %r644, %r514;
	add.s64 	%rd117, %rd116, 1024;
	// begin inline asm
	ld.global.nc.u32 %r515, [%rd117];
	// end inline asm
	max.s32 	%r519, %r518, %r515;
	add.s64 	%rd118, %rd116, 2048;
	// begin inline asm
	ld.global.nc.u32 %r516, [%rd118];
	// end inline asm
	max.s32 	%r520, %r519, %r516;
	add.s64 	%rd119, %rd116, 3072;
	// begin inline asm
	ld.global.nc.u32 %r517, [%rd119];
	// end inline asm
	max.s32 	%r644, %r520, %r517;
	add.s32 	%r639, %r639, 1024;
	setp.lt.s32 	%p71, %r639, %r124;
	@%p71 bra 	$L__BB11_12;
$L__BB11_13:
	setp.lt.s32 	%p72, %r124, 256;
	@%p72 bra 	$L__BB11_18;
	// begin inline asm
	mov.u32 %r584, %laneid;
	// end inline asm
	mov.b32 	%r587, 1;
	mov.b32 	%r608, 31;
	mov.b32 	%r609, -1;
	// begin inline asm
	shfl.sync.down.b32 %r585, %r644, %r587, %r608, %r609;
	// end inline asm
	setp.gt.s32 	%p88, %r584, 30;
	max.s32 	%r610, %r644, %r585;
	selp.b32 	%r591, %r644, %r610, %p88;
	mov.b32 	%r592, 2;
	// begin inline asm
	shfl.sync.down.b32 %r590, %r591, %r592, %r608, %r609;
	// end inline asm
	setp.gt.s32 	%p89, %r584, 29;
	max.s32 	%r611, %r591, %r590;
	selp.b32 	%r596, %r591, %r611, %p89;
	mov.b32 	%r597, 4;
	// begin inline asm
	shfl.sync.down.b32 %r595, %r596, %r597, %r608, %r609;
	// end inline asm
	setp.gt.s32 	%p90, %r584, 27;
	max.s32 	%r612, %r596, %r595;
	selp.b32 	%r601, %r596, %r612, %p90;
	mov.b32 	%r602, 8;
	// begin inline asm
	shfl.sync.down.b32 %r600, %r601, %r602, %r608, %r609;
	// end inline asm
	setp.gt.s32 	%p91, %r584, 23;
	max.s32 	%r613, %r601, %r600;
	selp.b32 	%r606, %r601, %r613, %p91;
	mov.b32 	%r607, 16;
	// begin inline asm
	shfl.sync.down.b32 %r605, %r606, %r607, %r608, %r609;
	// end inline asm
	setp.gt.s32 	%p92, %r584, 15;
	max.s32 	%r22, %r606, %r605;
	selp.b32 	%r686, %r606, %r22, %p92;
	setp.ne.s32 	%p93, %r584, 0;
	@%p93 bra 	$L__BB11_16;
	shr.u32 	%r614, %r1, 3;
	and.b32  	%r615, %r614, 124;
	mov.u32 	%r616, _ZZN3cub18CUB_300001_SM_10006detail6reduce28DeviceReduceSingleTileKernelINS2_10policy_hubIiyN4cuda3__47maximumIiEEE10Policy1000EPiSB_iS8_iiNS5_3std3__410__identityEEEvT0_T1_T2_T3_T4_T6_E12temp_storage;
	add.s32 	%r617, %r616, %r615;
	st.shared.u32 	[%r617+8], %r22;
$L__BB11_16:
	bar.sync 	0;
	setp.ne.s32 	%p94, %r1, 0;
	@%p94 bra 	$L__BB11_72;
	ld.shared.u32 	%r618, [_ZZN3cub18CUB_300001_SM_10006detail6reduce28DeviceReduceSingleTileKernelINS2_10policy_hubIiyN4cuda3__47maximumIiEEE10Policy1000EPiSB_iS8_iiNS5_3std3__410__identityEEEvT0_T1_T2_T3_T4_T6_E12temp_storage+12];
	max.s32 	%r619, %r686, %r618;
	ld.shared.u32 	%r620, [_ZZN3cub18CUB_300001_SM_10006detail6reduce28DeviceReduceSingleTileKernelINS2_10policy_hubIiyN4cuda3__47maximumIiEEE10Policy1000EPiSB_iS8_iiNS5_3std3__410__identityEEEvT0_T1_T2_T3_T4_T6_E12temp_storage+16];
	max.s32 	%r621, %r619, %r620;
	ld.shared.u32 	%r622, [_ZZN3cub18CUB_300001_SM_10006detail6reduce28DeviceReduceSingleTileKernelINS2_10policy_hubIiyN4cuda3__47maximumIiEEE10Policy1000EPiSB_iS8_iiNS5_3std3__410__identityEEEvT0_T1_T2_T3_T4_T6_E12temp_storage+20];
	max.s32 	%r623, %r621, %r622;
	ld.shared.u32 	%r624, [_ZZN3cub18CUB_300001_SM_10006detail6reduce28DeviceReduceSingleTileKernelINS2_10policy_hubIiyN4cuda3__47maximumIiEEE10Policy1000EPiSB_iS8_iiNS5_3std3__410__identityEEEvT0_T1_T2_T3_T4_T6_E12temp_storage+24];
	max.s32 	%r625, %r623, %r624;
	ld.shared.u32 	%r626, [_ZZN3cub18CUB_300001_SM_10006detail6reduce28DeviceReduceSingleTileKernelINS2_10policy_hubIiyN4cuda3__47maximumIiEEE10Policy1000EPiSB_iS8_iiNS5_3std3__410__identityEEEvT0_T1_T2_T3_T4_T6_E12temp_storage+28];
	max.s32 	%r627, %r625, %r626;
	ld.shared.u32 	%r628, [_ZZN3cub18CUB_300001_SM_10006detail6reduce28DeviceReduceSingleTileKernelINS2_10policy_hubIiyN4cuda3__47maximumIiEEE10Policy1000EPiSB_iS8_iiNS5_3std3__410__identityEEEvT0_T1_T2_T3_T4_T6_E12temp_storage+32];
	max.s32 	%r629, %r627, %r628;
	ld.shared.u32 	%r630, [_ZZN3cub18CUB_300001_SM_10006detail6reduce28DeviceReduceSingleTileKernelINS2_10policy_hubIiyN4cuda3__47maximumIiEEE10Policy1000EPiSB_iS8_iiNS5_3std3__410__identityEEEvT0_T1_T2_T3_T4_T6_E12temp_storage+36];
	max.s32 	%r686, %r629, %r630;
	bra.uni 	$L__BB11_72;
$L__BB11_18:
	// begin inline asm
	mov.u32 %r521, %laneid;
	// end inline asm
	and.b32  	%r547, %r1, 992;
	add.s32 	%r548, %r547, 32;
	setp.gt.s32 	%p73, %r548, %r124;
	not.b32 	%r549, %r547;
	add.s32 	%r550, %r124, %r549;
	selp.b32 	%r545, %r550, 31, %p73;
	mov.b32 	%r524, 1;
	mov.b32 	%r546, -1;
	// begin inline asm
	shfl.sync.down.b32 %r522, %r644, %r524, %r545, %r546;
	// end inline asm
	setp.lt.s32 	%p74, %r521, %r545;
	max.s32 	%r551, %r644, %r522;
	selp.b32 	%r528, %r551, %r644, %p74;
	mov.b32 	%r529, 2;
	// begin inline asm
	shfl.sync.down.b32 %r527, %r528, %r529, %r545, %r546;
	// end inline asm
	add.s32 	%r552, %r521, 2;
	setp.gt.s32 	%p75, %r552, %r545;
	max.s32 	%r553, %r528, %r527;
	selp.b32 	%r533, %r528, %r553, %p75;
	mov.b32 	%r534, 4;
	// begin inline asm
	shfl.sync.down.b32 %r532, %r533, %r534, %r545, %r546;
	// end inline asm
	add.s32 	%r554, %r521, 4;
	setp.gt.s32 	%p76, %r554, %r545;
	max.s32 	%r555, %r533, %r532;
	selp.b32 	%r538, %r533, %r555, %p76;
	mov.b32 	%r539, 8;
	// begin inline asm
	shfl.sync.down.b32 %r537, %r538, %r539, %r545, %r546;
	// end inline asm
	add.s32 	%r556, %r521, 8;
	setp.gt.s32 	%p77, %r556, %r545;
	max.s32 	%r557, %r538, %r537;
	selp.b32 	%r543, %r538, %r557, %p77;
	mov.b32 	%r544, 16;
	// begin inline asm
	shfl.sync.down.b32 %r542, %r543, %r544, %r545, %r546;
	// end inline asm
	add.s32 	%r558, %r521, 16;
	setp.gt.s32 	%p78, %r558, %r545;
	max.s32 	%r559, %r543, %r542;
	selp.b32 	%r686, %r543, %r559, %p78;
	setp.ne.s32 	%p79, %r521, 0;
	@%p79 bra 	$L__BB11_20;
	shr.u32 	%r560, %r1, 3;
	and.b32  	%r561, %r560, 124;
	mov.u32 	%r562, _ZZN3cub18CUB_300001_SM_10006detail6reduce28DeviceReduceSingleTileKernelINS2_10policy_hubIiyN4cuda3__47maximumIiEEE10Policy1000EPiSB_iS8_iiNS5_3std3__410__identityEEEvT0_T1_T2_T3_T4_T6_E12temp_storage;
	add.s32 	%r563, %r562, %r561;
	st.shared.u32 	[%r563+8], %r686;
$L__BB11_20:
	bar.sync 	0;
	setp.ne.s32 	%p80, %r1, 0;
	@%p80 bra 	$L__BB11_72;
	setp.gt.s32 	%p81, %r124, 32;
	ld.shared.u32 	%r564, [_ZZN3cub18CUB_300001_SM_10006detail6reduce28DeviceReduceSingleTileKernelINS2_10policy_hubIiyN4cuda3__47maximumIiEEE10Policy1000EPiSB_iS8_iiNS5_3std3__410__identityEEEvT0_T1_T2_T3_T4_T6_E12temp_storage+12];
	max.s32 	%r565, %r686, %r564;
	selp.b32 	%r566, %r565, %r686, %p81;
	setp.gt.s32 	%p82, %r124, 64;
	ld.shared.u32 	%r567, [_ZZN3cub18CUB_300001_SM_10006detail6reduce28DeviceReduceSingleTileKernelINS2_10policy_hubIiyN4cuda3__47maximumIiEEE10Policy1000EPiSB_iS8_iiNS5_3std3__410__identityEEEvT0_T1_T2_T3_T4_T6_E12temp_storage+16];
	max.s32 	%r568, %r566, %r567;
	selp.b32 	%r569, %r568, %r566, %p82;
	setp.gt.s32 	%p83, %r124, 96;
	ld.shared.u32 	%r570, [_ZZN3cub18CUB_300001_SM_10006detail6reduce28DeviceReduceSingleTileKernelINS2_10policy_hubIiyN4cuda3__47maximumIiEEE10Policy1000EPiSB_iS8_iiNS5_3std3__410__identityEEEvT0_T1_T2_T3_T4_T6_E12temp_storage+20];
	max.s32 	%r571, %r569, %r570;
	selp.b32 	%r572, %r571, %r569, %p83;
	setp.gt.s32 	%p84, %r124, 128;
	ld.shared.u32 	%r573, [_ZZN3cub18CUB_300001_SM_10006detail6reduce28DeviceReduceSingleTileKernelINS2_10policy_hubIiyN4cuda3__47maximumIiEEE10Policy1000EPiSB_iS8_iiNS5_3std3__410__identityEEEvT0_T1_T2_T3_T4_T6_E12temp_storage+24];
	max.s32 	%r574, %r572, %r573;
	selp.b32 	%r575, %r574, %r572, %p84;
	setp.gt.s32 	%p85, %r124, 160;
	ld.shared.u32 	%r576, [_ZZN3cub18CUB_300001_SM_10006detail6reduce28DeviceReduceSingleTileKernelINS2_10policy_hubIiyN4cuda3__47maximumIiEEE10Policy1000EPiSB_iS8_iiNS5_3std3__410__identityEEEvT0_T1_T2_T3_T4_T6_E12temp_storage+28];
	max.s32 	%r577, %r575, %r576;
	selp.b32 	%r578, %r577, %r575, %p85;
	setp.gt.s32 	%p86, %r124, 192;
	ld.shared.u32 	%r579, [_ZZN3cub18CUB_300001_SM_10006detail6reduce28DeviceReduceSingleTileKernelINS2_10policy_hubIiyN4cuda3__47maximumIiEEE10Policy1000EPiSB_iS8_iiNS5_3std3__410__identityEEEvT0_T1_T2_T3_T4_T6_E12temp_storage+32];
	max.s32 	%r580, %r578, %r579;
	selp.b32 	%r581, %r580, %r578, %p86;
	setp.gt.s32 	%p87, %r124, 224;
	ld.shared.u32 	%r582, [_ZZN3cub18CUB_300001_SM_10006detail6reduce28DeviceReduceSingleTileKernelINS2_10policy_hubIiyN4cuda3__47maximumIiEEE10Policy1000EPiSB_iS8_iiNS5_3std3__410__identityEEEvT0_T1_T2_T3_T4_T6_E12temp_storage+36];
	max.s32 	%r583, %r581, %r582;
	selp.b32 	%r686, %r583, %r581, %p87;
	bra.uni 	$L__BB11_72;
$L__BB11_22:
	mov.u32 	%r27, %tid.x;
	shl.b32 	%r379, %r27, 2;
	mul.wide.u32 	%rd86, %r379, 4;
	add.s64 	%rd76, %rd16, %rd86;
	// begin inline asm
	ld.global.nc.v2.u64 {%rd74, %rd75}, [%rd76];
	// end inline asm
	mov.b64 	{%r380, %r381}, %rd75;
	mov.b64 	{%r382, %r383}, %rd74;
	add.s64 	%rd79, %rd76, 4096;
	// begin inline asm
	ld.global.nc.v2.u64 {%rd77, %rd78}, [%rd79];
	// end inline asm
	mov.b64 	{%r384, %r385}, %rd78;
	mov.b64 	{%r386, %r387}, %rd77;
	add.s64 	%rd82, %rd76, 8192;
	// begin inline asm
	ld.global.nc.v2.u64 {%rd80, %rd81}, [%rd82];
	// end inline asm
	mov.b64 	{%r388, %r389}, %rd81;
	mov.b64 	{%r390, %r391}, %rd80;
	add.s64 	%rd85, %rd76, 12288;
	// begin inline asm
	ld.global.nc.v2.u64 {%rd83, %rd84}, [%rd85];
	// end inline asm
	mov.b64 	{%r392, %r393}, %rd84;
	mov.b64 	{%r394, %r395}, %rd83;
	max.s32 	%r396, %r382, %r383;
	max.s32 	%r397, %r396, %r380;
	max.s32 	%r398, %r381, %r386;
	max.s32 	%r399, %r398, %r387;
	max.s32 	%r400, %r384, %r385;
	max.s32 	%r401, %r400, %r390;
	max.s32 	%r402, %r391, %r388;
	max.s32 	%r403, %r402, %r389;
	max.s32 	%r404, %r394, %r395;
	max.s32 	%r405, %r404, %r392;
	max.s32 	%r406, %r397, %r399;
	max.s32 	%r407, %r406, %r401;
	max.s32 	%r408, %r403, %r405;
	max.s32 	%r409, %r408, %r393;
	max.s32 	%r659, %r407, %r409;
	setp.lt.u32 	%p50, %r124, 8192;
	mov.b32 	%r648, 4096;
	@%p50 bra 	$L__BB11_26;
	add.s32 	%r29, %r124, -4096;
	mov.b32 	%r648, 4096;
$L__BB11_24:
	mul.wide.s32 	%rd99, %r648, 4;
	add.s64 	%rd89, %rd76, %rd99;
	// begin inline asm
	ld.global.nc.v2.u64 {%rd87, %rd88}, [%rd89];
	// end inline asm
	mov.b64 	{%r411, %r412}, %rd88;
	mov.b64 	{%r413, %r414}, %rd87;
	add.s64 	%rd92, %rd89, 4096;
	// begin inline asm
	ld.global.nc.v2.u64 {%rd90, %rd91}, [%rd92];
	// end inline asm
	mov.b64 	{%r415, %r416}, %rd91;
	mov.b64 	{%r417, %r418}, %rd90;
	add.s64 	%rd95, %rd89, 8192;
	// begin inline asm
	ld.global.nc.v2.u64 {%rd93, %rd94}, [%rd95];
	// end inline asm
	mov.b64 	{%r419, %r420}, %rd94;
	mov.b64 	{%r421, %r422}, %rd93;
	add.s64 	%rd98, %rd89, 12288;
	// begin inline asm
	ld.global.nc.v2.u64 {%rd96, %rd97}, [%rd98];
	// end inline asm
	mov.b64 	{%r423, %r424}, %rd97;
	mov.b64 	{%r425, %r426}, %rd96;
	max.s32 	%r427, %r659, %r413;
	max.s32 	%r428, %r427, %r414;
	max.s32 	%r429, %r411, %r412;
	max.s32 	%r430, %r429, %r417;
	max.s32 	%r431, %r418, %r415;
	max.s32 	%r432, %r431, %r416;
	max.s32 	%r433, %r421, %r422;
	max.s32 	%r434, %r433, %r419;
	max.s32 	%r435, %r420, %r425;
	max.s32 	%r436, %r435, %r426;
	max.s32 	%r437, %r423, %r424;
	max.s32 	%r438, %r428, %r430;
	max.s32 	%r439, %r438, %r432;
	max.s32 	%r440, %r434, %r436;
	max.s32 	%r441, %r440, %r437;
	max.s32 	%r659, %r439, %r441;
	sub.s32 	%r442, %r124, %r648;
	setp.lt.s32 	%p51, %r442, 4096;
	@%p51 bra 	$L__BB11_34;
	add.s32 	%r648, %r648, 4096;
	setp.le.s32 	%p52, %r648, %r29;
	@%p52 bra 	$L__BB11_24;
$L__BB11_26:
	setp.le.s32 	%p53, %r124, %r648;
	@%p53 bra 	$L__BB11_34;
	sub.s32 	%r36, %r124, %r648;
	setp.ge.s32 	%p54, %r27, %r36;
	@%p54 bra 	$L__BB11_34;
	not.b32 	%r444, %r27;
	add.s32 	%r445, %r124, %r444;
	sub.s32 	%r37, %r445, %r648;
	and.b32  	%r446, %r37, 768;
	setp.eq.s32 	%p55, %r446, 768;
	mov.u32 	%r653, %r27;
	@%p55 bra 	$L__BB11_31;
	add.s32 	%r650, %r27, %r648;
	shr.u32 	%r447, %r37, 8;
	add.s32 	%r448, %r447, 1;
	and.b32  	%r449, %r448, 3;
	neg.s32 	%r649, %r449;
	mov.u32 	%r653, %r27;
$L__BB11_30:
	.pragma "nounroll";
	mul.wide.u32 	%rd101, %r650, 4;
	add.s64 	%rd100, %rd16, %rd101;
	// begin inline asm
	ld.global.nc.u32 %r450, [%rd100];
	// end inline asm
	max.s32 	%r659, %r659, %r450;
	add.s32 	%r653, %r653, 256;
	add.s32 	%r650, %r650, 256;
	add.s32 	%r649, %r649, 1;
	setp.ne.s32 	%p56, %r649, 0;
	@%p56 bra 	$L__BB11_30;
$L__BB11_31:
	setp.lt.u32 	%p57, %r37, 768;
	@%p57 bra 	$L__BB11_34;
	cvt.u64.u32 	%rd102, %r653;
	cvt.u64.u32 	%rd103, %r648;
	add.s64 	%rd104, %rd102, %rd103;
	shl.b64 	%rd105, %rd104, 2;
	add.s64 	%rd106, %rd105, %rd16;
	add.s64 	%rd122, %rd106, 2048;
	add.s32 	%r656, %r653, %r648;
$L__BB11_33:
	mul.wide.u32 	%rd111, %r656, 4;
	add.s64 	%rd107, %rd16, %rd111;
	// begin inline asm
	ld.global.nc.u32 %r451, [%rd107];
	// end inline asm
	max.s32 	%r455, %r659, %r451;
	add.s64 	%rd108, %rd122, -1024;
	// begin inline asm
	ld.global.nc.u32 %r452, [%rd108];
	// end inline asm
	max.s32 	%r456, %r455, %r452;
	// begin inline asm
	ld.global.nc.u32 %r453, [%rd122];
	// end inline asm
	max.s32 	%r457, %r456, %r453;
	add.s64 	%rd110, %rd122, 1024;
	// begin inline asm
	ld.global.nc.u32 %r454, [%rd110];
	// end inline asm
	max.s32 	%r659, %r457, %r454;
	add.s32 	%r653, %r653, 1024;
	add.s64 	%rd122, %rd122, 4096;
	add.s32 	%r656, %r656, 1024;
	setp.lt.s32 	%p58, %r653, %r36;
	@%p58 bra 	$L__BB11_33;
$L__BB11_34:
	// begin inline asm
	mov.u32 %r458, %laneid;
	// end inline asm
	mov.b32 	%r461, 1;
	mov.b32 	%r482, 31;
	mov.b32 	%r483, -1;
	// begin inline asm
	shfl.sync.down.b32 %r459, %r659, %r461, %r482, %r483;
	// end inline asm
	setp.gt.s32 	%p59, %r458, 30;
	max.s32 	%r484, %r659, %r459;
	selp.b32 	%r465, %r659, %r484, %p59;
	mov.b32 	%r466, 2;
	// begin inline asm
	shfl.sync.down.b32 %r464, %r465, %r466, %r482, %r483;
	// end inline asm
	setp.gt.s32 	%p60, %r458, 29;
	max.s32 	%r485, %r465, %r464;
	selp.b32 	%r470, %r465, %r485, %p60;
	mov.b32 	%r471, 4;
	// begin inline asm
	shfl.sync.down.b32 %r469, %r470, %r471, %r482, %r483;
	// end inline asm
	setp.gt.s32 	%p61, %r458, 27;
	max.s32 	%r486, %r470, %r469;
	selp.b32 	%r475, %r470, %r486, %p61;
	mov.b32 	%r476, 8;
	// begin inline asm
	shfl.sync.down.b32 %r474, %r475, %r476, %r482, %r483;
	// end inline asm
	setp.gt.s32 	%p62, %r458, 23;
	max.s32 	%r487, %r475, %r474;
	selp.b32 	%r480, %r475, %r487, %p62;
	mov.b32 	%r481, 16;
	// begin inline asm
	shfl.sync.down.b32 %r479, %r480, %r481, %r482, %r483;
	// end inline asm
	setp.gt.s32 	%p63, %r458, 15;
	max.s32 	%r59, %r480, %r479;
	selp.b32 	%r686, %r480, %r59, %p63;
	setp.ne.s32 	%p64, %r458, 0;
	@%p64 bra 	$L__BB11_36;
	shr.u32 	%r488, %r27, 3;
	and.b32  	%r489, %r488, 124;
	mov.u32 	%r490, _ZZN3cub18CUB_300001_SM_10006detail6reduce28DeviceReduceSingleTileKernelINS2_10policy_hubIiyN4cuda3__47maximumIiEEE10Policy1000EPiSB_iS8_iiNS5_3std3__410__identityEEEvT0_T1_T2_T3_T4_T6_E12temp_storage;
	add.s32 	%r491, %r490, %r489;
	st.shared.u32 	[%r491+8], %r59;
$L__BB11_36:
	bar.sync 	0;
	setp.ne.s32 	%p65, %r27, 0;
	@%p65 bra 	$L__BB11_72;
	ld.shared.u32 	%r492, [_ZZN3cub18CUB_300001_SM_10006detail6reduce28DeviceReduceSingleTileKernelINS2_10policy_hubIiyN4cuda3__47maximumIiEEE10Policy1000EPiSB_iS8_iiNS5_3std3__410__identityEEEvT0_T1_T2_T3_T4_T6_E12temp_storage+12];
	max.s32 	%r493, %r686, %r492;
	ld.shared.u32 	%r494, [_ZZN3cub18CUB_300001_SM_10006detail6reduce28DeviceReduceSingleTileKernelINS2_10policy_hubIiyN4cuda3__47maximumIiEEE10Policy1000EPiSB_iS8_iiNS5_3std3__410__identityEEEvT0_T1_T2_T3_T4_T6_E12temp_storage+16];
	max.s32 	%r495, %r493, %r494;
	ld.shared.u32 	%r496, [_ZZN3cub18CUB_300001_SM_10006detail6reduce28DeviceReduceSingleTileKernelINS2_10policy_hubIiyN4cuda3__47maximumIiEEE10Policy1000EPiSB_iS8_iiNS5_3std3__410__identityEEEvT0_T1_T2_T3_T4_T6_E12temp_storage+20];
	max.s32 	%r497, %r495, %r496;
	ld.shared.u32 	%r498, [_ZZN3cub18CUB_300001_SM_10006detail6reduce28DeviceReduceSingleTileKernelINS2_10policy_hubIiyN4cuda3__47maximumIiEEE10Policy1000EPiSB_iS8_iiNS5_3std3__410__identityEEEvT0_T1_T2_T3_T4_T6_E12temp_storage+24];
	max.s32 	%r499, %r497, %r498;
	ld.shared.u32 	%r500, [_ZZN3cub18CUB_300001_SM_10006detail6reduce28DeviceReduceSingleTileKernelINS2_10policy_hubIiyN4cuda3__47maximumIiEEE10Policy1000EPiSB_iS8_iiNS5_3std3__410__identityEEEvT0_T1_T2_T3_T4_T6_E12temp_storage+28];
	max.s32 	%r501, %r499, %r500;
	ld.shared.u32 	%r502, [_ZZN3cub18CUB_300001_SM_10006detail6reduce28DeviceReduceSingleTileKernelINS2_10policy_hubIiyN4cuda3__47maximumIiEEE10Policy1000EPiSB_iS8_iiNS5_3std3__410__identityEEEvT0_T1_T2_T3_T4_T6_E12temp_storage+32];
	max.s32 	%r503, %r501, %r502;
	ld.shared.u32 	%r504, [_ZZN3cub18CUB_300001_SM_10006detail6reduce28DeviceReduceSingleTileKernelINS2_10policy_hubIiyN4cuda3__47maximumIiEEE10Policy1000EPiSB_iS8_iiNS5_3std3__410__identityEEEvT0_T1_T2_T3_T4_T6_E12temp_storage+36];
	max.s32 	%r686, %r503, %r504;
	bra.uni 	$L__BB11_72;
$L__BB11_38:
	setp.gt.s32 	%p3, %r124, 4095;
	@%p3 bra 	$L__BB11_56;
	mov.u32 	%r62, %tid.x;
	setp.ge.s32 	%p20, %r62, %r124;
	mov.b32 	%r670, 0;
	mov.u32 	%r665, %r62;
	@%p20 bra 	$L__BB11_41;
	mul.wide.u32 	%rd66, %r62, 4;
	add.s64 	%rd65, %rd16, %rd66;
	// begin inline asm
	ld.global.nc.u32 %r670, [%rd65];
	// end inline asm
	add.s32 	%r665, %r62, 256;
$L__BB11_41:
	setp.ge.s32 	%p21, %r665, %r124;
	@%p21 bra 	$L__BB11_47;
	not.b32 	%r255, %r665;
	add.s32 	%r67, %r124, %r255;
	and.b32  	%r256, %r67, 768;
	setp.eq.s32 	%p22, %r256, 768;
	@%p22 bra 	$L__BB11_45;
	mul.wide.u32 	%rd67, %r665, 4;
	add.s64 	%rd123, %rd16, %rd67;
	shr.u32 	%r257, %r67, 8;
	add.s32 	%r258, %r257, 1;
	and.b32  	%r259, %r258, 3;
	neg.s32 	%r662, %r259;
$L__BB11_44:
	.pragma "nounroll";
	// begin inline asm
	ld.global.nc.u32 %r260, [%rd123];
	// end inline asm
	max.s32 	%r670, %r670, %r260;
	add.s32 	%r665, %r665, 256;
	add.s64 	%rd123, %rd123, 1024;
	add.s32 	%r662, %r662, 1;
	setp.ne.s32 	%p23, %r662, 0;
	@%p23 bra 	$L__BB11_44;
$L__BB11_45:
	setp.lt.u32 	%p24, %r67, 768;
	@%p24 bra 	$L__BB11_47;
$L__BB11_46:
	mul.wide.s32 	%rd73, %r665, 4;
	add.s64 	%rd69, %rd16, %rd73;
	// begin inline asm
	ld.global.nc.u32 %r261, [%rd69];
	// end inline asm
	max.s32 	%r265, %r670, %r261;
	add.s64 	%rd70, %rd69, 1024;
	// begin inline asm
	ld.global.nc.u32 %r262, [%rd70];
	// end inline asm
	max.s32 	%r266, %r265, %r262;
	add.s64 	%rd71, %rd69, 2048;
	// begin inline asm
	ld.global.nc.u32 %r263, [%rd71];
	// end inline asm
	max.s32 	%r267, %r266, %r263;
	add.s64 	%rd72, %rd69, 3072;
	// begin inline asm
	ld.global.nc.u32 %r264, [%rd72];
	// end inline asm
	max.s32 	%r670, %r267, %r264;
	add.s32 	%r665, %r665, 1024;
	setp.lt.s32 	%p25, %r665, %r124;
	@%p25 bra 	$L__BB11_46;
$L__BB11_47:
	setp.lt.s32 	%p26, %r124, 256;
	@%p26 bra 	$L__BB11_52;
	// begin inline asm
	mov.u32 %r331, %laneid;
	// end inline asm
	mov.b32 	%r334, 1;
	mov.b32 	%r355, 31;
	mov.b32 	%r356, -1;
	// begin inline asm
	shfl.sync.down.b32 %r332, %r670, %r334, %r355, %r356;
	// end inline asm
	setp.gt.s32 	%p42, %r331, 30;
	max.s32 	%r357, %r670, %r332;
	selp.b32 	%r338, %r670, %r357, %p42;
	mov.b32 	%r339, 2;
	// begin inline asm
	shfl.sync.down.b32 %r337, %r338, %r339, %r355, %r356;
	// end inline asm
	setp.gt.s32 	%p43, %r331, 29;
	max.s32 	%r358, %r338, %r337;
	selp.b32 	%r343, %r338, %r358, %p43;
	mov.b32 	%r344, 4;
	// begin inline asm
	shfl.sync.down.b32 %r342, %r343, %r344, %r355, %r356;
	// end inline asm
	setp.gt.s32 	%p44, %r331, 27;
	max.s32 	%r359, %r343, %r342;
	selp.b32 	%r348, %r343, %r359, %p44;
	mov.b32 	%r349, 8;
	// begin inline asm
	shfl.sync.down.b32 %r347, %r348, %r349, %r355, %r356;
	// end inline asm
	setp.gt.s32 	%p45, %r331, 23;
	max.s32 	%r360, %r348, %r347;
	selp.b32 	%r353, %r348, %r360, %p45;
	mov.b32 	%r354, 16;
	// begin inline asm
	shfl.sync.down.b32 %r352, %r353, %r354, %r355, %r356;
	// end inline asm
	setp.gt.s32 	%p46, %r331, 15;
	max.s32 	%r83, %r353, %r352;
	selp.b32 	%r686, %r353, %r83, %p46;
	setp.ne.s32 	%p47, %r331, 0;
	@%p47 bra 	$L__BB11_50;
	shr.u32 	%r361, %r62, 3;
	and.b32  	%r362, %r361, 124;
	mov.u32 	%r363, _ZZN3cub18CUB_300001_SM_10006detail6reduce28DeviceReduceSingleTileKernelINS2_10policy_hubIiyN4cuda3__47maximumIiEEE10Policy1000EPiSB_iS8_iiNS5_3std3__410__identityEEEvT0_T1_T2_T3_T4_T6_E12temp_storage;
	add.s32 	%r364, %r363, %r362;
	st.shared.u32 	[%r364+8], %r83;
$L__BB11_50:
	bar.sync 	0;
	setp.ne.s32 	%p48, %r62, 0;
	@%p48 bra 	$L__BB11_72;
	ld.shared.u32 	%r365, [_ZZN3cub18CUB_300001_SM_10006detail6reduce28DeviceReduceSingleTileKernelINS2_10policy_hubIiyN4cuda3__47maximumIiEEE10Policy1000EPiSB_iS8_iiNS5_3std3__410__identityEEEvT0_T1_T2_T3_T4_T6_E12temp_storage+12];
	max.s32 	%r366, %r686, %r365;
	ld.shared.u32 	%r367, [_ZZN3cub18CUB_300001_SM_10006detail6reduce28DeviceReduceSingleTileKernelINS2_10policy_hubIiyN4cuda3__47maximumIiEEE10Policy1000EPiSB_iS8_iiNS5_3std3__410__identityEEEvT0_T1_T2_T3_T4_T6_E12temp_storage+16];
	max.s32 	%r368, %r366, %r367;
	ld.shared.u32 	%r369, [_ZZN3cub18CUB_300001_SM_10006detail6reduce28DeviceReduceSingleTileKernelINS2_10policy_hubIiyN4cuda3__47maximumIiEEE10Policy1000EPiSB_iS8_iiNS5_3std3__410__identityEEEvT0_T1_T2_T3_T4_T6_E12temp_storage+20];
	max.s32 	%r370, %r368, %r369;
	ld.shared.u32 	%r371, [_ZZN3cub18CUB_300001_SM_10006detail6reduce28DeviceReduceSingleTileKernelINS2_10policy_hubIiyN4cuda3__47maximumIiEEE10Policy1000EPiSB_iS8_iiNS5_3std3__410__identityEEEvT0_T1_T2_T3_T4_T6_E12temp_storage+24];
	max.s32 	%r372, %r370, %r371;
	ld.shared.u32 	%r373, [_ZZN3cub18CUB_300001_SM_10006detail6reduce28DeviceReduceSingleTileKernelINS2_10policy_hubIiyN4cuda3__47maximumIiEEE10Policy1000EPiSB_iS8_iiNS5_3std3__410__identityEEEvT0_T1_T2_T3_T4_T6_E12temp_storage+28];
	max.s32 	%r374, %r372, %r373;
	ld.shared.u32 	%r375, [_ZZN3cub18CUB_300001_SM_10006detail6reduce28DeviceReduceSingleTileKernelINS2_10policy_hubIiyN4cuda3__47maximumIiEEE10Policy1000EPiSB_iS8_iiNS5_3std3__410__identityEEEvT0_T1_T2_T3_T4_T6_E12temp_storage+32];
	max.s32 	%r376, %r374, %r375;
	ld.shared.u32 	%r377, [_ZZN3cub18CUB_300001_SM_10006detail6reduce28DeviceReduceSingleTileKernelINS2_10policy_hubIiyN4cuda3__47maximumIiEEE10Policy1000EPiSB_iS8_iiNS5_3std3__410__identityEEEvT0_T1_T2_T3_T4_T6_E12temp_storage+36];
	max.s32 	%r686, %r376, %r377;
	bra.uni 	$L__BB11_72;
$L__BB11_52:
	// begin inline asm
	mov.u32 %r268, %laneid;
	// end inline asm
	and.b32  	%r294, %r62, 992;
	add.s32 	%r295, %r294, 32;
	setp.gt.s32 	%p27, %r295, %r124;
	not.b32 	%r296, %r294;
	add.s32 	%r297, %r124, %r296;
	selp.b32 	%r292, %r297, 31, %p27;
	mov.b32 	%r271, 1;
	mov.b32 	%r293, -1;
	// begin inline asm
	shfl.sync.down.b32 %r269, %r670, %r271, %r292, %r293;
	// end inline asm
	setp.lt.s32 	%p28, %r268, %r292;
	max.s32 	%r298, %r670, %r269;
	selp.b32 	%r275, %r298, %r670, %p28;
	mov.b32 	%r276, 2;
	// begin inline asm
	shfl.sync.down.b32 %r274, %r275, %r276, %r292, %r293;
	// end inline asm
	add.s32 	%r299, %r268, 2;
	setp.gt.s32 	%p29, %r299, %r292;
	max.s32 	%r300, %r275, %r274;
	selp.b32 	%r280, %r275, %r300, %p29;
	mov.b32 	%r281, 4;
	// begin inline asm
	shfl.sync.down.b32 %r279, %r280, %r281, %r292, %r293;
	// end inline asm
	add.s32 	%r301, %r268, 4;
	setp.gt.s32 	%p30, %r301, %r292;
	max.s32 	%r302, %r280, %r279;
	selp.b32 	%r285, %r280, %r302, %p30;
	mov.b32 	%r286, 8;
	// begin inline asm
	shfl.sync.down.b32 %r284, %r285, %r286, %r292, %r293;
	// end inline asm
	add.s32 	%r303, %r268, 8;
	setp.gt.s32 	%p31, %r303, %r292;
	max.s32 	%r304, %r285, %r284;
	selp.b32 	%r290, %r285, %r304, %p31;
	mov.b32 	%r291, 16;
	// begin inline asm
	shfl.sync.down.b32 %r289, %r290, %r291, %r292, %r293;
	// end inline asm
	add.s32 	%r305, %r268, 16;
	setp.gt.s32 	%p32, %r305, %r292;
	max.s32 	%r306, %r290, %r289;
	selp.b32 	%r686, %r290, %r306, %p32;
	setp.ne.s32 	%p33, %r268, 0;
	@%p33 bra 	$L__BB11_54;
	shr.u32 	%r307, %r62, 3;
	and.b32  	%r308, %r307, 124;
	mov.u32 	%r309, _ZZN3cub18CUB_300001_SM_10006detail6reduce28DeviceReduceSingleTileKernelINS2_10policy_hubIiyN4cuda3__47maximumIiEEE10Policy1000EPiSB_iS8_iiNS5_3std3__410__identityEEEvT0_T1_T2_T3_T4_T6_E12temp_storage;
	add.s32 	%r310, %r309, %r308;
	st.shared.u32 	[%r310+8], %r686;
$L__BB11_54:
	bar.sync 	0;
	setp.ne.s32 	%p34, %r62, 0;
	@%p34 bra 	$L__BB11_72;
	setp.gt.s32 	%p35, %r124, 32;
	ld.shared.u32 	%r311, [_ZZN3cub18CUB_300001_SM_10006detail6reduce28DeviceReduceSingleTileKernelINS2_10policy_hubIiyN4cuda3__47maximumIiEEE10Policy1000EPiSB_iS8_iiNS5_3std3__410__identityEEEvT0_T1_T2_T3_T4_T6_E12temp_storage+12];
	max.s32 	%r312, %r686, %r311;
	selp.b32 	%r313, %r312, %r686, %p35;
	setp.gt.s32 	%p36, %r124, 64;
	ld.shared.u32 	%r314, [_ZZN3cub18CUB_300001_SM_10006detail6reduce28DeviceReduceSingleTileKernelINS2_10policy_hubIiyN4cuda3__47maximumIiEEE10Policy1000EPiSB_iS8_iiNS5_3std3__410__identityEEEvT0_T1_T2_T3_T4_T6_E12temp_storage+16];
	max.s32 	%r315, %r313, %r314;
	selp.b32 	%r316, %r315, %r313, %p36;
	setp.gt.s32 	%p37, %r124, 96;
	ld.shared.u32 	%r317, [_ZZN3cub18CUB_300001_SM_10006detail6reduce28DeviceReduceSingleTileKernelINS2_10policy_hubIiyN4cuda3__47maximumIiEEE10Policy1000EPiSB_iS8_iiNS5_3std3__410__identityEEEvT0_T1_T2_T3_T4_T6_E12temp_storage+20];
	max.s32 	%r318, %r316, %r317;
	selp.b32 	%r319, %r318, %r316, %p37;
	setp.gt.s32 	%p38, %r124, 128;
	ld.shared.u32 	%r320, [_ZZN3cub18CUB_300001_SM_10006detail6reduce28DeviceReduceSingleTileKernelINS2_10policy_hubIiyN4cuda3__47maximumIiEEE10Policy1000EPiSB_iS8_iiNS5_3std3__410__identityEEEvT0_T1_T2_T3_T4_T6_E12temp_storage+24];
	max.s32 	%r321, %r319, %r320;
	selp.b32 	%r322, %r321, %r319, %p38;
	setp.gt.s32 	%p39, %r124, 160;
	ld.shared.u32 	%r323, [_ZZN3cub18CUB_300001_SM_10006detail6reduce28DeviceReduceSingleTileKernelINS2_10policy_hubIiyN4cuda3__47maximumIiEEE10Policy1000EPiSB_iS8_iiNS5_3std3__410__identityEEEvT0_T1_T2_T3_T4_T6_E12temp_storage+28];
	max.s32 	%r324, %r322, %r323;
	selp.b32 	%r325, %r324, %r322, %p39;
	setp.gt.s32 	%p40, %r124, 192;
	ld.shared.u32 	%r326, [_ZZN3cub18CUB_300001_SM_10006detail6reduce28DeviceReduceSingleTileKernelINS2_10policy_hubIiyN4cuda3__47maximumIiEEE10Policy1000EPiSB_iS8_iiNS5_3std3__410__identityEEEvT0_T1_T2_T3_T4_T6_E12temp_storage+32];
	max.s32 	%r327, %r325, %r326;
	selp.b32 	%r328, %r327, %r325, %p40;
	setp.gt.s32 	%p41, %r124, 224;
	ld.shared.u32 	%r329, [_ZZN3cub18CUB_300001_SM_10006detail6reduce28DeviceReduceSingleTileKernelINS2_10policy_hubIiyN4cuda3__47maximumIiEEE10Policy1000EPiSB_iS8_iiNS5_3std3__410__identityEEEvT0_T1_T2_T3_T4_T6_E12temp_storage+36];
	max.s32 	%r330, %r328, %r329;
	selp.b32 	%r686, %r330, %r328, %p41;
	bra.uni 	$L__BB11_72;
$L__BB11_56:
	mov.u32 	%r88, %tid.x;
	mul.wide.u32 	%rd35, %r88, 4;
	add.s64 	%rd19, %rd16, %rd35;
	// begin inline asm
	ld.global.nc.u32 %r126, [%rd19];
	// end inline asm
	add.s64 	%rd20, %rd19, 1024;
	// begin inline asm
	ld.global.nc.u32 %r127, [%rd20];
	// end inline asm
	add.s64 	%rd21, %rd19, 2048;
	// begin inline asm
	ld.global.nc.u32 %r128, [%rd21];
	// end inline asm
	add.s64 	%rd22, %rd19, 3072;
	// begin inline asm
	ld.global.nc.u32 %r129, [%rd22];
	// end inline asm
	add.s64 	%rd23, %rd19, 4096;
	// begin inline asm
	ld.global.nc.u32 %r130, [%rd23];
	// end inline asm
	add.s64 	%rd24, %rd19, 5120;
	// begin inline asm
	ld.global.nc.u32 %r131, [%rd24];
	// end inline asm
	add.s64 	%rd25, %rd19, 6144;
	// begin inline asm
	ld.global.nc.u32 %r132, [%rd25];
	// end inline asm
	add.s64 	%rd26, %rd19, 7168;
	// begin inline asm
	ld.global.nc.u32 %r133, [%rd26];
	// end inline asm
	add.s64 	%rd27, %rd19, 8192;
	// begin inline asm
	ld.global.nc.u32 %r134, [%rd27];
	// end inline asm
	add.s64 	%rd28, %rd19, 9216;
	// begin inline asm
	ld.global.nc.u32 %r135, [%rd28];
	// end inline asm
	add.s64 	%rd29, %rd19, 10240;
	// begin inline asm
	ld.global.nc.u32 %r136, [%rd29];
	// end inline asm
	add.s64 	%rd30, %rd19, 11264;
	// begin inline asm
	ld.global.nc.u32 %r137, [%rd30];
	// end inline asm
	add.s64 	%rd31, %rd19, 12288;
	// begin inline asm
	ld.global.nc.u32 %r138, [%rd31];
	// end inline asm
	add.s64 	%rd32, %rd19, 13312;
	// begin inline asm
	ld.global.nc.u32 %r139, [%rd32];
	// end inline asm
	add.s64 	%rd33, %rd19, 14336;
	// begin inline asm
	ld.global.nc.u32 %r140, [%rd33];
	// end inline asm
	add.s64 	%rd34, %rd19, 15360;
	// begin inline asm
	ld.global.nc.u32 %r141, [%rd34];
	// end inline asm
	max.s32 	%r143, %r126, %r127;
	max.s32 	%r144, %r143, %r128;
	max.s32 	%r145, %r129, %r130;
	max.s32 	%r146, %r145, %r131;
	max.s32 	%r147, %r132, %r133;
	max.s32 	%r148, %r147, %r134;
	max.s32 	%r149, %r135, %r136;
	max.s32 	%r150, %r149, %r137;
	max.s32 	%r151, %r138, %r139;
	max.s32 	%r152, %r151, %r140;
	max.s32 	%r153, %r144, %r146;
	max.s32 	%r154, %r153, %r148;
	max.s32 	%r155, %r150, %r152;
	max.s32 	%r156, %r155, %r141;
	max.s32 	%r685, %r154, %r156;
	setp.lt.u32 	%p4, %r124, 8192;
	mov.b32 	%r674, 4096;
	@%p4 bra 	$L__BB11_60;
	add.s32 	%r90, %r124, -4096;
	mov.b32 	%r674, 4096;
$L__BB11_58:
	mul.wide.s32 	%rd52, %r674, 4;
	add.s64 	%rd36, %rd19, %rd52;
	// begin inline asm
	ld.global.nc.u32 %r158, [%rd36];
	// end inline asm
	add.s64 	%rd37, %rd36, 1024;
	// begin inline asm
	ld.global.nc.u32 %r159, [%rd37];
	// end inline asm
	add.s64 	%rd38, %rd36, 2048;
	// begin inline asm
	ld.global.nc.u32 %r160, [%rd38];
	// end inline asm
	add.s64 	%rd39, %rd36, 3072;
	// begin inline asm
	ld.global.nc.u32 %r161, [%rd39];
	// end inline asm
	add.s64 	%rd40, %rd36, 4096;
	// begin inline asm
	ld.global.nc.u32 %r162, [%rd40];
	// end inline asm
	add.s64 	%rd41, %rd36, 5120;
	// begin inline asm
	ld.global.nc.u32 %r163, [%rd41];
	// end inline asm
	add.s64 	%rd42, %rd36, 6144;
	// begin inline asm
	ld.global.nc.u32 %r164, [%rd42];
	// end inline asm
	add.s64 	%rd43, %rd36, 7168;
	// begin inline asm
	ld.global.nc.u32 %r165, [%rd43];
	// end inline asm
	add.s64 	%rd44, %rd36, 8192;
	// begin inline asm
	ld.global.nc.u32 %r166, [%rd44];
	// end inline asm
	add.s64 	%rd45, %rd36, 9216;
	// begin inline asm
	ld.global.nc.u32 %r167, [%rd45];
	// end inline asm
	add.s64 	%rd46, %rd36, 10240;
	// begin inline asm
	ld.global.nc.u32 %r168, [%rd46];
	// end inline asm
	add.s64 	%rd47, %rd36, 11264;
	// begin inline asm
	ld.global.nc.u32 %r169, [%rd47];
	// end inline asm
	add.s64 	%rd48, %rd36, 12288;
	// begin inline asm
	ld.global.nc.u32 %r170, [%rd48];
	// end inline asm
	add.s64 	%rd49, %rd36, 13312;
	// begin inline asm
	ld.global.nc.u32 %r171, [%rd49];
	// end inline asm
	add.s64 	%rd50, %rd36, 14336;
	// begin inline asm
	ld.global.nc.u32 %r172, [%rd50];
	// end inline asm
	add.s64 	%rd51, %rd36, 15360;
	// begin inline asm
	ld.global.nc.u32 %r173, [%rd51];
	// end inline asm
	max.s32 	%r174, %r685, %r158;
	max.s32 	%r175, %r174, %r159;
	max.s32 	%r176, %r160, %r161;
	max.s32 	%r177, %r176, %r162;
	max.s32 	%r178, %r163, %r164;
	max.s32 	%r179, %r178, %r165;
	max.s32 	%r180, %r166, %r167;
	max.s32 	%r181, %r180, %r168;
	max.s32 	%r182, %r169, %r170;
	max.s32 	%r183, %r182, %r171;
	max.s32 	%r184, %r172, %r173;
	max.s32 	%r185, %r175, %r177;
	max.s32 	%r186, %r185, %r179;
	max.s32 	%r187, %r181, %r183;
	max.s32 	%r188, %r187, %r184;
	max.s32 	%r685, %r186, %r188;
	sub.s32 	%r189, %r124, %r674;
	setp.lt.s32 	%p5, %r189, 4096;
	@%p5 bra 	$L__BB11_68;
	add.s32 	%r674, %r674, 4096;
	setp.le.s32 	%p6, %r674, %r90;
	@%p6 bra 	$L__BB11_58;
$L__BB11_60:
	setp.le.s32 	%p7, %r124, %r674;
	@%p7 bra 	$L__BB11_68;
	sub.s32 	%r97, %r124, %r674;
	setp.ge.s32 	%p8, %r88, %r97;
	@%p8 bra 	$L__BB11_68;
	not.b32 	%r191, %r88;
	add.s32 	%r192, %r124, %r191;
	sub.s32 	%r98, %r192, %r674;
	and.b32  	%r193, %r98, 768;
	setp.eq.s32 	%p9, %r193, 768;
	mov.u32 	%r679, %r88;
	@%p9 bra 	$L__BB11_65;
	add.s32 	%r676, %r88, %r674;
	shr.u32 	%r194, %r98, 8;
	add.s32 	%r195, %r194, 1;
	and.b32  	%r196, %r195, 3;
	neg.s32 	%r675, %r196;
	mov.u32 	%r679, %r88;
$L__BB11_64:
	.pragma "nounroll";
	mul.wide.u32 	%rd54, %r676, 4;
	add.s64 	%rd53, %rd16, %rd54;
	// begin inline asm
	ld.global.nc.u32 %r197, [%rd53];
	// end inline asm
	max.s32 	%r685, %r685, %r197;
	add.s32 	%r679, %r679, 256;
	add.s32 	%r676, %r676, 256;
	add.s32 	%r675, %r675, 1;
	setp.ne.s32 	%p10, %r675, 0;
	@%p10 bra 	$L__BB11_64;
$L__BB11_65:
	setp.lt.u32 	%p11, %r98, 768;
	@%p11 bra 	$L__BB11_68;
	cvt.u64.u32 	%rd55, %r679;
	cvt.u64.u32 	%rd56, %r674;
	add.s64 	%rd57, %rd55, %rd56;
	shl.b64 	%rd58, %rd57, 2;
	add.s64 	%rd59, %rd58, %rd16;
	add.s64 	%rd124, %rd59, 2048;
	add.s32 	%r682, %r679, %r674;
$L__BB11_67:
	mul.wide.u32 	%rd64, %r682, 4;
	add.s64 	%rd60, %rd16, %rd64;
	// begin inline asm
	ld.global.nc.u32 %r198, [%rd60];
	// end inline asm
	max.s32 	%r202, %r685, %r198;
	add.s64 	%rd61, %rd124, -1024;
	// begin inline asm
	ld.global.nc.u32 %r199, [%rd61];
	// end inline asm
	max.s32 	%r203, %r202, %r199;
	// begin inline asm
	ld.global.nc.u32 %r200, [%rd124];
	// end inline asm
	max.s32 	%r204, %r203, %r200;
	add.s64 	%rd63, %rd124, 1024;
	// begin inline asm
	ld.global.nc.u32 %r201, [%rd63];
	// end inline asm
	max.s32 	%r685, %r204, %r201;
	add.s32 	%r679, %r679, 1024;
	add.s64 	%rd124, %rd124, 4096;
	add.s32 	%r682, %r682, 1024;
	setp.lt.s32 	%p12, %r679, %r97;
	@%p12 bra 	$L__BB11_67;
$L__BB11_68:
	// begin inline asm
	mov.u32 %r205, %laneid;
	// end inline asm
	mov.b32 	%r208, 1;
	mov.b32 	%r229, 31;
	mov.b32 	%r230, -1;
	// begin inline asm
	shfl.sync.down.b32 %r206, %r685, %r208, %r229, %r230;
	// end inline asm
	setp.gt.s32 	%p13, %r205, 30;
	max.s32 	%r231, %r685, %r206;
	selp.b32 	%r212, %r685, %r231, %p13;
	mov.b32 	%r213, 2;
	// begin inline asm
	shfl.sync.down.b32 %r211, %r212, %r213, %r229, %r230;
	// end inline asm
	setp.gt.s32 	%p14, %r205, 29;
	max.s32 	%r232, %r212, %r211;
	selp.b32 	%r217, %r212, %r232, %p14;
	mov.b32 	%r218, 4;
	// begin inline asm
	shfl.sync.down.b32 %r216, %r217, %r218, %r229, %r230;
	// end inline asm
	setp.gt.s32 	%p15, %r205, 27;
	max.s32 	%r233, %r217, %r216;
	selp.b32 	%r222, %r217, %r233, %p15;
	mov.b32 	%r223, 8;
	// begin inline asm
	shfl.sync.down.b32 %r221, %r222, %r223, %r229, %r230;
	// end inline asm
	setp.gt.s32 	%p16, %r205, 23;
	max.s32 	%r234, %r222, %r221;
	selp.b32 	%r227, %r222, %r234, %p16;
	mov.b32 	%r228, 16;
	// begin inline asm
	shfl.sync.down.b32 %r226, %r227, %r228, %r229, %r230;
	// end inline asm
	setp.gt.s32 	%p17, %r205, 15;
	max.s32 	%r120, %r227, %r226;
	selp.b32 	%r686, %r227, %r120, %p17;
	setp.ne.s32 	%p18, %r205, 0;
	@%p18 bra 	$L__BB11_70;
	shr.u32 	%r235, %r88, 3;
	and.b32  	%r236, %r235, 124;
	mov.u32 	%r237, _ZZN3cub18CUB_300001_SM_10006detail6reduce28DeviceReduceSingleTileKernelINS2_10policy_hubIiyN4cuda3__47maximumIiEEE10Policy1000EPiSB_iS8_iiNS5_3std3__410__identityEEEvT0_T1_T2_T3_T4_T6_E12temp_storage;
	add.s32 	%r238, %r237, %r236;
	st.shared.u32 	[%r238+8], %r120;
$L__BB11_70:
	bar.sync 	0;
	setp.ne.s32 	%p19, %r88, 0;
	@%p19 bra 	$L__BB11_72;
	ld.shared.u32 	%r239, [_ZZN3cub18CUB_300001_SM_10006detail6reduce28DeviceReduceSingleTileKernelINS2_10policy_hubIiyN4cuda3__47maximumIiEEE10Policy1000EPiSB_iS8_iiNS5_3std3__410__identityEEEvT0_T1_T2_T3_T4_T6_E12temp_storage+12];
	max.s32 	%r240, %r686, %r239;
	ld.shared.u32 	%r241, [_ZZN3cub18CUB_300001_SM_10006detail6reduce28DeviceReduceSingleTileKernelINS2_10policy_hubIiyN4cuda3__47maximumIiEEE10Policy1000EPiSB_iS8_iiNS5_3std3__410__identityEEEvT0_T1_T2_T3_T4_T6_E12temp_storage+16];
	max.s32 	%r242, %r240, %r241;
	ld.shared.u32 	%r243, [_ZZN3cub18CUB_300001_SM_10006detail6reduce28DeviceReduceSingleTileKernelINS2_10policy_hubIiyN4cuda3__47maximumIiEEE10Policy1000EPiSB_iS8_iiNS5_3std3__410__identityEEEvT0_T1_T2_T3_T4_T6_E12temp_storage+20];
	max.s32 	%r244, %r242, %r243;
	ld.shared.u32 	%r245, [_ZZN3cub18CUB_300001_SM_10006detail6reduce28DeviceReduceSingleTileKernelINS2_10policy_hubIiyN4cuda3__47maximumIiEEE10Policy1000EPiSB_iS8_iiNS5_3std3__410__identityEEEvT0_T1_T2_T3_T4_T6_E12temp_storage+24];
	max.s32 	%r246, %r244, %r245;
	ld.shared.u32 	%r247, [_ZZN3cub18CUB_300001_SM_10006detail6reduce28DeviceReduceSingleTileKernelINS2_10policy_hubIiyN4cuda3__47maximumIiEEE10Policy1000EPiSB_iS8_iiNS5_3std3__410__identityEEEvT0_T1_T2_T3_T4_T6_E12temp_storage+28];
	max.s32 	%r248, %r246, %r247;
	ld.shared.u32 	%r249, [_ZZN3cub18CUB_300001_SM_10006detail6reduce28DeviceReduceSingleTileKernelINS2_10policy_hubIiyN4cuda3__47maximumIiEEE10Policy1000EPiSB_iS8_iiNS5_3std3__410__identityEEEvT0_T1_T2_T3_T4_T6_E12temp_storage+32];
	max.s32 	%r250, %r248, %r249;
	ld.shared.u32 	%r251, [_ZZN3cub18CUB_300001_SM_10006detail6reduce28DeviceReduceSingleTileKernelINS2_10policy_hubIiyN4cuda3__47maximumIiEEE10Policy1000EPiSB_iS8_iiNS5_3std3__410__identityEEEvT0_T1_T2_T3_T4_T6_E12temp_storage+36];
	max.s32 	%r686, %r250, %r251;
$L__BB11_72:
	mov.u32 	%r631, %tid.x;
	setp.ne.s32 	%p95, %r631, 0;
	@%p95 bra 	$L__BB11_74;
	max.s32 	%r632, %r125, %r686;
	st.global.u32 	[%rd1], %r632;
$L__BB11_74:
	ret;

}
	// .globl	_ZN3cub18CUB_300001_SM_10006detail4scan20DeviceScanInitKernelINS0_13ScanTileStateIiLb1EEEEEvT_i
.visible .entry _ZN3cub18CUB_300001_SM_10006detail4scan20DeviceScanInitKernelINS0_13ScanTileStateIiLb1EEEEEvT_i(
	.param .align 8 .b8 _ZN3cub18CUB_300001_SM_10006detail4scan20DeviceScanInitKernelINS0_13ScanTileStateIiLb1EEEEEvT_i_param_0[8],
	.param .u32 _ZN3cub18CUB_300001_SM_10006detail4scan20DeviceScanInitKernelINS0_13ScanTileStateIiLb1EEEEEvT_i_param_1
)
{
	.reg .pred 	%p<5>;
	.reg .b32 	%r<10>;
	.reg .b64 	%rd<7>;

	ld.param.u64 	%rd2, [_ZN3cub18CUB_300001_SM_10006detail4scan20DeviceScanInitKernelINS0_13ScanTileStateIiLb1EEEEEvT_i_param_0];
	ld.param.u32 	%r4, [_ZN3cub18CUB_300001_SM_10006detail4scan20DeviceScanInitKernelINS0_13ScanTileStateIiLb1EEEEEvT_i_param_1];
	cvta.to.global.u64 	%rd1, %rd2;
	mov.u32 	%r1, %ctaid.x;
	mov.u32 	%r5, %ntid.x;
	mov.u32 	%r2, %tid.x;
	mad.lo.s32 	%r3, %r1, %r5, %r2;
	setp.ge.s32 	%p1, %r3, %r4;
	@%p1 bra 	$L__BB12_2;
	mul.wide.s32 	%rd3, %r3, 8;
	add.s64 	%rd4, %rd1, %rd3;
	mov.b32 	%r6, 0;
	mov.b32 	%r7, 99;
	st.global.v2.u32 	[%rd4+256], {%r7, %r6};
$L__BB12_2:
	setp.ne.s32 	%p2, %r1, 0;
	setp.gt.u32 	%p3, %r2, 31;
	or.pred  	%p4, %p2, %p3;
	@%p4 bra 	$L__BB12_4;
	mul.wide.u32 	%rd5, %r2, 8;
	add.s64 	%rd6, %rd1, %rd5;
	mov.b32 	%r9, 0;
	st.global.v2.u32 	[%rd6], {%r9, %r9};
$L__BB12_4:
	ret;

}
	// .globl	_ZN3cub18CUB_300001_SM_10006detail4scan16DeviceScanKernelINS2_10policy_hubIiiij17calculoHorizontalE10Policy1000EN6thrust24THRUST_300001_SM_1000_NS6detail15normal_iteratorINS9_10device_ptrIiEEEESE_NS0_13ScanTileStateIiLb1EEES5_NS0_8NullTypeEjiLb0ESH_EEvT0_T1_T2_iT3_T4_T5_
.visible .entry _ZN3cub18CUB_300001_SM_10006detail4scan16DeviceScanKernelINS2_10policy_hubIiiij17calculoHorizontalE10Policy1000EN6thrust24THRUST_300001_SM_1000_NS6detail15normal_iteratorINS9_10device_ptrIiEEEESE_NS0_13ScanTileStateIiLb1EEES5_NS0_8NullTypeEjiLb0ESH_EEvT0_T1_T2_iT3_T4_T5_(
	.param .align 8 .b8 _ZN3cub18CUB_300001_SM_10006detail4scan16DeviceScanKernelINS2_10policy_hubIiiij17calculoHorizontalE10Policy1000EN6thrust24THRUST_300001_SM_1000_NS6detail15normal_iteratorINS9_10device_ptrIiEEEESE_NS0_13ScanTileStateIiLb1EEES5_NS0_8NullTypeEjiLb0ESH_EEvT0_T1_T2_iT3_T4_T5__param_0[8],
	.param .align 8 .b8 _ZN3cub18CUB_300001_SM_10006detail4scan16DeviceScanKernelINS2_10policy_hubIiiij17calculoHorizontalE10Policy1000EN6thrust24THRUST_300001_SM_1000_NS6detail15normal_iteratorINS9_10device_ptrIiEEEESE_NS0_13ScanTileStateIiLb1EEES5_NS0_8NullTypeEjiLb0ESH_EEvT0_T1_T2_iT3_T4_T5__param_1[8],
	.param .align 8 .b8 _ZN3cub18CUB_300001_SM_10006detail4scan16DeviceScanKernelINS2_10policy_hubIiiij17calculoHorizontalE10Policy1000EN6thrust24THRUST_300001_SM_1000_NS6detail15normal_iteratorINS9_10device_ptrIiEEEESE_NS0_13ScanTileStateIiLb1EEES5_NS0_8NullTypeEjiLb0ESH_EEvT0_T1_T2_iT3_T4_T5__param_2[8],
	.param .u32 _ZN3cub18CUB_300001_SM_10006detail4scan16DeviceScanKernelINS2_10policy_hubIiiij17calculoHorizontalE10Policy1000EN6thrust24THRUST_300001_SM_1000_NS6detail15normal_iteratorINS9_10device_ptrIiEEEESE_NS0_13ScanTileStateIiLb1EEES5_NS0_8NullTypeEjiLb0ESH_EEvT0_T1_T2_iT3_T4_T5__param_3,
	.param .align 1 .b8 _ZN3cub18CUB_300001_SM_10006detail4scan16DeviceScanKernelINS2_10policy_hubIiiij17calculoHorizontalE10Policy1000EN6thrust24THRUST_300001_SM_1000_NS6detail15normal_iteratorINS9_10device_ptrIiEEEESE_NS0_13ScanTileStateIiLb1EEES5_NS0_8NullTypeEjiLb0ESH_EEvT0_T1_T2_iT3_T4_T5__param_4[1],
	.param .align 1 .b8 _ZN3cub18CUB_300001_SM_10006detail4scan16DeviceScanKernelINS2_10policy_hubIiiij17calculoHorizontalE10Policy1000EN6thrust24THRUST_300001_SM_1000_NS6detail15normal_iteratorINS9_10device_ptrIiEEEESE_NS0_13ScanTileStateIiLb1EEES5_NS0_8NullTypeEjiLb0ESH_EEvT0_T1_T2_iT3_T4_T5__param_5[1],
	.param .u32 _ZN3cub18CUB_300001_SM_10006detail4scan16DeviceScanKernelINS2_10policy_hubIiiij17calculoHorizontalE10Policy1000EN6thrust24THRUST_300001_SM_1000_NS6detail15normal_iteratorINS9_10device_ptrIiEEEESE_NS0_13ScanTileStateIiLb1EEES5_NS0_8NullTypeEjiLb0ESH_EEvT0_T1_T2_iT3_T4_T5__param_6
)
.maxntid 128
{
	.reg .pred 	%p<493>;
	.reg .b32 	%r<1404>;
	.reg .b64 	%rd<53>;
	// demoted variable
	.shared .align 16 .b8 _ZZN3cub18CUB_300001_SM_10006detail4scan16DeviceScanKernelINS2_10policy_hubIiiij17calculoHorizontalE10Policy1000EN6thrust24THRUST_300001_SM_1000_NS6detail15normal_iteratorINS9_10device_ptrIiEEEESE_NS0_13ScanTileStateIiLb1EEES5_NS0_8NullTypeEjiLb0ESH_EEvT0_T1_T2_iT3_T4_T5_E12temp_storage[7696];
	ld.param.u64 	%rd1, [_ZN3cub18CUB_300001_SM_10006detail4scan16DeviceScanKernelINS2_10policy_hubIiiij17calculoHorizontalE10Policy1000EN6thrust24THRUST_300001_SM_1000_NS6detail15normal_iteratorINS9_10device_ptrIiEEEESE_NS0_13ScanTileStateIiLb1EEES5_NS0_8NullTypeEjiLb0ESH_EEvT0_T1_T2_iT3_T4_T5__param_2];
	ld.param.u64 	%rd16, [_ZN3cub18CUB_300001_SM_10006detail4scan16DeviceScanKernelINS2_10policy_hubIiiij17calculoHorizontalE10Policy1000EN6thrust24THRUST_300001_SM_1000_NS6detail15normal_iteratorINS9_10device_ptrIiEEEESE_NS0_13ScanTileStateIiLb1EEES5_NS0_8NullTypeEjiLb0ESH_EEvT0_T1_T2_iT3_T4_T5__param_1];
	ld.param.u64 	%rd17, [_ZN3cub18CUB_300001_SM_10006detail4scan16DeviceScanKernelINS2_10policy_hubIiiij17calculoHorizontalE10Policy1000EN6thrust24THRUST_300001_SM_1000_NS6detail15normal_iteratorINS9_10device_ptrIiEEEESE_NS0_13ScanTileStateIiLb1EEES5_NS0_8NullTypeEjiLb0ESH_EEvT0_T1_T2_iT3_T4_T5__param_0];
	ld.param.u32 	%r391, [_ZN3cub18CUB_300001_SM_10006detail4scan16DeviceScanKernelINS2_10policy_hubIiiij17calculoHorizontalE10Policy1000EN6thrust24THRUST_300001_SM_1000_NS6detail15normal_iteratorINS9_10device_ptrIiEEEESE_NS0_13ScanTileStateIiLb1EEES5_NS0_8NullTypeEjiLb0ESH_EEvT0_T1_T2_iT3_T4_T5__param_3];
	ld.param.u32 	%r392, [_ZN3cub18CUB_300001_SM_10006detail4scan16DeviceScanKernelINS2_10policy_hubIiiij17calculoHorizontalE10Policy1000EN6thrust24THRUST_300001_SM_1000_NS6detail15normal_iteratorINS9_10device_ptrIiEEEESE_NS0_13ScanTileStateIiLb1EEES5_NS0_8NullTypeEjiLb0ESH_EEvT0_T1_T2_iT3_T4_T5__param_6];
	cvta.to.global.u64 	%rd2, %rd17;
	cvta.to.global.u64 	%rd3, %rd16;
	mov.u32 	%r393, %ctaid.x;
	add.s32 	%r1, %r391, %r393;
	mul.lo.s32 	%r2, %r1, 1920;
	sub.s32 	%r3, %r392, %r2;
	setp.lt.u32 	%p1, %r3, 1921;
	@%p1 bra 	$L__BB13_62;
	cvt.u64.u32 	%rd35, %r2;
	mov.u32 	%r4, %tid.x;
	and.b32  	%r863, %r4, 31;
	and.b32  	%r864, %r4, 992;
	mul.lo.s32 	%r865, %r864, 15;
	or.b32  	%r866, %r865, %r863;
	cvt.u64.u32 	%rd36, %r866;
	add.s64 	%rd4, %rd36, %rd35;
	shl.b64 	%rd37, %rd4, 2;
	add.s64 	%rd38, %rd2, %rd37;
	ld.global.u32 	%r867, [%rd38];
	ld.global.u32 	%r868, [%rd38+128];
	ld.global.u32 	%r869, [%rd38+256];
	ld.global.u32 	%r870, [%rd38+384];
	ld.global.u32 	%r871, [%rd38+512];
	ld.global.u32 	%r872, [%rd38+640];
	ld.global.u32 	%r873, [%rd38+768];
	ld.global.u32 	%r874, [%rd38+896];
	ld.global.u32 	%r875, [%rd38+1024];
	ld.global.u32 	%r876, [%rd38+1152];
	ld.global.u32 	%r877, [%rd38+1280];
	ld.global.u32 	%r878, [%rd38+1408];
	ld.global.u32 	%r879, [%rd38+1536];
	ld.global.u32 	%r880, [%rd38+1664];
	ld.global.u32 	%r881, [%rd38+1792];
	// begin inline asm
	mov.u32 %r862, %laneid;
	// end inline asm
	shr.u32 	%r6, %r4, 5;
	mad.lo.s32 	%r882, %r6, 480, %r862;
	shl.b32 	%r883, %r882, 2;
	mov.u32 	%r884, _ZZN3cub18CUB_300001_SM_10006detail4scan16DeviceScanKernelINS2_10policy_hubIiiij17calculoHorizontalE10Policy1000EN6thrust24THRUST_300001_SM_1000_NS6detail15normal_iteratorINS9_10device_ptrIiEEEESE_NS0_13ScanTileStateIiLb1EEES5_NS0_8NullTypeEjiLb0ESH_EEvT0_T1_T2_iT3_T4_T5_E12temp_storage;
	add.s32 	%r7, %r884, %r883;
	st.shared.u32 	[%r7], %r867;
	st.shared.u32 	[%r7+128], %r868;
	st.shared.u32 	[%r7+256], %r869;
	st.shared.u32 	[%r7+384], %r870;
	st.shared.u32 	[%r7+512], %r871;
	st.shared.u32 	[%r7+640], %r872;
	st.shared.u32 	[%r7+768], %r873;
	st.shared.u32 	[%r7+896], %r874;
	st.shared.u32 	[%r7+1024], %r875;
	st.shared.u32 	[%r7+1152], %r876;
	st.shared.u32 	[%r7+1280], %r877;
	st.shared.u32 	[%r7+1408], %r878;
	st.shared.u32 	[%r7+1536], %r879;
	st.shared.u32 	[%r7+1664], %r880;
	st.shared.u32 	[%r7+1792], %r881;
	bar.warp.sync 	-1;
	mad.lo.s32 	%r8, %r862, 56, %r7;
	ld.shared.u32 	%r1318, [%r8];
	ld.shared.u32 	%r10, [%r8+4];
	ld.shared.u32 	%r11, [%r8+8];
	ld.shared.u32 	%r12, [%r8+12];
	ld.shared.u32 	%r13, [%r8+16];
	ld.shared.u32 	%r14, [%r8+20];
	ld.shared.u32 	%r15, [%r8+24];
	ld.shared.u32 	%r16, [%r8+28];
	ld.shared.u32 	%r17, [%r8+32];
	ld.shared.u32 	%r18, [%r8+36];
	ld.shared.u32 	%r19, [%r8+40];
	ld.shared.u32 	%r20, [%r8+44];
	ld.shared.u32 	%r21, [%r8+48];
	ld.shared.u32 	%r22, [%r8+52];
	ld.shared.u32 	%r23, [%r8+56];
	bar.sync 	0;
	setp.ne.s32 	%p262, %r1, 0;
	@%p262 bra 	$L__BB13_10;
	add.s32 	%r1184, %r1318, -1;
	setp.gt.s32 	%p405, %r1318, %r10;
	setp.gt.s32 	%p406, %r1318, 1;
	max.s32 	%r24, %r10, 0;
	selp.b32 	%r1185, %r1184, %r24, %p405;
	selp.b32 	%r1186, %r1185, %r24, %p406;
	add.s32 	%r1187, %r1186, -1;
	setp.gt.s32 	%p407, %r1186, %r11;
	setp.gt.s32 	%p408, %r1186, 1;
	max.s32 	%r25, %r11, 0;
	selp.b32 	%r1188, %r1187, %r25, %p407;
	selp.b32 	%r1189, %r1188, %r25, %p408;
	add.s32 	%r1190, %r1189, -1;
	setp.gt.s32 	%p409, %r1189, %r12;
	setp.gt.s32 	%p410, %r1189, 1;
	max.s32 	%r26, %r12, 0;
	selp.b32 	%r1191, %r1190, %r26, %p409;
	selp.b32 	%r1192, %r1191, %r26, %p410;
	add.s32 	%r1193, %r1192, -1;
	setp.gt.s32 	%p411, %r1192, %r13;
	setp.gt.s32 	%p412, %r1192, 1;
	max.s32 	%r27, %r13, 0;
	selp.b32 	%r1194, %r1193, %r27, %p411;
	selp.b32 	%r1195, %r1194, %r27, %p412;
	add.s32 	%r1196, %r1195, -1;
	setp.gt.s32 	%p413, %r1195, %r14;
	setp.gt.s32 	%p414, %r1195, 1;
	max.s32 	%r28, %r14, 0;
	selp.b32 	%r1197, %r1196, %r28, %p413;
	selp.b32 	%r1198, %r1197, %r28, %p414;
	add.s32 	%r1199, %r1198, -1;
	setp.gt.s32 	%p415, %r1198, %r15;
	setp.gt.s32 	%p416, %r1198, 1;
	max.s32 	%r29, %r15, 0;
	selp.b32 	%r1200, %r1199, %r29, %p415;
	selp.b32 	%r1201, %r1200, %r29, %p416;
	add.s32 	%r1202, %r1201, -1;
	setp.gt.s32 	%p417, %r1201, %r16;
	setp.gt.s32 	%p418, %r1201, 1;
	max.s32 	%r30, %r16, 0;
	selp.b32 	%r1203, %r1202, %r30, %p417;
	selp.b32 	%r1204, %r1203, %r30, %p418;
	add.s32 	%r1205, %r1204, -1;
	setp.gt.s32 	%p419, %r1204, %r17;
	setp.gt.s32 	%p420, %r1204, 1;
	max.s32 	%r31, %r17, 0;
	selp.b32 	%r1206, %r1205, %r31, %p419;
	selp.b32 	%r1207, %r1206, %r31, %p420;
	add.s32 	%r1208, %r1207, -1;
	setp.gt.s32 	%p421, %r1207, %r18;
	setp.gt.s32 	%p422, %r1207, 1;
	max.s32 	%r32, %r18, 0;
	selp.b32 	%r1209, %r1208, %r32, %p421;
	selp.b32 	%r1210, %r1209, %r32, %p422;
	add.s32 	%r1211, %r1210, -1;
	setp.gt.s32 	%p423, %r1210, %r19;
	setp.gt.s32 	%p424, %r1210, 1;
	max.s32 	%r33, %r19, 0;
	selp.b32 	%r1212, %r1211, %r33, %p423;
	selp.b32 	%r1213, %r1212, %r33, %p424;
	add.s32 	%r1214, %r1213, -1;
	setp.gt.s32 	%p425, %r1213, %r20;
	setp.gt.s32 	%p426, %r1213, 1;
	max.s32 	%r34, %r20, 0;
	selp.b32 	%r1215, %r1214, %r34, %p425;
	selp.b32 	%r1216, %r1215, %r34, %p426;
	add.s32 	%r1217, %r1216, -1;
	setp.gt.s32 	%p427, %r1216, %r21;
	setp.gt.s32 	%p428, %r1216, 1;
	max.s32 	%r35, %r21, 0;
	selp.b32 	%r1218, %r1217, %r35, %p427;
	selp.b32 	%r1219, %r1218, %r35, %p428;
	add.s32 	%r1220, %r1219, -1;
	setp.gt.s32 	%p429, %r1219, %r22;
	setp.gt.s32 	%p430, %r1219, 1;
	max.s32 	%r36, %r22, 0;
	selp.b32 	%r1221, %r1220, %r36, %p429;
	selp.b32 	%r1222, %r1221, %r36, %p430;
	add.s32 	%r1223, %r1222, -1;
	setp.gt.s32 	%p431, %r1222, %r23;
	setp.gt.s32 	%p432, %r1222, 1;
	max.s32 	%r37, %r23, 0;
	selp.b32 	%r1224, %r1223, %r37, %p431;
	selp.b32 	%r1155, %r1224, %r37, %p432;
	mov.b32 	%r1181, 1;
	mov.b32 	%r1182, 0;
	mov.b32 	%r1183, -1;
	// begin inline asm
	shfl.sync.up.b32 %r1154, %r1155, %r1181, %r1182, %r1183;
	// end inline asm
	add.s32 	%r1225, %r1154, -1;
	setp.gt.s32 	%p433, %r1154, %r1155;
	setp.gt.s32 	%p434, %r1154, 1;
	max.s32 	%r1226, %r1155, 0;
	selp.b32 	%r1227, %r1225, %r1226, %p434;
	selp.b32 	%r1228, %r1227, %r1226, %p433;
	setp.lt.s32 	%p435, %r862, 1;
	selp.b32 	%r1160, %r1155, %r1228, %p435;
	mov.b32 	%r1161, 2;
	// begin inline asm
	shfl.sync.up.b32 %r1159, %r1160, %r1161, %r1182, %r1183;
	// end inline asm
	add.s32 	%r1229, %r1159, -1;
	setp.gt.s32 	%p436, %r1159, %r1160;
	setp.gt.s32 	%p437, %r1159, 1;
	max.s32 	%r1230, %r1160, 0;
	selp.b32 	%r1231, %r1229, %r1230, %p437;
	selp.b32 	%r1232, %r1231, %r1230, %p436;
	setp.lt.s32 	%p438, %r862, 2;
	selp.b32 	%r1165, %r1160, %r1232, %p438;
	mov.b32 	%r1166, 4;
	// begin inline asm
	shfl.sync.up.b32 %r1164, %r1165, %r1166, %r1182, %r1183;
	// end inline asm
	add.s32 	%r1233, %r1164, -1;
	setp.gt.s32 	%p439, %r1164, %r1165;
	setp.gt.s32 	%p440, %r1164, 1;
	max.s32 	%r1234, %r1165, 0;
	selp.b32 	%r1235, %r1233, %r1234, %p440;
	selp.b32 	%r1236, %r1235, %r1234, %p439;
	setp.lt.s32 	%p441, %r862, 4;
	selp.b32 	%r1170, %r1165, %r1236, %p441;
	mov.b32 	%r1171, 8;
	// begin inline asm
	shfl.sync.up.b32 %r1169, %r1170, %r1171, %r1182, %r1183;
	// end inline asm
	add.s32 	%r1237, %r1169, -1;
	setp.gt.s32 	%p442, %r1169, %r1170;
	setp.gt.s32 	%p443, %r1169, 1;
	max.s32 	%r1238, %r1170, 0;
	selp.b32 	%r1239, %r1237, %r1238, %p443;
	selp.b32 	%r1240, %r1239, %r1238, %p442;
	setp.lt.s32 	%p444, %r862, 8;
	selp.b32 	%r1175, %r1170, %r1240, %p444;
	mov.b32 	%r1176, 16;
	// begin inline asm
	shfl.sync.up.b32 %r1174, %r1175, %r1176, %r1182, %r1183;
	// end inline asm
	add.s32 	%r1241, %r1174, -1;
	setp.gt.s32 	%p445, %r1174, %r1175;
	setp.gt.s32 	%p446, %r1174, 1;
	max.s32 	%r1242, %r1175, 0;
	selp.b32 	%r1243, %r1241, %r1242, %p446;
	selp.b32 	%r38, %r1243, %r1242, %p445;
	setp.lt.s32 	%p447, %r862, 16;
	selp.b32 	%r1180, %r1175, %r38, %p447;
	// begin inline asm
	shfl.sync.up.b32 %r1317, %r1180, %r1181, %r1182, %r1183;
	// end inline asm
	setp.ne.s32 	%p448, %r862, 31;
	@%p448 bra 	$L__BB13_4;
	shl.b32 	%r1244, %r6, 2;
	add.s32 	%r1246, %r884, %r1244;
	st.shared.u32 	[%r1246+16], %r38;
$L__BB13_4:
	bar.sync 	0;
	ld.shared.v4.u32 	{%r1247, %r1248, %r1249, %r1250}, [_ZZN3cub18CUB_300001_SM_10006detail4scan16DeviceScanKernelINS2_10policy_hubIiiij17calculoHorizontalE10Policy1000EN6thrust24THRUST_300001_SM_1000_NS6detail15normal_iteratorINS9_10device_ptrIiEEEESE_NS0_13ScanTileStateIiLb1EEES5_NS0_8NullTypeEjiLb0ESH_EEvT0_T1_T2_iT3_T4_T5_E12temp_storage+16];
	add.s32 	%r1251, %r1247, -1;
	setp.gt.s32 	%p449, %r1247, %r1248;
	setp.gt.s32 	%p450, %r1247, 1;
	max.s32 	%r1252, %r1248, 0;
	selp.b32 	%r1253, %r1251, %r1252, %p449;
	selp.b32 	%r1254, %r1253, %r1252, %p450;
	setp.eq.s32 	%p451, %r6, 2;
	selp.b32 	%r1255, %r1254, %r1247, %p451;
	add.s32 	%r1256, %r1254, -1;
	setp.gt.s32 	%p452, %r1254, %r1249;
	setp.gt.s32 	%p453, %r1254, 1;
	max.s32 	%r1257, %r1249, 0;
	selp.b32 	%r1258, %r1256, %r1257, %p453;
	selp.b32 	%r1259, %r1258, %r1257, %p452;
	setp.eq.s32 	%p454, %r6, 3;
	selp.b32 	%r40, %r1259, %r1255, %p454;
	add.s32 	%r1260, %r1259, -1;
	setp.gt.s32 	%p455, %r1259, %r1250;
	setp.gt.s32 	%p456, %r1259, 1;
	max.s32 	%r1261, %r1250, 0;
	selp.b32 	%r1262, %r1260, %r1261, %p456;
	selp.b32 	%r41, %r1262, %r1261, %p455;
	setp.lt.u32 	%p457, %r4, 32;
	@%p457 bra 	$L__BB13_6;
	add.s32 	%r1263, %r40, -1;
	setp.gt.s32 	%p458, %r40, %r1317;
	setp.gt.s32 	%p459, %r40, 1;
	max.s32 	%r1264, %r1317, 0;
	selp.b32 	%r1265, %r1263, %r1264, %p459;
	selp.b32 	%r1266, %r1265, %r1264, %p458;
	setp.eq.s32 	%p460, %r862, 0;
	selp.b32 	%r1317, %r40, %r1266, %p460;
$L__BB13_6:
	setp.eq.s32 	%p461, %r4, 0;
	@%p461 bra 	$L__BB13_8;
	add.s32 	%r1267, %r1317, -1;
	setp.gt.s32 	%p462, %r1317, %r1318;
	setp.gt.s32 	%p463, %r1317, 1;
	max.s32 	%r1268, %r1318, 0;
	selp.b32 	%r1269, %r1267, %r1268, %p462;
	selp.b32 	%r1318, %r1269, %r1268, %p463;
$L__BB13_8:
	setp.ne.s32 	%p464, %r4, 0;
	add.s32 	%r1270, %r1318, -1;
	setp.gt.s32 	%p465, %r1318, %r10;
	setp.gt.s32 	%p466, %r1318, 1;
	selp.b32 	%r1271, %r1270, %r24, %p465;
	selp.b32 	%r1351, %r1271, %r24, %p466;
	add.s32 	%r1272, %r1351, -1;
	setp.gt.s32 	%p467, %r1351, %r11;
	setp.gt.s32 	%p468, %r1351, 1;
	selp.b32 	%r1273, %r1272, %r25, %p467;
	selp.b32 	%r1350, %r1273, %r25, %p468;
	add.s32 	%r1274, %r1350, -1;
	setp.gt.s32 	%p469, %r1350, %r12;
	setp.gt.s32 	%p470, %r1350, 1;
	selp.b32 	%r1275, %r1274, %r26, %p469;
	selp.b32 	%r1349, %r1275, %r26, %p470;
	add.s32 	%r1276, %r1349, -1;
	setp.gt.s32 	%p471, %r1349, %r13;
	setp.gt.s32 	%p472, %r1349, 1;
	selp.b32 	%r1277, %r1276, %r27, %p471;
	selp.b32 	%r1348, %r1277, %r27, %p472;
	add.s32 	%r1278, %r1348, -1;
	setp.gt.s32 	%p473, %r1348, %r14;
	setp.gt.s32 	%p474, %r1348, 1;
	selp.b32 	%r1279, %r1278, %r28, %p473;
	selp.b32 	%r1347, %r1279, %r28, %p474;
	add.s32 	%r1280, %r1347, -1;
	setp.gt.s32 	%p475, %r1347, %r15;
	setp.gt.s32 	%p476, %r1347, 1;
	selp.b32 	%r1281, %r1280, %r29, %p475;
	selp.b32 	%r1346, %r1281, %r29, %p476;
	add.s32 	%r1282, %r1346, -1;
	setp.gt.s32 	%p477, %r1346, %r16;
	setp.gt.s32 	%p478, %r1346, 1;
	selp.b32 	%r1283, %r1282, %r30, %p477;
	selp.b32 	%r1345, %r1283, %r30, %p478;
	add.s32 	%r1284, %r1345, -1;
	setp.gt.s32 	%p479, %r1345, %r17;
	setp.gt.s32 	%p480, %r1345, 1;
	selp.b32 	%r1285, %r1284, %r31, %p479;
	selp.b32 	%r1344, %r1285, %r31, %p480;
	add.s32 	%r1286, %r1344, -1;
	setp.gt.s32 	%p481, %r1344, %r18;
	setp.gt.s32 	%p482, %r1344, 1;
	selp.b32 	%r1287, %r1286, %r32, %p481;
	selp.b32 	%r1343, %r1287, %r32, %p482;
	add.s32 	%r1288, %r1343, -1;
	setp.gt.s32 	%p483, %r1343, %r19;
	setp.gt.s32 	%p484, %r1343, 1;
	selp.b32 	%r1289, %r1288, %r33, %p483;
	selp.b32 	%r1342, %r1289, %r33, %p484;
	add.s32 	%r1290, %r1342, -1;
	setp.gt.s32 	%p485, %r1342, %r20;
	setp.gt.s32 	%p486, %r1342, 1;
	selp.b32 	%r1291, %r1290, %r34, %p485;
	selp.b32 	%r1341, %r1291, %r34, %p486;
	add.s32 	%r1292, %r1341, -1;
	setp.gt.s32 	%p487, %r1341, %r21;
	setp.gt.s32 	%p488, %r1341, 1;
	selp.b32 	%r1293, %r1292, %r35, %p487;
	selp.b32 	%r1340, %r1293, %r35, %p488;
	add.s32 	%r1294, %r1340, -1;
	setp.gt.s32 	%p489, %r1340, %r22;
	setp.gt.s32 	%p490, %r1340, 1;
	selp.b32 	%r1295, %r1294, %r36, %p489;
	selp.b32 	%r1339, %r1295, %r36, %p490;
	add.s32 	%r1296, %r1339, -1;
	setp.gt.s32 	%p491, %r1339, %r23;
	setp.gt.s32 	%p492, %r1339, 1;
	selp.b32 	%r1297, %r1296, %r37, %p491;
	selp.b32 	%r1338, %r1297, %r37, %p492;
	@%p464 bra 	$L__BB13_61;
	add.s64 	%rd50, %rd1, 256;
	mov.b32 	%r1298, 101;
	// begin inline asm
	st.relaxed.gpu.v2.u32 [%rd50], {%r1298, %r41};
	// end inline asm
	bra.uni 	$L__BB13_61;
$L__BB13_10:
	add.s32 	%r915, %r1318, -1;
	setp.gt.s32 	%p263, %r1318, %r10;
	setp.gt.s32 	%p264, %r1318, 1;
	max.s32 	%r60, %r10, 0;
	selp.b32 	%r916, %r915, %r60, %p263;
	selp.b32 	%r917, %r916, %r60, %p264;
	add.s32 	%r918, %r917, -1;
	setp.gt.s32 	%p265, %r917, %r11;
	setp.gt.s32 	%p266, %r917, 1;
	max.s32 	%r61, %r11, 0;
	selp.b32 	%r919, %r918, %r61, %p265;
	selp.b32 	%r920, %r919, %r61, %p266;
	add.s32 	%r921, %r920, -1;
	setp.gt.s32 	%p267, %r920, %r12;
	setp.gt.s32 	%p268, %r920, 1;
	max.s32 	%r62, %r12, 0;
	selp.b32 	%r922, %r921, %r62, %p267;
	selp.b32 	%r923, %r922, %r62, %p268;
	add.s32 	%r924, %r923, -1;
	setp.gt.s32 	%p269, %r923, %r13;
	setp.gt.s32 	%p270, %r923, 1;
	max.s32 	%r63, %r13, 0;
	selp.b32 	%r925, %r924, %r63, %p269;
	selp.b32 	%r926, %r925, %r63, %p270;
	add.s32 	%r927, %r926, -1;
	setp.gt.s32 	%p271, %r926, %r14;
	setp.gt.s32 	%p272, %r926, 1;
	max.s32 	%r64, %r14, 0;
	selp.b32 	%r928, %r927, %r64, %p271;
	selp.b32 	%r929, %r928, %r64, %p272;
	add.s32 	%r930, %r929, -1;
	setp.gt.s32 	%p273, %r929, %r15;
	setp.gt.s32 	%p274, %r929, 1;
	max.s32 	%r65, %r15, 0;
	selp.b32 	%r931, %r930, %r65, %p273;
	selp.b32 	%r932, %r931, %r65, %p274;
	add.s32 	%r933, %r932, -1;
	setp.gt.s32 	%p275, %r932, %r16;
	setp.gt.s32 	%p276, %r932, 1;
	max.s32 	%r66, %r16, 0;
	selp.b32 	%r934, %r933, %r66, %p275;
	selp.b32 	%r935, %r934, %r66, %p276;
	add.s32 	%r936, %r935, -1;
	setp.gt.s32 	%p277, %r935, %r17;
	setp.gt.s32 	%p278, %r935, 1;
	max.s32 	%r67, %r17, 0;
	selp.b32 	%r937, %r936, %r67, %p277;
	selp.b32 	%r938, %r937, %r67, %p278;
	add.s32 	%r939, %r938, -1;
	setp.gt.s32 	%p279, %r938, %r18;
	setp.gt.s32 	%p280, %r938, 1;
	max.s32 	%r68, %r18, 0;
	selp.b32 	%r940, %r939, %r68, %p279;
	selp.b32 	%r941, %r940, %r68, %p280;
	add.s32 	%r942, %r941, -1;
	setp.gt.s32 	%p281, %r941, %r19;
	setp.gt.s32 	%p282, %r941, 1;
	max.s32 	%r69, %r19, 0;
	selp.b32 	%r943, %r942, %r69, %p281;
	selp.b32 	%r944, %r943, %r69, %p282;
	add.s32 	%r945, %r944, -1;
	setp.gt.s32 	%p283, %r944, %r20;
	setp.gt.s32 	%p284, %r944, 1;
	max.s32 	%r70, %r20, 0;
	selp.b32 	%r946, %r945, %r70, %p283;
	selp.b32 	%r947, %r946, %r70, %p284;
	add.s32 	%r948, %r947, -1;
	setp.gt.s32 	%p285, %r947, %r21;
	setp.gt.s32 	%p286, %r947, 1;
	max.s32 	%r71, %r21, 0;
	selp.b32 	%r949, %r948, %r71, %p285;
	selp.b32 	%r950, %r949, %r71, %p286;
	add.s32 	%r951, %r950, -1;
	setp.gt.s32 	%p287, %r950, %r22;
	setp.gt.s32 	%p288, %r950, 1;
	max.s32 	%r72, %r22, 0;
	selp.b32 	%r952, %r951, %r72, %p287;
	selp.b32 	%r953, %r952, %r72, %p288;
	add.s32 	%r954, %r953, -1;
	setp.gt.s32 	%p289, %r953, %r23;
	setp.gt.s32 	%p290, %r953, 1;
	max.s32 	%r73, %r23, 0;
	selp.b32 	%r955, %r954, %r73, %p289;
	selp.b32 	%r886, %r955, %r73, %p290;
	mov.b32 	%r912, 1;
	mov.b32 	%r913, 0;
	mov.b32 	%r914, -1;
	// begin inline asm
	shfl.sync.up.b32 %r885, %r886, %r912, %r913, %r914;
	// end inline asm
	add.s32 	%r956, %r885, -1;
	setp.gt.s32 	%p291, %r885, %r886;
	setp.gt.s32 	%p292, %r885, 1;
	max.s32 	%r957, %r886, 0;
	selp.b32 	%r958, %r956, %r957, %p292;
	selp.b32 	%r959, %r958, %r957, %p291;
	setp.lt.s32 	%p293, %r862, 1;
	selp.b32 	%r891, %r886, %r959, %p293;
	mov.b32 	%r892, 2;
	// begin inline asm
	shfl.sync.up.b32 %r890, %r891, %r892, %r913, %r914;
	// end inline asm
	add.s32 	%r960, %r890, -1;
	setp.gt.s32 	%p294, %r890, %r891;
	setp.gt.s32 	%p295, %r890, 1;
	max.s32 	%r961, %r891, 0;
	selp.b32 	%r962, %r960, %r961, %p295;
	selp.b32 	%r963, %r962, %r961, %p294;
	setp.lt.s32 	%p296, %r862, 2;
	selp.b32 	%r896, %r891, %r963, %p296;
	mov.b32 	%r897, 4;
	// begin inline asm
	shfl.sync.up.b32 %r895, %r896, %r897, %r913, %r914;
	// end inline asm
	add.s32 	%r964, %r895, -1;
	setp.gt.s32 	%p297, %r895, %r896;
	setp.gt.s32 	%p298, %r895, 1;
	max.s32 	%r965, %r896, 0;
	selp.b32 	%r966, %r964, %r965, %p298;
	selp.b32 	%r967, %r966, %r965, %p297;
	setp.lt.s32 	%p299, %r862, 4;
	selp.b32 	%r901, %r896, %r967, %p299;
	mov.b32 	%r902, 8;
	// begin inline asm
	shfl.sync.up.b32 %r900, %r901, %r902, %r913, %r914;
	// end inline asm
	add.s32 	%r968, %r900, -1;
	setp.gt.s32 	%p300, %r900, %r901;
	setp.gt.s32 	%p301, %r900, 1;
	max.s32 	%r969, %r901, 0;
	selp.b32 	%r970, %r968, %r969, %p301;
	selp.b32 	%r971, %r970, %r969, %p300;
	setp.lt.s32 	%p302, %r862, 8;
	selp.b32 	%r906, %r901, %r971, %p302;
	mov.b32 	%r907, 16;
	// begin inline asm
	shfl.sync.up.b32 %r905, %r906, %r907, %r913, %r914;
	// end inline asm
	add.s32 	%r972, %r905, -1;
	setp.gt.s32 	%p303, %r905, %r906;
	setp.gt.s32 	%p304, %r905, 1;
	max.s32 	%r973, %r906, 0;
	selp.b32 	%r974, %r972, %r973, %p304;
	selp.b32 	%r74, %r974, %r973, %p303;
	setp.lt.s32 	%p305, %r862, 16;
	selp.b32 	%r911, %r906, %r74, %p305;
	// begin inline asm
	shfl.sync.up.b32 %r1336, %r911, %r912, %r913, %r914;
	// end inline asm
	setp.ne.s32 	%p306, %r862, 31;
	@%p306 bra 	$L__BB13_12;
	shl.b32 	%r975, %r6, 2;
	add.s32 	%r977, %r884, %r975;
	st.shared.u32 	[%r977+16], %r74;
$L__BB13_12:
	bar.sync 	0;
	ld.shared.v4.u32 	{%r978, %r979, %r980, %r981}, [_ZZN3cub18CUB_300001_SM_10006detail4scan16DeviceScanKernelINS2_10policy_hubIiiij17calculoHorizontalE10Policy1000EN6thrust24THRUST_300001_SM_1000_NS6detail15normal_iteratorINS9_10device_ptrIiEEEESE_NS0_13ScanTileStateIiLb1EEES5_NS0_8NullTypeEjiLb0ESH_EEvT0_T1_T2_iT3_T4_T5_E12temp_storage+16];
	add.s32 	%r982, %r978, -1;
	setp.gt.s32 	%p307, %r978, %r979;
	setp.gt.s32 	%p308, %r978, 1;
	max.s32 	%r983, %r979, 0;
	selp.b32 	%r984, %r982, %r983, %p307;
	selp.b32 	%r985, %r984, %r983, %p308;
	setp.eq.s32 	%p309, %r6, 2;
	selp.b32 	%r986, %r985, %r978, %p309;
	add.s32 	%r987, %r985, -1;
	setp.gt.s32 	%p310, %r985, %r980;
	setp.gt.s32 	%p311, %r985, 1;
	max.s32 	%r988, %r980, 0;
	selp.b32 	%r989, %r987, %r988, %p311;
	selp.b32 	%r990, %r989, %r988, %p310;
	setp.eq.s32 	%p312, %r6, 3;
	selp.b32 	%r76, %r990, %r986, %p312;
	add.s32 	%r991, %r990, -1;
	setp.gt.s32 	%p313, %r990, %r981;
	setp.gt.s32 	%p314, %r990, 1;
	max.s32 	%r992, %r981, 0;
	selp.b32 	%r993, %r991, %r992, %p314;
	selp.b32 	%r77, %r993, %r992, %p313;
	setp.lt.u32 	%p315, %r4, 32;
	@%p315 bra 	$L__BB13_14;
	add.s32 	%r994, %r76, -1;
	setp.gt.s32 	%p316, %r76, %r1336;
	setp.gt.s32 	%p317, %r76, 1;
	max.s32 	%r995, %r1336, 0;
	selp.b32 	%r996, %r994, %r995, %p317;
	selp.b32 	%r997, %r996, %r995, %p316;
	setp.eq.s32 	%p318, %r862, 0;
	selp.b32 	%r1336, %r76, %r997, %p318;
	bra.uni 	$L__BB13_58;
$L__BB13_14:
	setp.ne.s32 	%p319, %r4, 0;
	mul.wide.s32 	%rd39, %r1, 8;
	add.s64 	%rd5, %rd1, %rd39;
	@%p319 bra 	$L__BB13_16;
	st.shared.u32 	[_ZZN3cub18CUB_300001_SM_10006detail4scan16DeviceScanKernelINS2_10policy_hubIiiij17calculoHorizontalE10Policy1000EN6thrust24THRUST_300001_SM_1000_NS6detail15normal_iteratorINS9_10device_ptrIiEEEESE_NS0_13ScanTileStateIiLb1EEES5_NS0_8NullTypeEjiLb0ESH_EEvT0_T1_T2_iT3_T4_T5_E12temp_storage+12], %r77;
	add.s64 	%rd40, %rd5, 256;
	mov.b32 	%r998, 100;
	// begin inline asm
	st.relaxed.gpu.v2.u32 [%rd40], {%r998, %r77};
	// end inline asm
$L__BB13_16:
	not.b32 	%r1000, %r4;
	add.s32 	%r1328, %r1, %r1000;
	mov.u32 	%r80, %nctaid.x;
	setp.gt.u32 	%p320, %r80, 499;
	@%p320 bra 	$L__BB13_18;
	membar.cta;
	bra.uni 	$L__BB13_19;
$L__BB13_18:
	mov.b32 	%r1001, 450;
	// begin inline asm
	nanosleep.u32 %r1001;
	// end inline asm
$L__BB13_19:
	mul.wide.s32 	%rd42, %r1328, 8;
	add.s64 	%rd43, %rd1, %rd42;
	add.s64 	%rd41, %rd43, 256;
	// begin inline asm
	ld.relaxed.gpu.v2.u32 {%r1329, %r1322}, [%rd41];
	// end inline asm
$L__BB13_20:
	setp.eq.s32 	%p321, %r1329, 99;
	mov.b32 	%r1004, -1;
	vote.sync.any.pred 	%p322, %p321, %r1004;
	not.pred 	%p323, %p322;
	@%p323 bra 	$L__BB13_25;
	@%p320 bra 	$L__BB13_23;
	membar.cta;
	bra.uni 	$L__BB13_24;
$L__BB13_23:
	mov.b32 	%r1151, 350;
	// begin inline asm
	nanosleep.u32 %r1151;
	// end inline asm
$L__BB13_24:
	// begin inline asm
	ld.relaxed.gpu.v2.u32 {%r1329, %r1322}, [%rd41];
	// end inline asm
	bra.uni 	$L__BB13_20;
$L__BB13_25:
	setp.eq.s32 	%p324, %r1329, 101;
	mov.b32 	%r1011, -1;
	vote.sync.ballot.b32 	%r1012, %p324, %r1011;
	// begin inline asm
	mov.u32 %r1006, %lanemask_ge;
	// end inline asm
	and.b32  	%r1013, %r1012, %r1006;
	or.b32  	%r1014, %r1013, -2147483648;
	add.s32 	%r1015, %r1014, -1;
	not.b32 	%r1016, %r1014;
	and.b32  	%r1017, %r1016, %r1015;
	popc.b32 	%r90, %r1017;
	mov.b32 	%r1009, 1;
	// begin inline asm
	shfl.sync.down.b32 %r1007, %r1322, %r1009, %r90, %r1011;
	// end inline asm
	setp.ge.s32 	%p326, %r862, %r90;
	@%p326 bra 	$L__BB13_27;
	add.s32 	%r1018, %r1007, -1;
	setp.gt.s32 	%p327, %r1007, %r1322;
	setp.gt.s32 	%p328, %r1007, 1;
	max.s32 	%r1019, %r1322, 0;
	selp.b32 	%r1020, %r1018, %r1019, %p328;
	selp.b32 	%r1322, %r1020, %r1019, %p327;
$L__BB13_27:
	mov.b32 	%r1023, 2;
	mov.b32 	%r1025, -1;
	// begin inline asm
	shfl.sync.down.b32 %r1021, %r1322, %r1023, %r90, %r1025;
	// end inline asm
	add.s32 	%r95, %r862, 2;
	setp.gt.s32 	%p329, %r95, %r90;
	@%p329 bra 	$L__BB13_29;
	add.s32 	%r1026, %r1021, -1;
	setp.gt.s32 	%p330, %r1021, %r1322;
	setp.gt.s32 	%p331, %r1021, 1;
	max.s32 	%r1027, %r1322, 0;
	selp.b32 	%r1028, %r1026, %r1027, %p331;
	selp.b32 	%r1322, %r1028, %r1027, %p330;
$L__BB13_29:
	mov.b32 	%r1031, 4;
	mov.b32 	%r1033, -1;
	// begin inline asm
	shfl.sync.down.b32 %r1029, %r1322, %r1031, %r90, %r1033;
	// end inline asm
	add.s32 	%r99, %r862, 4;
	setp.gt.s32 	%p332, %r99, %r90;
	@%p332 bra 	$L__BB13_31;
	add.s32 	%r1034, %r1029, -1;
	setp.gt.s32 	%p333, %r1029, %r1322;
	setp.gt.s32 	%p334, %r1029, 1;
	max.s32 	%r1035, %r1322, 0;
	selp.b32 	%r1036, %r1034, %r1035, %p334;
	selp.b32 	%r1322, %r1036, %r1035, %p333;
$L__BB13_31:
	mov.b32 	%r1039, 8;
	mov.b32 	%r1041, -1;
	// begin inline asm
	shfl.sync.down.b32 %r1037, %r1322, %r1039, %r90, %r1041;
	// end inline asm
	add.s32 	%r103, %r862, 8;
	setp.gt.s32 	%p335, %r103, %r90;
	@%p335 bra 	$L__BB13_33;
	add.s32 	%r1042, %r1037, -1;
	setp.gt.s32 	%p336, %r1037, %r1322;
	setp.gt.s32 	%p337, %r1037, 1;
	max.s32 	%r1043, %r1322, 0;
	selp.b32 	%r1044, %r1042, %r1043, %p337;
	selp.b32 	%r1322, %r1044, %r1043, %p336;
$L__BB13_33:
	mov.b32 	%r1047, 16;
	mov.b32 	%r1049, -1;
	// begin inline asm
	shfl.sync.down.b32 %r1045, %r1322, %r1047, %r90, %r1049;
	// end inline asm
	add.s32 	%r107, %r862, 16;
	setp.gt.s32 	%p338, %r107, %r90;
	@%p338 bra 	$L__BB13_35;
	add.s32 	%r1050, %r1045, -1;
	setp.gt.s32 	%p339, %r1045, %r1322;
	setp.gt.s32 	%p340, %r1045, 1;
	max.s32 	%r1051, %r1322, 0;
	selp.b32 	%r1052, %r1050, %r1051, %p340;
	selp.b32 	%r1322, %r1052, %r1051, %p339;
$L__BB13_35:
	add.s64 	%rd7, %rd1, 256;
$L__BB13_36:
	setp.ne.s32 	%p341, %r1329, 101;
	mov.b32 	%r1053, -1;
	vote.sync.all.pred 	%p342, %p341, %r1053;
	not.pred 	%p343, %p342;
	@%p343 bra 	$L__BB13_54;
	mul.wide.s32 	%rd46, %r1328, 8;
	add.s64 	%rd47, %rd7, %rd46;
	add.s64 	%rd45, %rd47, -256;
	// begin inline asm
	ld.relaxed.gpu.v2.u32 {%r1329, %r1332}, [%rd45];
	// end inline asm
$L__BB13_38:
	setp.eq.s32 	%p381, %r1329, 99;
	mov.b32 	%r1097, -1;
	vote.sync.any.pred 	%p382, %p381, %r1097;
	not.pred 	%p383, %p382;
	@%p383 bra 	$L__BB13_43;
	@%p320 bra 	$L__BB13_41;
	membar.cta;
	bra.uni 	$L__BB13_42;
$L__BB13_41:
	mov.b32 	%r1148, 350;
	// begin inline asm
	nanosleep.u32 %r1148;
	// end inline asm
$L__BB13_42:
	// begin inline asm
	ld.relaxed.gpu.v2.u32 {%r1329, %r1332}, [%rd45];
	// end inline asm
	bra.uni 	$L__BB13_38;
$L__BB13_43:
	setp.eq.s32 	%p384, %r1329, 101;
	mov.b32 	%r1103, -1;
	vote.sync.ballot.b32 	%r1104, %p384, %r1103;
	and.b32  	%r1105, %r1104, %r1006;
	or.b32  	%r1106, %r1105, -2147483648;
	add.s32 	%r1107, %r1106, -1;
	not.b32 	%r1108, %r1106;
	and.b32  	%r1109, %r1108, %r1107;
	popc.b32 	%r121, %r1109;
	mov.b32 	%r1101, 1;
	// begin inline asm
	shfl.sync.down.b32 %r1099, %r1332, %r1101, %r121, %r1103;
	// end inline asm
	setp.ge.s32 	%p386, %r862, %r121;
	@%p386 bra 	$L__BB13_45;
	add.s32 	%r1110, %r1099, -1;
	setp.gt.s32 	%p387, %r1099, %r1332;
	setp.gt.s32 	%p388, %r1099, 1;
	max.s32 	%r1111, %r1332, 0;
	selp.b32 	%r1112, %r1110, %r1111, %p388;
	selp.b32 	%r1332, %r1112, %r1111, %p387;
$L__BB13_45:
	mov.b32 	%r1115, 2;
	mov.b32 	%r1117, -1;
	// begin inline asm
	shfl.sync.down.b32 %r1113, %r1332, %r1115, %r121, %r1117;
	// end inline asm
	setp.gt.s32 	%p389, %r95, %r121;
	@%p389 bra 	$L__BB13_47;
	add.s32 	%r1118, %r1113, -1;
	setp.gt.s32 	%p390, %r1113, %r1332;
	setp.gt.s32 	%p391, %r1113, 1;
	max.s32 	%r1119, %r1332, 0;
	selp.b32 	%r1120, %r1118, %r1119, %p391;
	selp.b32 	%r1332, %r1120, %r1119, %p390;
$L__BB13_47:
	mov.b32 	%r1123, 4;
	mov.b32 	%r1125, -1;
	// begin inline asm
	shfl.sync.down.b32 %r1121, %r1332, %r1123, %r121, %r1125;
	// end inline asm
	setp.gt.s32 	%p392, %r99, %r121;
	@%p392 bra 	$L__BB13_49;
	add.s32 	%r1126, %r1121, -1;
	setp.gt.s32 	%p393, %r1121, %r1332;
	setp.gt.s32 	%p394, %r1121, 1;
	max.s32 	%r1127, %r1332, 0;
	selp.b32 	%r1128, %r1126, %r1127, %p394;
	selp.b32 	%r1332, %r1128, %r1127, %p393;
$L__BB13_49:
	mov.b32 	%r1131, 8;
	mov.b32 	%r1133, -1;
	// begin inline asm
	shfl.sync.down.b32 %r1129, %r1332, %r1131, %r121, %r1133;
	// end inline asm
	setp.gt.s32 	%p395, %r103, %r121;
	@%p395 bra 	$L__BB13_51;
	add.s32 	%r1134, %r1129, -1;
	setp.gt.s32 	%p396, %r1129, %r1332;
	setp.gt.s32 	%p397, %r1129, 1;
	max.s32 	%r1135, %r1332, 0;
	selp.b32 	%r1136, %r1134, %r1135, %p397;
	selp.b32 	%r1332, %r1136, %r1135, %p396;
$L__BB13_51:
	mov.b32 	%r1139, 16;
	mov.b32 	%r1141, -1;
	// begin inline asm
	shfl.sync.down.b32 %r1137, %r1332, %r1139, %r121, %r1141;
	// end inline asm
	setp.gt.s32 	%p398, %r107, %r121;
	@%p398 bra 	$L__BB13_53;
	add.s32 	%r1142, %r1137, -1;
	setp.gt.s32 	%p399, %r1137, %r1332;
	setp.gt.s32 	%p400, %r1137, 1;
	max.s32 	%r1143, %r1332, 0;
	selp.b32 	%r1144, %r1142, %r1143, %p400;
	selp.b32 	%r1332, %r1144, %r1143, %p399;
$L__BB13_53:
	add.s32 	%r1145, %r1332, -1;
	setp.gt.s32 	%p401, %r1332, %r1322;
	setp.gt.s32 	%p402, %r1332, 1;
	max.s32 	%r1146, %r1322, 0;
	selp.b32 	%r1147, %r1145, %r1146, %p402;
	selp.b32 	%r1322, %r1147, %r1146, %p401;
	add.s32 	%r1328, %r1328, -32;
	bra.uni 	$L__BB13_36;
$L__BB13_54:
	setp.ne.s32 	%p344, %r4, 0;
	@%p344 bra 	$L__BB13_56;
	add.s32 	%r1057, %r1322, -1;
	setp.gt.s32 	%p345, %r1322, %r77;
	setp.gt.s32 	%p346, %r1322, 1;
	max.s32 	%r1058, %r77, 0;
	selp.b32 	%r1059, %r1057, %r1058, %p346;
	selp.b32 	%r1056, %r1059, %r1058, %p345;
	add.s64 	%rd44, %rd5, 256;
	mov.b32 	%r1055, 101;
	// begin inline asm
	st.relaxed.gpu.v2.u32 [%rd44], {%r1055, %r1056};
	// end inline asm
	st.shared.u32 	[_ZZN3cub18CUB_300001_SM_10006detail4scan16DeviceScanKernelINS2_10policy_hubIiiij17calculoHorizontalE10Policy1000EN6thrust24THRUST_300001_SM_1000_NS6detail15normal_iteratorINS9_10device_ptrIiEEEESE_NS0_13ScanTileStateIiLb1EEES5_NS0_8NullTypeEjiLb0ESH_EEvT0_T1_T2_iT3_T4_T5_E12temp_storage+4], %r1322;
	st.shared.u32 	[_ZZN3cub18CUB_300001_SM_10006detail4scan16DeviceScanKernelINS2_10policy_hubIiiij17calculoHorizontalE10Policy1000EN6thrust24THRUST_300001_SM_1000_NS6detail15normal_iteratorINS9_10device_ptrIiEEEESE_NS0_13ScanTileStateIiLb1EEES5_NS0_8NullTypeEjiLb0ESH_EEvT0_T1_T2_iT3_T4_T5_E12temp_storage+8], %r1056;
$L__BB13_56:
	setp.ne.s32 	%p347, %r862, 0;
	@%p347 bra 	$L__BB13_58;
	st.shared.u32 	[_ZZN3cub18CUB_300001_SM_10006detail4scan16DeviceScanKernelINS2_10policy_hubIiiij17calculoHorizontalE10Policy1000EN6thrust24THRUST_300001_SM_1000_NS6detail15normal_iteratorINS9_10device_ptrIiEEEESE_NS0_13ScanTileStateIiLb1EEES5_NS0_8NullTypeEjiLb0ESH_EEvT0_T1_T2_iT3_T4_T5_E12temp_storage+36], %r1322;
	mov.u32 	%r1336, %r1322;
$L__BB13_58:
	bar.sync 	0;
	setp.eq.s32 	%p348, %r4, 0;
	@%p348 bra 	$L__BB13_60;
	ld.shared.u32 	%r1060, [_ZZN3cub18CUB_300001_SM_10006detail4scan16DeviceScanKernelINS2_10policy_hubIiiij17calculoHorizontalE10Policy1000EN6thrust24THRUST_300001_SM_1000_NS6detail15normal_iteratorINS9_10device_ptrIiEEEESE_NS0_13ScanTileStateIiLb1EEES5_NS0_8NullTypeEjiLb0ESH_EEvT0_T1_T2_iT3_T4_T5_E12temp_storage+36];
	add.s32 	%r1061, %r1060, -1;
	setp.gt.s32 	%p349, %r1060, %r1336;
	setp.gt.s32 	%p350, %r1060, 1;
	max.s32 	%r1062, %r1336, 0;
	selp.b32 	%r1063, %r1061, %r1062, %p350;
	selp.b32 	%r1336, %r1063, %r1062, %p349;
$L__BB13_60:
	add.s32 	%r1064, %r1336, -1;
	setp.gt.s32 	%p351, %r1336, %r1318;
	setp.gt.s32 	%p352, %r1336, 1;
	max.s32 	%r1065, %r1318, 0;
	selp.b32 	%r1066, %r1064, %r1065, %p351;
	selp.b32 	%r1318, %r1066, %r1065, %p352;
	add.s32 	%r1067, %r1318, -1;
	setp.gt.s32 	%p353, %r1318, %r10;
	setp.gt.s32 	%p354, %r1318, 1;
	selp.b32 	%r1068, %r1067, %r60, %p353;
	selp.b32 	%r1351, %r1068, %r60, %p354;
	add.s32 	%r1069, %r1351, -1;
	setp.gt.s32 	%p355, %r1351, %r11;
	setp.gt.s32 	%p356, %r1351, 1;
	selp.b32 	%r1070, %r1069, %r61, %p355;
	selp.b32 	%r1350, %r1070, %r61, %p356;
	add.s32 	%r1071, %r1350, -1;
	setp.gt.s32 	%p357, %r1350, %r12;
	setp.gt.s32 	%p358, %r1350, 1;
	selp.b32 	%r1072, %r1071, %r62, %p357;
	selp.b32 	%r1349, %r1072, %r62, %p358;
	add.s32 	%r1073, %r1349, -1;
	setp.gt.s32 	%p359, %r1349, %r13;
	setp.gt.s32 	%p360, %r1349, 1;
	selp.b32 	%r1074, %r1073, %r63, %p359;
	selp.b32 	%r1348, %r1074, %r63, %p360;
	add.s32 	%r1075, %r1348, -1;
	setp.gt.s32 	%p361, %r1348, %r14;
	setp.gt.s32 	%p362, %r1348, 1;
	selp.b32 	%r1076, %r1075, %r64, %p361;
	selp.b32 	%r1347, %r1076, %r64, %p362;
	add.s32 	%r1077, %r1347, -1;
	setp.gt.s32 	%p363, %r1347, %r15;
	setp.gt.s32 	%p364, %r1347, 1;
	selp.b32 	%r1078, %r1077, %r65, %p363;
	selp.b32 	%r1346, %r1078, %r65, %p364;
	add.s32 	%r1079, %r1346, -1;
	setp.gt.s32 	%p365, %r1346, %r16;
	setp.gt.s32 	%p366, %r1346, 1;
	selp.b32 	%r1080, %r1079, %r66, %p365;
	selp.b32 	%r1345, %r1080, %r66, %p366;
	add.s32 	%r1081, %r1345, -1;
	setp.gt.s32 	%p367, %r1345, %r17;
	setp.gt.s32 	%p368, %r1345, 1;
	selp.b32 	%r1082, %r1081, %r67, %p367;
	selp.b32 	%r1344, %r1082, %r67, %p368;
	add.s32 	%r1083, %r1344, -1;
	setp.gt.s32 	%p369, %r1344, %r18;
	setp.gt.s32 	%p370, %r1344, 1;
	selp.b32 	%r1084, %r1083, %r68, %p369;
	selp.b32 	%r1343, %r1084, %r68, %p370;
	add.s32 	%r1085, %r1343, -1;
	setp.gt.s32 	%p371, %r1343, %r19;
	setp.gt.s32 	%p372, %r1343, 1;
	selp.b32 	%r1086, %r1085, %r69, %p371;
	selp.b32 	%r1342, %r1086, %r69, %p372;
	add.s32 	%r1087, %r1342, -1;
	setp.gt.s32 	%p373, %r1342, %r20;
	setp.gt.s32 	%p374, %r1342, 1;
	selp.b32 	%r1088, %r1087, %r70, %p373;
	selp.b32 	%r1341, %r1088, %r70, %p374;
	add.s32 	%r1089, %r1341, -1;
	setp.gt.s32 	%p375, %r1341, %r21;
	setp.gt.s32 	%p376, %r1341, 1;
	selp.b32 	%r1090, %r1089, %r71, %p375;
	selp.b32 	%r1340, %r1090, %r71, %p376;
	add.s32 	%r1091, %r1340, -1;
	setp.gt.s32 	%p377, %r1340, %r22;
	setp.gt.s32 	%p378, %r1340, 1;
	selp.b32 	%r1092, %r1091, %r72, %p377;
	selp.b32 	%r1339, %r1092, %r72, %p378;
	add.s32 	%r1093, %r1339, -1;
	setp.gt.s32 	%p379, %r1339, %r23;
	setp.gt.s32 	%p380, %r1339, 1;
	selp.b32 	%r1094, %r1093, %r73, %p379;
	selp.b32 	%r1338, %r1094, %r73, %p380;
$L__BB13_61:
	bar.sync 	0;
	st.shared.u32 	[%r8], %r1318;
	st.shared.u32 	[%r8+4], %r1351;
	st.shared.u32 	[%r8+8], %r1350;
	st.shared.u32 	[%r8+12], %r1349;
	st.shared.u32 	[%r8+16], %r1348;
	st.shared.u32 	[%r8+20], %r1347;
	st.shared.u32 	[%r8+24], %r1346;
	st.shared.u32 	[%r8+28], %r1345;
	st.shared.u32 	[%r8+32], %r1344;
	st.shared.u32 	[%r8+36], %r1343;
	st.shared.u32 	[%r8+40], %r1342;
	st.shared.u32 	[%r8+44], %r1341;
	st.shared.u32 	[%r8+48], %r1340;
	st.shared.u32 	[%r8+52], %r1339;
	st.shared.u32 	[%r8+56], %r1338;
	bar.warp.sync 	-1;
	ld.shared.u32 	%r1300, [%r7];
	ld.shared.u32 	%r1301, [%r7+128];
	ld.shared.u32 	%r1302, [%r7+256];
	ld.shared.u32 	%r1303, [%r7+384];
	ld.shared.u32 	%r1304, [%r7+512];
	ld.shared.u32 	%r1305, [%r7+640];
	ld.shared.u32 	%r1306, [%r7+768];
	ld.shared.u32 	%r1307, [%r7+896];
	ld.shared.u32 	%r1308, [%r7+1024];
	ld.shared.u32 	%r1309, [%r7+1152];
	ld.shared.u32 	%r1310, [%r7+1280];
	ld.shared.u32 	%r1311, [%r7+1408];
	ld.shared.u32 	%r1312, [%r7+1536];
	ld.shared.u32 	%r1313, [%r7+1664];
	ld.shared.u32 	%r1314, [%r7+1792];
	add.s64 	%rd52, %rd3, %rd37;
	st.global.u32 	[%rd52], %r1300;
	st.global.u32 	[%rd52+128], %r1301;
	st.global.u32 	[%rd52+256], %r1302;
	st.global.u32 	[%rd52+384], %r1303;
	st.global.u32 	[%rd52+512], %r1304;
	st.global.u32 	[%rd52+640], %r1305;
	st.global.u32 	[%rd52+768], %r1306;
	st.global.u32 	[%rd52+896], %r1307;
	st.global.u32 	[%rd52+1024], %r1308;
	st.global.u32 	[%rd52+1152], %r1309;
	st.global.u32 	[%rd52+1280], %r1310;
	st.global.u32 	[%rd52+1408], %r1311;
	st.global.u32 	[%rd52+1536], %r1312;
	st.global.u32 	[%rd52+1664], %r1313;
	st.global.u32 	[%rd52+1792], %r1314;
	bra.uni 	$L__BB13_184;
$L__BB13_62:
	setp.eq.s32 	%p2, %r3, 0;
	@%p2 bra 	$L__BB13_184;
	cvt.u64.u32 	%rd9, %r2;
	mul.wide.u32 	%rd18, %r2, 4;
	add.s64 	%rd19, %rd2, %rd18;
	mov.u32 	%r172, %tid.x;
	ld.global.u32 	%r1367, [%rd19];
	and.b32  	%r394, %r172, 31;
	and.b32  	%r395, %r172, 992;
	mul.lo.s32 	%r396, %r395, 15;
	or.b32  	%r174, %r396, %r394;
	setp.ge.u32 	%p3, %r174, %r3;
	shl.b32 	%r397, %r174, 2;
	cvt.u64.u32 	%rd20, %r397;
	add.s64 	%rd10, %rd19, %rd20;
	mov.u32 	%r1353, %r1367;
	@%p3 bra 	$L__BB13_65;
	ld.global.u32 	%r1353, [%rd10];
$L__BB13_65:
	add.s32 	%r398, %r174, 32;
	setp.ge.u32 	%p4, %r398, %r3;
	mov.u32 	%r1354, %r1367;
	@%p4 bra 	$L__BB13_67;
	ld.global.u32 	%r1354, [%rd10+128];
$L__BB13_67:
	add.s32 	%r399, %r174, 64;
	setp.ge.u32 	%p5, %r399, %r3;
	mov.u32 	%r1355, %r1367;
	@%p5 bra 	$L__BB13_69;
	ld.global.u32 	%r1355, [%rd10+256];
$L__BB13_69:
	add.s32 	%r400, %r174, 96;
	setp.ge.u32 	%p6, %r400, %r3;
	mov.u32 	%r1356, %r1367;
	@%p6 bra 	$L__BB13_71;
	ld.global.u32 	%r1356, [%rd10+384];
$L__BB13_71:
	add.s32 	%r183, %r174, 128;
	setp.ge.u32 	%p7, %r183, %r3;
	mov.u32 	%r1357, %r1367;
	@%p7 bra 	$L__BB13_73;
	ld.global.u32 	%r1357, [%rd10+512];
$L__BB13_73:
	add.s32 	%r186, %r174, 160;
	setp.ge.u32 	%p8, %r186, %r3;
	mov.u32 	%r1358, %r1367;
	@%p8 bra 	$L__BB13_75;
	ld.global.u32 	%r1358, [%rd10+640];
$L__BB13_75:
	add.s32 	%r189, %r174, 192;
	setp.ge.u32 	%p9, %r189, %r3;
	mov.u32 	%r1359, %r1367;
	@%p9 bra 	$L__BB13_77;
	ld.global.u32 	%r1359, [%rd10+768];
$L__BB13_77:
	add.s32 	%r192, %r174, 224;
	setp.ge.u32 	%p10, %r192, %r3;
	mov.u32 	%r1360, %r1367;
	@%p10 bra 	$L__BB13_79;
	ld.global.u32 	%r1360, [%rd10+896];
$L__BB13_79:
	add.s32 	%r195, %r174, 256;
	setp.ge.u32 	%p11, %r195, %r3;
	mov.u32 	%r1361, %r1367;
	@%p11 bra 	$L__BB13_81;
	ld.global.u32 	%r1361, [%rd10+1024];
$L__BB13_81:
	add.s32 	%r198, %r174, 288;
	setp.ge.u32 	%p12, %r198, %r3;
	mov.u32 	%r1362, %r1367;
	@%p12 bra 	$L__BB13_83;
	ld.global.u32 	%r1362, [%rd10+1152];
$L__BB13_83:
	add.s32 	%r201, %r174, 320;
	setp.ge.u32 	%p13, %r201, %r3;
	mov.u32 	%r1363, %r1367;
	@%p13 bra 	$L__BB13_85;
	ld.global.u32 	%r1363, [%rd10+1280];
$L__BB13_85:
	add.s32 	%r204, %r174, 352;
	setp.ge.u32 	%p14, %r204, %r3;
	mov.u32 	%r1364, %r1367;
	@%p14 bra 	$L__BB13_87;
	ld.global.u32 	%r1364, [%rd10+1408];
$L__BB13_87:
	add.s32 	%r401, %r174, 384;
	setp.ge.u32 	%p15, %r401, %r3;
	mov.u32 	%r1365, %r1367;
	@%p15 bra 	$L__BB13_89;
	ld.global.u32 	%r1365, [%rd10+1536];
$L__BB13_89:
	add.s32 	%r209, %r174, 416;
	setp.ge.u32 	%p16, %r209, %r3;
	mov.u32 	%r1366, %r1367;
	@%p16 bra 	$L__BB13_91;
	ld.global.u32 	%r1366, [%rd10+1664];
$L__BB13_91:
	add.s32 	%r402, %r174, 448;
	setp.ge.u32 	%p17, %r402, %r3;
	@%p17 bra 	$L__BB13_93;
	ld.global.u32 	%r1367, [%rd10+1792];
$L__BB13_93:
	// begin inline asm
	mov.u32 %r403, %laneid;
	// end inline asm
	shr.u32 	%r215, %r172, 5;
	mad.lo.s32 	%r404, %r215, 480, %r403;
	shl.b32 	%r405, %r404, 2;
	mov.u32 	%r406, _ZZN3cub18CUB_300001_SM_10006detail4scan16DeviceScanKernelINS2_10policy_hubIiiij17calculoHorizontalE10Policy1000EN6thrust24THRUST_300001_SM_1000_NS6detail15normal_iteratorINS9_10device_ptrIiEEEESE_NS0_13ScanTileStateIiLb1EEES5_NS0_8NullTypeEjiLb0ESH_EEvT0_T1_T2_iT3_T4_T5_E12temp_storage;
	add.s32 	%r216, %r406, %r405;
	st.shared.u32 	[%r216], %r1353;
	st.shared.u32 	[%r216+128], %r1354;
	st.shared.u32 	[%r216+256], %r1355;
	st.shared.u32 	[%r216+384], %r1356;
	st.shared.u32 	[%r216+512], %r1357;
	st.shared.u32 	[%r216+640], %r1358;
	st.shared.u32 	[%r216+768], %r1359;
	st.shared.u32 	[%r216+896], %r1360;
	st.shared.u32 	[%r216+1024], %r1361;
	st.shared.u32 	[%r216+1152], %r1362;
	st.shared.u32 	[%r216+1280], %r1363;
	st.shared.u32 	[%r216+1408], %r1364;
	st.shared.u32 	[%r216+1536], %r1365;
	st.shared.u32 	[%r216+1664], %r1366;
	st.shared.u32 	[%r216+1792], %r1367;
	bar.warp.sync 	-1;
	mad.lo.s32 	%r217, %r403, 56, %r216;
	ld.shared.u32 	%r1369, [%r217];
	ld.shared.u32 	%r219, [%r217+4];
	ld.shared.u32 	%r220, [%r217+8];
	ld.shared.u32 	%r221, [%r217+12];
	ld.shared.u32 	%r222, [%r217+16];
	ld.shared.u32 	%r223, [%r217+20];
	ld.shared.u32 	%r224, [%r217+24];
	ld.shared.u32 	%r225, [%r217+28];
	ld.shared.u32 	%r226, [%r217+32];
	ld.shared.u32 	%r227, [%r217+36];
	ld.shared.u32 	%r228, [%r217+40];
	ld.shared.u32 	%r229, [%r217+44];
	ld.shared.u32 	%r230, [%r217+48];
	ld.shared.u32 	%r231, [%r217+52];
	ld.shared.u32 	%r232, [%r217+56];
	bar.sync 	0;
	setp.ne.s32 	%p18, %r1, 0;
	@%p18 bra 	$L__BB13_101;
	add.s32 	%r720, %r1369, -1;
	setp.gt.s32 	%p161, %r1369, %r219;
	setp.gt.s32 	%p162, %r1369, 1;
	max.s32 	%r233, %r219, 0;
	selp.b32 	%r721, %r720, %r233, %p161;
	selp.b32 	%r722, %r721, %r233, %p162;
	add.s32 	%r723, %r722, -1;
	setp.gt.s32 	%p163, %r722, %r220;
	setp.gt.s32 	%p164, %r722, 1;
	max.s32 	%r234, %r220, 0;
	selp.b32 	%r724, %r723, %r234, %p163;
	selp.b32 	%r725, %r724, %r234, %p164;
	add.s32 	%r726, %r725, -1;
	setp.gt.s32 	%p165, %r725, %r221;
	setp.gt.s32 	%p166, %r725, 1;
	max.s32 	%r235, %r221, 0;
	selp.b32 	%r727, %r726, %r235, %p165;
	selp.b32 	%r728, %r727, %r235, %p166;
	add.s32 	%r729, %r728, -1;
	setp.gt.s32 	%p167, %r728, %r222;
	setp.gt.s32 	%p168, %r728, 1;
	max.s32 	%r236, %r222, 0;
	selp.b32 	%r730, %r729, %r236, %p167;
	selp.b32 	%r731, %r730, %r236, %p168;
	add.s32 	%r732, %r731, -1;
	setp.gt.s32 	%p169, %r731, %r223;
	setp.gt.s32 	%p170, %r731, 1;
	max.s32 	%r237, %r223, 0;
	selp.b32 	%r733, %r732, %r237, %p169;
	selp.b32 	%r734, %r733, %r237, %p170;
	add.s32 	%r735, %r734, -1;
	setp.gt.s32 	%p171, %r734, %r224;
	setp.gt.s32 	%p172, %r734, 1;
	max.s32 	%r238, %r224, 0;
	selp.b32 	%r736, %r735, %r238, %p171;
	selp.b32 	%r737, %r736, %r238, %p172;
	add.s32 	%r738, %r737, -1;
	setp.gt.s32 	%p173, %r737, %r225;
	setp.gt.s32 	%p174, %r737, 1;
	max.s32 	%r239, %r225, 0;
	selp.b32 	%r739, %r738, %r239, %p173;
	selp.b32 	%r740, %r739, %r239, %p174;
	add.s32 	%r741, %r740, -1;
	setp.gt.s32 	%p175, %r740, %r226;
	setp.gt.s32 	%p176, %r740, 1;
	max.s32 	%r240, %r226, 0;
	selp.b32 	%r742, %r741, %r240, %p175;
	selp.b32 	%r743, %r742, %r240, %p176;
	add.s32 	%r744, %r743, -1;
	setp.gt.s32 	%p177, %r743, %r227;
	setp.gt.s32 	%p178, %r743, 1;
	max.s32 	%r241, %r227, 0;
	selp.b32 	%r745, %r744, %r241, %p177;
	selp.b32 	%r746, %r745, %r241, %p178;
	add.s32 	%r747, %r746, -1;
	setp.gt.s32 	%p179, %r746, %r228;
	setp.gt.s32 	%p180, %r746, 1;
	max.s32 	%r242, %r228, 0;
	selp.b32 	%r748, %r747, %r242, %p179;
	selp.b32 	%r749, %r748, %r242, %p180;
	add.s32 	%r750, %r749, -1;
	setp.gt.s32 	%p181, %r749, %r229;
	setp.gt.s32 	%p182, %r749, 1;
	max.s32 	%r243, %r229, 0;
	selp.b32 	%r751, %r750, %r243, %p181;
	selp.b32 	%r752, %r751, %r243, %p182;
	add.s32 	%r753, %r752, -1;
	setp.gt.s32 	%p183, %r752, %r230;
	setp.gt.s32 	%p184, %r752, 1;
	max.s32 	%r244, %r230, 0;
	selp.b32 	%r754, %r753, %r244, %p183;
	selp.b32 	%r755, %r754, %r244, %p184;
	add.s32 	%r756, %r755, -1;
	setp.gt.s32 	%p185, %r755, %r231;
	setp.gt.s32 	%p186, %r755, 1;
	max.s32 	%r245, %r231, 0;
	selp.b32 	%r757, %r756, %r245, %p185;
	selp.b32 	%r758, %r757, %r245, %p186;
	add.s32 	%r759, %r758, -1;
	setp.gt.s32 	%p187, %r758, %r232;
	setp.gt.s32 	%p188, %r758, 1;
	max.s32 	%r246, %r232, 0;
	selp.b32 	%r760, %r759, %r246, %p187;
	selp.b32 	%r691, %r760, %r246, %p188;
	mov.b32 	%r717, 1;
	mov.b32 	%r718, 0;
	mov.b32 	%r719, -1;
	// begin inline asm
	shfl.sync.up.b32 %r690, %r691, %r717, %r718, %r719;
	// end inline asm
	add.s32 	%r761, %r690, -1;
	setp.gt.s32 	%p189, %r690, %r691;
	setp.gt.s32 	%p190, %r690, 1;
	max.s32 	%r762, %r691, 0;
	selp.b32 	%r763, %r761, %r762, %p190;
	selp.b32 	%r764, %r763, %r762, %p189;
	setp.lt.s32 	%p191, %r403, 1;
	selp.b32 	%r696, %r691, %r764, %p191;
	mov.b32 	%r697, 2;
	// begin inline asm
	shfl.sync.up.b32 %r695, %r696, %r697, %r718, %r719;
	// end inline asm
	add.s32 	%r765, %r695, -1;
	setp.gt.s32 	%p192, %r695, %r696;
	setp.gt.s32 	%p193, %r695, 1;
	max.s32 	%r766, %r696, 0;
	selp.b32 	%r767, %r765, %r766, %p193;
	selp.b32 	%r768, %r767, %r766, %p192;
	setp.lt.s32 	%p194, %r403, 2;
	selp.b32 	%r701, %r696, %r768, %p194;
	mov.b32 	%r702, 4;
	// begin inline asm
	shfl.sync.up.b32 %r700, %r701, %r702, %r718, %r719;
	// end inline asm
	add.s32 	%r769, %r700, -1;
	setp.gt.s32 	%p195, %r700, %r701;
	setp.gt.s32 	%p196, %r700, 1;
	max.s32 	%r770, %r701, 0;
	selp.b32 	%r771, %r769, %r770, %p196;
	selp.b32 	%r772, %r771, %r770, %p195;
	setp.lt.s32 	%p197, %r403, 4;
	selp.b32 	%r706, %r701, %r772, %p197;
	mov.b32 	%r707, 8;
	// begin inline asm
	shfl.sync.up.b32 %r705, %r706, %r707, %r718, %r719;
	// end inline asm
	add.s32 	%r773, %r705, -1;
	setp.gt.s32 	%p198, %r705, %r706;
	setp.gt.s32 	%p199, %r705, 1;
	max.s32 	%r774, %r706, 0;
	selp.b32 	%r775, %r773, %r774, %p199;
	selp.b32 	%r776, %r775, %r774, %p198;
	setp.lt.s32 	%p200, %r403, 8;
	selp.b32 	%r711, %r706, %r776, %p200;
	mov.b32 	%r712, 16;
	// begin inline asm
	shfl.sync.up.b32 %r710, %r711, %r712, %r718, %r719;
	// end inline asm
	add.s32 	%r777, %r710, -1;
	setp.gt.s32 	%p201, %r710, %r711;
	setp.gt.s32 	%p202, %r710, 1;
	max.s32 	%r778, %r711, 0;
	selp.b32 	%r779, %r777, %r778, %p202;
	selp.b32 	%r247, %r779, %r778, %p201;
	setp.lt.s32 	%p203, %r403, 16;
	selp.b32 	%r716, %r711, %r247, %p203;
	// begin inline asm
	shfl.sync.up.b32 %r1368, %r716, %r717, %r718, %r719;
	// end inline asm
	setp.ne.s32 	%p204, %r403, 31;
	@%p204 bra 	$L__BB13_96;
	shl.b32 	%r780, %r215, 2;
	add.s32 	%r782, %r406, %r780;
	st.shared.u32 	[%r782+16], %r247;
$L__BB13_96:
	bar.sync 	0;
	setp.lt.u32 	%p205, %r172, 32;
	@%p205 bra 	$L__BB13_98;
	.pragma "used_bytes_mask 4095";
	ld.shared.v4.u32 	{%r783, %r784, %r785, %r786}, [_ZZN3cub18CUB_300001_SM_10006detail4scan16DeviceScanKernelINS2_10policy_hubIiiij17calculoHorizontalE10Policy1000EN6thrust24THRUST_300001_SM_1000_NS6detail15normal_iteratorINS9_10device_ptrIiEEEESE_NS0_13ScanTileStateIiLb1EEES5_NS0_8NullTypeEjiLb0ESH_EEvT0_T1_T2_iT3_T4_T5_E12temp_storage+16];
	max.s32 	%r787, %r784, 0;
	setp.gt.s32 	%p206, %r783, 1;
	setp.gt.s32 	%p207, %r783, %r784;
	add.s32 	%r788, %r783, -1;
	selp.b32 	%r789, %r788, %r787, %p207;
	selp.b32 	%r790, %r789, %r787, %p206;
	setp.eq.s32 	%p208, %r215, 3;
	max.s32 	%r791, %r785, 0;
	setp.gt.s32 	%p209, %r790, 1;
	setp.gt.s32 	%p210, %r790, %r785;
	add.s32 	%r792, %r790, -1;
	selp.b32 	%r793, %r792, %r791, %p209;
	selp.b32 	%r794, %r793, %r791, %p210;
	setp.eq.s32 	%p211, %r215, 2;
	selp.b32 	%r795, %r790, %r783, %p211;
	selp.b32 	%r796, %r794, %r795, %p208;
	add.s32 	%r797, %r796, -1;
	setp.gt.s32 	%p212, %r796, %r1368;
	setp.gt.s32 	%p213, %r796, 1;
	max.s32 	%r798, %r1368, 0;
	selp.b32 	%r799, %r797, %r798, %p213;
	selp.b32 	%r800, %r799, %r798, %p212;
	setp.eq.s32 	%p214, %r403, 0;
	selp.b32 	%r1368, %r796, %r800, %p214;
$L__BB13_98:
	setp.eq.s32 	%p215, %r172, 0;
	@%p215 bra 	$L__BB13_100;
	add.s32 	%r801, %r1368, -1;
	setp.gt.s32 	%p216, %r1368, %r1369;
	setp.gt.s32 	%p217, %r1368, 1;
	max.s32 	%r802, %r1369, 0;
	selp.b32 	%r803, %r801, %r802, %p216;
	selp.b32 	%r1369, %r803, %r802, %p217;
$L__BB13_100:
	add.s32 	%r804, %r1369, -1;
	setp.gt.s32 	%p218, %r1369, %r219;
	setp.gt.s32 	%p219, %r1369, 1;
	selp.b32 	%r805, %r804, %r233, %p218;
	selp.b32 	%r1402, %r805, %r233, %p219;
	add.s32 	%r806, %r1402, -1;
	setp.gt.s32 	%p220, %r1402, %r220;
	setp.gt.s32 	%p221, %r1402, 1;
	selp.b32 	%r807, %r806, %r234, %p220;
	selp.b32 	%r1401, %r807, %r234, %p221;
	add.s32 	%r808, %r1401, -1;
	setp.gt.s32 	%p222, %r1401, %r221;
	setp.gt.s32 	%p223, %r1401, 1;
	selp.b32 	%r809, %r808, %r235, %p222;
	selp.b32 	%r1400, %r809, %r235, %p223;
	add.s32 	%r810, %r1400, -1;
	setp.gt.s32 	%p224, %r1400, %r222;
	setp.gt.s32 	%p225, %r1400, 1;
	selp.b32 	%r811, %r810, %r236, %p224;
	selp.b32 	%r1399, %r811, %r236, %p225;
	add.s32 	%r812, %r1399, -1;
	setp.gt.s32 	%p226, %r1399, %r223;
	setp.gt.s32 	%p227, %r1399, 1;
	selp.b32 	%r813, %r812, %r237, %p226;
	selp.b32 	%r1398, %r813, %r237, %p227;
	add.s32 	%r814, %r1398, -1;
	setp.gt.s32 	%p228, %r1398, %r224;
	setp.gt.s32 	%p229, %r1398, 1;
	selp.b32 	%r815, %r814, %r238, %p228;
	selp.b32 	%r1397, %r815, %r238, %p229;
	add.s32 	%r816, %r1397, -1;
	setp.gt.s32 	%p230, %r1397, %r225;
	setp.gt.s32 	%p231, %r1397, 1;
	selp.b32 	%r817, %r816, %r239, %p230;
	selp.b32 	%r1396, %r817, %r239, %p231;
	add.s32 	%r818, %r1396, -1;
	setp.gt.s32 	%p232, %r1396, %r226;
	setp.gt.s32 	%p233, %r1396, 1;
	selp.b32 	%r819, %r818, %r240, %p232;
	selp.b32 	%r1395, %r819, %r240, %p233;
	add.s32 	%r820, %r1395, -1;
	setp.gt.s32 	%p234, %r1395, %r227;
	setp.gt.s32 	%p235, %r1395, 1;
	selp.b32 	%r821, %r820, %r241, %p234;
	selp.b32 	%r1394, %r821, %r241, %p235;
	add.s32 	%r822, %r1394, -1;
	setp.gt.s32 	%p236, %r1394, %r228;
	setp.gt.s32 	%p237, %r1394, 1;
	selp.b32 	%r823, %r822, %r242, %p236;
	selp.b32 	%r1393, %r823, %r242, %p237;
	add.s32 	%r824, %r1393, -1;
	setp.gt.s32 	%p238, %r1393, %r229;
	setp.gt.s32 	%p239, %r1393, 1;
	selp.b32 	%r825, %r824, %r243, %p238;
	selp.b32 	%r1392, %r825, %r243, %p239;
	add.s32 	%r826, %r1392, -1;
	setp.gt.s32 	%p240, %r1392, %r230;
	setp.gt.s32 	%p241, %r1392, 1;
	selp.b32 	%r827, %r826, %r244, %p240;
	selp.b32 	%r1391, %r827, %r244, %p241;
	add.s32 	%r828, %r1391, -1;
	setp.gt.s32 	%p242, %r1391, %r231;
	setp.gt.s32 	%p243, %r1391, 1;
	selp.b32 	%r829, %r828, %r245, %p242;
	selp.b32 	%r1390, %r829, %r245, %p243;
	add.s32 	%r830, %r1390, -1;
	setp.gt.s32 	%p244, %r1390, %r232;
	setp.gt.s32 	%p245, %r1390, 1;
	selp.b32 	%r831, %r830, %r246, %p244;
	selp.b32 	%r1389, %r831, %r246, %p245;
	bra.uni 	$L__BB13_152;
$L__BB13_101:
	add.s32 	%r437, %r1369, -1;
	setp.gt.s32 	%p19, %r1369, %r219;
	setp.gt.s32 	%p20, %r1369, 1;
	max.s32 	%r267, %r219, 0;
	selp.b32 	%r438, %r437, %r267, %p19;
	selp.b32 	%r439, %r438, %r267, %p20;
	add.s32 	%r440, %r439, -1;
	setp.gt.s32 	%p21, %r439, %r220;
	setp.gt.s32 	%p22, %r439, 1;
	max.s32 	%r268, %r220, 0;
	selp.b32 	%r441, %r440, %r268, %p21;
	selp.b32 	%r442, %r441, %r268, %p22;
	add.s32 	%r443, %r442, -1;
	setp.gt.s32 	%p23, %r442, %r221;
	setp.gt.s32 	%p24, %r442, 1;
	max.s32 	%r269, %r221, 0;
	selp.b32 	%r444, %r443, %r269, %p23;
	selp.b32 	%r445, %r444, %r269, %p24;
	add.s32 	%r446, %r445, -1;
	setp.gt.s32 	%p25, %r445, %r222;
	setp.gt.s32 	%p26, %r445, 1;
	max.s32 	%r270, %r222, 0;
	selp.b32 	%r447, %r446, %r270, %p25;
	selp.b32 	%r448, %r447, %r270, %p26;
	add.s32 	%r449, %r448, -1;
	setp.gt.s32 	%p27, %r448, %r223;
	setp.gt.s32 	%p28, %r448, 1;
	max.s32 	%r271, %r223, 0;
	selp.b32 	%r450, %r449, %r271, %p27;
	selp.b32 	%r451, %r450, %r271, %p28;
	add.s32 	%r452, %r451, -1;
	setp.gt.s32 	%p29, %r451, %r224;
	setp.gt.s32 	%p30, %r451, 1;
	max.s32 	%r272, %r224, 0;
	selp.b32 	%r453, %r452, %r272, %p29;
	selp.b32 	%r454, %r453, %r272, %p30;
	add.s32 	%r455, %r454, -1;
	setp.gt.s32 	%p31, %r454, %r225;
	setp.gt.s32 	%p32, %r454, 1;
	max.s32 	%r273, %r225, 0;
	selp.b32 	%r456, %r455, %r273, %p31;
	selp.b32 	%r457, %r456, %r273, %p32;
	add.s32 	%r458, %r457, -1;
	setp.gt.s32 	%p33, %r457, %r226;
	setp.gt.s32 	%p34, %r457, 1;
	max.s32 	%r274, %r226, 0;
	selp.b32 	%r459, %r458, %r274, %p33;
	selp.b32 	%r460, %r459, %r274, %p34;
	add.s32 	%r461, %r460, -1;
	setp.gt.s32 	%p35, %r460, %r227;
	setp.gt.s32 	%p36, %r460, 1;
	max.s32 	%r275, %r227, 0;
	selp.b32 	%r462, %r461, %r275, %p35;
	selp.b32 	%r463, %r462, %r275, %p36;
	add.s32 	%r464, %r463, -1;
	setp.gt.s32 	%p37, %r463, %r228;
	setp.gt.s32 	%p38, %r463, 1;
	max.s32 	%r276, %r228, 0;
	selp.b32 	%r465, %r464, %r276, %p37;
	selp.b32 	%r466, %r465, %r276, %p38;
	add.s32 	%r467, %r466, -1;
	setp.gt.s32 	%p39, %r466, %r229;
	setp.gt.s32 	%p40, %r466, 1;
	max.s32 	%r277, %r229, 0;
	selp.b32 	%r468, %r467, %r277, %p39;
	selp.b32 	%r469, %r468, %r277, %p40;
	add.s32 	%r470, %r469, -1;
	setp.gt.s32 	%p41, %r469, %r230;
	setp.gt.s32 	%p42, %r469, 1;
	max.s32 	%r278, %r230, 0;
	selp.b32 	%r471, %r470, %r278, %p41;
	selp.b32 	%r472, %r471, %r278, %p42;
	add.s32 	%r473, %r472, -1;
	setp.gt.s32 	%p43, %r472, %r231;
	setp.gt.s32 	%p44, %r472, 1;
	max.s32 	%r279, %r231, 0;
	selp.b32 	%r474, %r473, %r279, %p43;
	selp.b32 	%r475, %r474, %r279, %p44;
	add.s32 	%r476, %r475, -1;
	setp.gt.s32 	%p45, %r475, %r232;
	setp.gt.s32 	%p46, %r475, 1;
	max.s32 	%r280, %r232, 0;
	selp.b32 	%r477, %r476, %r280, %p45;
	selp.b32 	%r408, %r477, %r280, %p46;
	mov.b32 	%r434, 1;
	mov.b32 	%r435, 0;
	mov.b32 	%r436, -1;
	// begin inline asm
	shfl.sync.up.b32 %r407, %r408, %r434, %r435, %r436;
	// end inline asm
	add.s32 	%r478, %r407, -1;
	setp.gt.s32 	%p47, %r407, %r408;
	setp.gt.s32 	%p48, %r407, 1;
	max.s32 	%r479, %r408, 0;
	selp.b32 	%r480, %r478, %r479, %p48;
	selp.b32 	%r481, %r480, %r479, %p47;
	setp.lt.s32 	%p49, %r403, 1;
	selp.b32 	%r413, %r408, %r481, %p49;
	mov.b32 	%r414, 2;
	// begin inline asm
	shfl.sync.up.b32 %r412, %r413, %r414, %r435, %r436;
	// end inline asm
	add.s32 	%r482, %r412, -1;
	setp.gt.s32 	%p50, %r412, %r413;
	setp.gt.s32 	%p51, %r412, 1;
	max.s32 	%r483, %r413, 0;
	selp.b32 	%r484, %r482, %r483, %p51;
	selp.b32 	%r485, %r484, %r483, %p50;
	setp.lt.s32 	%p52, %r403, 2;
	selp.b32 	%r418, %r413, %r485, %p52;
	mov.b32 	%r419, 4;
	// begin inline asm
	shfl.sync.up.b32 %r417, %r418, %r419, %r435, %r436;
	// end inline asm
	add.s32 	%r486, %r417, -1;
	setp.gt.s32 	%p53, %r417, %r418;
	setp.gt.s32 	%p54, %r417, 1;
	max.s32 	%r487, %r418, 0;
	selp.b32 	%r488, %r486, %r487, %p54;
	selp.b32 	%r489, %r488, %r487, %p53;
	setp.lt.s32 	%p55, %r403, 4;
	selp.b32 	%r423, %r418, %r489, %p55;
	mov.b32 	%r424, 8;
	// begin inline asm
	shfl.sync.up.b32 %r422, %r423, %r424, %r435, %r436;
	// end inline asm
	add.s32 	%r490, %r422, -1;
	setp.gt.s32 	%p56, %r422, %r423;
	setp.gt.s32 	%p57, %r422, 1;
	max.s32 	%r491, %r423, 0;
	selp.b32 	%r492, %r490, %r491, %p57;
	selp.b32 	%r493, %r492, %r491, %p56;
	setp.lt.s32 	%p58, %r403, 8;
	selp.b32 	%r428, %r423, %r493, %p58;
	mov.b32 	%r429, 16;
	// begin inline asm
	shfl.sync.up.b32 %r427, %r428, %r429, %r435, %r436;
	// end inline asm
	add.s32 	%r494, %r427, -1;
	setp.gt.s32 	%p59, %r427, %r428;
	setp.gt.s32 	%p60, %r427, 1;
	max.s32 	%r495, %r428, 0;
	selp.b32 	%r496, %r494, %r495, %p60;
	selp.b32 	%r281, %r496, %r495, %p59;
	setp.lt.s32 	%p61, %r403, 16;
	selp.b32 	%r433, %r428, %r281, %p61;
	// begin inline asm
	shfl.sync.up.b32 %r1387, %r433, %r434, %r435, %r436;
	// end inline asm
	setp.ne.s32 	%p62, %r403, 31;
	@%p62 bra 	$L__BB13_103;
	shl.b32 	%r497, %r215, 2;
	mov.u32 	%r498, _ZZN3cub18CUB_300001_SM_10006detail4scan16DeviceScanKernelINS2_10policy_hubIiiij17calculoHorizontalE10Policy1000EN6thrust24THRUST_300001_SM_1000_NS6detail15normal_iteratorINS9_10device_ptrIiEEEESE_NS0_13ScanTileStateIiLb1EEES5_NS0_8NullTypeEjiLb0ESH_EEvT0_T1_T2_iT3_T4_T5_E12temp_storage;
	add.s32 	%r499, %r498, %r497;
	st.shared.u32 	[%r499+16], %r281;
$L__BB13_103:
	bar.sync 	0;
	ld.shared.v4.u32 	{%r500, %r501, %r502, %r503}, [_ZZN3cub18CUB_300001_SM_10006detail4scan16DeviceScanKernelINS2_10policy_hubIiiij17calculoHorizontalE10Policy1000EN6thrust24THRUST_300001_SM_1000_NS6detail15normal_iteratorINS9_10device_ptrIiEEEESE_NS0_13ScanTileStateIiLb1EEES5_NS0_8NullTypeEjiLb0ESH_EEvT0_T1_T2_iT3_T4_T5_E12temp_storage+16];
	add.s32 	%r504, %r500, -1;
	setp.gt.s32 	%p63, %r500, %r501;
	setp.gt.s32 	%p64, %r500, 1;
	max.s32 	%r505, %r501, 0;
	selp.b32 	%r506, %r504, %r505, %p63;
	selp.b32 	%r507, %r506, %r505, %p64;
	setp.eq.s32 	%p65, %r215, 2;
	selp.b32 	%r508, %r507, %r500, %p65;
	add.s32 	%r509, %r507, -1;
	setp.gt.s32 	%p66, %r507, %r502;
	setp.gt.s32 	%p67, %r507, 1;
	max.s32 	%r510, %r502, 0;
	selp.b32 	%r511, %r509, %r510, %p67;
	selp.b32 	%r512, %r511, %r510, %p66;
	setp.eq.s32 	%p68, %r215, 3;
	selp.b32 	%r283, %r512, %r508, %p68;
	add.s32 	%r513, %r512, -1;
	setp.gt.s32 	%p69, %r512, %r503;
	setp.gt.s32 	%p70, %r512, 1;
	max.s32 	%r514, %r503, 0;
	selp.b32 	%r515, %r513, %r514, %p70;
	selp.b32 	%r284, %r515, %r514, %p69;
	setp.lt.u32 	%p71, %r172, 32;
	@%p71 bra 	$L__BB13_105;
	add.s32 	%r516, %r283, -1;
	setp.gt.s32 	%p72, %r283, %r1387;
	setp.gt.s32 	%p73, %r283, 1;
	max.s32 	%r517, %r1387, 0;
	selp.b32 	%r518, %r516, %r517, %p73;
	selp.b32 	%r519, %r518, %r517, %p72;
	setp.eq.s32 	%p74, %r403, 0;
	selp.b32 	%r1387, %r283, %r519, %p74;
	bra.uni 	$L__BB13_149;
$L__BB13_105:
	setp.ne.s32 	%p75, %r172, 0;
	mul.wide.s32 	%rd21, %r1, 8;
	add.s64 	%rd11, %rd1, %rd21;
	@%p75 bra 	$L__BB13_107;
	st.shared.u32 	[_ZZN3cub18CUB_300001_SM_10006detail4scan16DeviceScanKernelINS2_10policy_hubIiiij17calculoHorizontalE10Policy1000EN6thrust24THRUST_300001_SM_1000_NS6detail15normal_iteratorINS9_10device_ptrIiEEEESE_NS0_13ScanTileStateIiLb1EEES5_NS0_8NullTypeEjiLb0ESH_EEvT0_T1_T2_iT3_T4_T5_E12temp_storage+12], %r284;
	add.s64 	%rd22, %rd11, 256;
	mov.b32 	%r520, 100;
	// begin inline asm
	st.relaxed.gpu.v2.u32 [%rd22], {%r520, %r284};
	// end inline asm
$L__BB13_107:
	mov.u32 	%r286, %nctaid.x;
	setp.gt.u32 	%p76, %r286, 499;
	@%p76 bra 	$L__BB13_109;
	membar.cta;
	bra.uni 	$L__BB13_110;
$L__BB13_109:
	mov.b32 	%r522, 450;
	// begin inline asm
	nanosleep.u32 %r522;
	// end inline asm
$L__BB13_110:
	ld.param.u32 	%r1315, [_ZN3cub18CUB_300001_SM_10006detail4scan16DeviceScanKernelINS2_10policy_hubIiiij17calculoHorizontalE10Policy1000EN6thrust24THRUST_300001_SM_1000_NS6detail15normal_iteratorINS9_10device_ptrIiEEEESE_NS0_13ScanTileStateIiLb1EEES5_NS0_8NullTypeEjiLb0ESH_EEvT0_T1_T2_iT3_T4_T5__param_3];
	mov.u32 	%r525, %ctaid.x;
	add.s32 	%r526, %r1315, %r525;
	not.b32 	%r527, %r172;
	add.s32 	%r528, %r526, %r527;
	mul.wide.s32 	%rd24, %r528, 8;
	add.s64 	%rd25, %rd1, %rd24;
	add.s64 	%rd23, %rd25, 256;
	// begin inline asm
	ld.relaxed.gpu.v2.u32 {%r1380, %r1373}, [%rd23];
	// end inline asm
$L__BB13_111:
	setp.eq.s32 	%p77, %r1380, 99;
	mov.b32 	%r529, -1;
	vote.sync.any.pred 	%p78, %p77, %r529;
	not.pred 	%p79, %p78;
	@%p79 bra 	$L__BB13_116;
	@%p76 bra 	$L__BB13_114;
	membar.cta;
	bra.uni 	$L__BB13_115;
$L__BB13_114:
	mov.b32 	%r687, 350;
	// begin inline asm
	nanosleep.u32 %r687;
	// end inline asm
$L__BB13_115:
	// begin inline asm
	ld.relaxed.gpu.v2.u32 {%r1380, %r1373}, [%rd23];
	// end inline asm
	bra.uni 	$L__BB13_111;
$L__BB13_116:
	setp.eq.s32 	%p80, %r1380, 101;
	mov.b32 	%r536, -1;
	vote.sync.ballot.b32 	%r537, %p80, %r536;
	// begin inline asm
	mov.u32 %r531, %lanemask_ge;
	// end inline asm
	and.b32  	%r538, %r537, %r531;
	or.b32  	%r539, %r538, -2147483648;
	add.s32 	%r540, %r539, -1;
	not.b32 	%r541, %r539;
	and.b32  	%r542, %r541, %r540;
	popc.b32 	%r296, %r542;
	mov.b32 	%r534, 1;
	// begin inline asm
	shfl.sync.down.b32 %r532, %r1373, %r534, %r296, %r536;
	// end inline asm
	setp.ge.s32 	%p82, %r403, %r296;
	@%p82 bra 	$L__BB13_118;
	add.s32 	%r543, %r532, -1;
	setp.gt.s32 	%p83, %r532, %r1373;
	setp.gt.s32 	%p84, %r532, 1;
	max.s32 	%r544, %r1373, 0;
	selp.b32 	%r545, %r543, %r544, %p84;
	selp.b32 	%r1373, %r545, %r544, %p83;
$L__BB13_118:
	mov.b32 	%r548, 2;
	mov.b32 	%r550, -1;
	// begin inline asm
	shfl.sync.down.b32 %r546, %r1373, %r548, %r296, %r550;
	// end inline asm
	add.s32 	%r551, %r403, 2;
	setp.gt.s32 	%p85, %r551, %r296;
	@%p85 bra 	$L__BB13_120;
	add.s32 	%r552, %r546, -1;
	setp.gt.s32 	%p86, %r546, %r1373;
	setp.gt.s32 	%p87, %r546, 1;
	max.s32 	%r553, %r1373, 0;
	selp.b32 	%r554, %r552, %r553, %p87;
	selp.b32 	%r1373, %r554, %r553, %p86;
$L__BB13_120:
	mov.b32 	%r557, 4;
	mov.b32 	%r559, -1;
	// begin inline asm
	shfl.sync.down.b32 %r555, %r1373, %r557, %r296, %r559;
	// end inline asm
	add.s32 	%r560, %r403, 4;
	setp.gt.s32 	%p88, %r560, %r296;
	@%p88 bra 	$L__BB13_122;
	add.s32 	%r561, %r555, -1;
	setp.gt.s32 	%p89, %r555, %r1373;
	setp.gt.s32 	%p90, %r555, 1;
	max.s32 	%r562, %r1373, 0;
	selp.b32 	%r563, %r561, %r562, %p90;
	selp.b32 	%r1373, %r563, %r562, %p89;
$L__BB13_122:
	mov.b32 	%r566, 8;
	mov.b32 	%r568, -1;
	// begin inline asm
	shfl.sync.down.b32 %r564, %r1373, %r566, %r296, %r568;
	// end inline asm
	add.s32 	%r569, %r403, 8;
	setp.gt.s32 	%p91, %r569, %r296;
	@%p91 bra 	$L__BB13_124;
	add.s32 	%r570, %r564, -1;
	setp.gt.s32 	%p92, %r564, %r1373;
	setp.gt.s32 	%p93, %r564, 1;
	max.s32 	%r571, %r1373, 0;
	selp.b32 	%r572, %r570, %r571, %p93;
	selp.b32 	%r1373, %r572, %r571, %p92;
$L__BB13_124:
	mov.b32 	%r575, 16;
	mov.b32 	%r577, -1;
	// begin inline asm
	shfl.sync.down.b32 %r573, %r1373, %r575, %r296, %r577;
	// end inline asm
	add.s32 	%r578, %r403, 16;
	setp.gt.s32 	%p94, %r578, %r296;
	@%p94 bra 	$L__BB13_126;
	add.s32 	%r579, %r573, -1;
	setp.gt.s32 	%p95, %r573, %r1373;
	setp.gt.s32 	%p96, %r573, 1;
	max.s32 	%r580, %r1373, 0;
	selp.b32 	%r581, %r579, %r580, %p96;
	selp.b32 	%r1373, %r581, %r580, %p95;
$L__BB13_126:
	ld.param.u32 	%r1316, [_ZN3cub18CUB_300001_SM_10006detail4scan16DeviceScanKernelINS2_10policy_hubIiiij17calculoHorizontalE10Policy1000EN6thrust24THRUST_300001_SM_1000_NS6detail15normal_iteratorINS9_10device_ptrIiEEEESE_NS0_13ScanTileStateIiLb1EEES5_NS0_8NullTypeEjiLb0ESH_EEvT0_T1_T2_iT3_T4_T5__param_3];
	mov.u32 	%r582, %ctaid.x;
	add.s32 	%r583, %r1316, %r582;
	not.b32 	%r584, %r172;
	add.s32 	%r1379, %r583, %r584;
	add.s64 	%rd13, %rd1, 256;
$L__BB13_127:
	setp.ne.s32 	%p97, %r1380, 101;
	mov.b32 	%r585, -1;
	vote.sync.all.pred 	%p98, %p97, %r585;
	not.pred 	%p99, %p98;
	@%p99 bra 	$L__BB13_145;
	mul.wide.s32 	%rd28, %r1379, 8;
	add.s64 	%rd29, %rd13, %rd28;
	add.s64 	%rd27, %rd29, -256;
	// begin inline asm
	ld.relaxed.gpu.v2.u32 {%r1380, %r1383}, [%rd27];
	// end inline asm
$L__BB13_129:
	setp.eq.s32 	%p137, %r1380, 99;
	mov.b32 	%r629, -1;
	vote.sync.any.pred 	%p138, %p137, %r629;
	not.pred 	%p139, %p138;
	@%p139 bra 	$L__BB13_134;
	@%p76 bra 	$L__BB13_132;
	membar.cta;
	bra.uni 	$L__BB13_133;
$L__BB13_132:
	mov.b32 	%r684, 350;
	// begin inline asm
	nanosleep.u32 %r684;
	// end inline asm
$L__BB13_133:
	// begin inline asm
	ld.relaxed.gpu.v2.u32 {%r1380, %r1383}, [%rd27];
	// end inline asm
	bra.uni 	$L__BB13_129;
$L__BB13_134:
	setp.eq.s32 	%p140, %r1380, 101;
	mov.b32 	%r635, -1;
	vote.sync.ballot.b32 	%r636, %p140, %r635;
	and.b32  	%r637, %r636, %r531;
	or.b32  	%r638, %r637, -2147483648;
	add.s32 	%r639, %r638, -1;
	not.b32 	%r640, %r638;
	and.b32  	%r641, %r640, %r639;
	popc.b32 	%r324, %r641;
	mov.b32 	%r633, 1;
	// begin inline asm
	shfl.sync.down.b32 %r631, %r1383, %r633, %r324, %r635;
	// end inline asm
	setp.ge.s32 	%p142, %r403, %r324;
	@%p142 bra 	$L__BB13_136;
	add.s32 	%r642, %r631, -1;
	setp.gt.s32 	%p143, %r631, %r1383;
	setp.gt.s32 	%p144, %r631, 1;
	max.s32 	%r643, %r1383, 0;
	selp.b32 	%r644, %r642, %r643, %p144;
	selp.b32 	%r1383, %r644, %r643, %p143;
$L__BB13_136:
	mov.b32 	%r647, 2;
	mov.b32 	%r649, -1;
	// begin inline asm
	shfl.sync.down.b32 %r645, %r1383, %r647, %r324, %r649;
	// end inline asm
	add.s32 	%r650, %r403, 2;
	setp.gt.s32 	%p145, %r650, %r324;
	@%p145 bra 	$L__BB13_138;
	add.s32 	%r651, %r645, -1;
	setp.gt.s32 	%p146, %r645, %r1383;
	setp.gt.s32 	%p147, %r645, 1;
	max.s32 	%r652, %r1383, 0;
	selp.b32 	%r653, %r651, %r652, %p147;
	selp.b32 	%r1383, %r653, %r652, %p146;
$L__BB13_138:
	mov.b32 	%r656, 4;
	mov.b32 	%r658, -1;
	// begin inline asm
	shfl.sync.down.b32 %r654, %r1383, %r656, %r324, %r658;
	// end inline asm
	add.s32 	%r659, %r403, 4;
	setp.gt.s32 	%p148, %r659, %r324;
	@%p148 bra 	$L__BB13_140;
	add.s32 	%r660, %r654, -1;
	setp.gt.s32 	%p149, %r654, %r1383;
	setp.gt.s32 	%p150, %r654, 1;
	max.s32 	%r661, %r1383, 0;
	selp.b32 	%r662, %r660, %r661, %p150;
	selp.b32 	%r1383, %r662, %r661, %p149;
$L__BB13_140:
	mov.b32 	%r665, 8;
	mov.b32 	%r667, -1;
	// begin inline asm
	shfl.sync.down.b32 %r663, %r1383, %r665, %r324, %r667;
	// end inline asm
	add.s32 	%r668, %r403, 8;
	setp.gt.s32 	%p151, %r668, %r324;
	@%p151 bra 	$L__BB13_142;
	add.s32 	%r669, %r663, -1;
	setp.gt.s32 	%p152, %r663, %r1383;
	setp.gt.s32 	%p153, %r663, 1;
	max.s32 	%r670, %r1383, 0;
	selp.b32 	%r671, %r669, %r670, %p153;
	selp.b32 	%r1383, %r671, %r670, %p152;
$L__BB13_142:
	mov.b32 	%r674, 16;
	mov.b32 	%r676, -1;
	// begin inline asm
	shfl.sync.down.b32 %r672, %r1383, %r674, %r324, %r676;
	// end inline asm
	add.s32 	%r677, %r403, 16;
	setp.gt.s32 	%p154, %r677, %r324;
	@%p154 bra 	$L__BB13_144;
	add.s32 	%r678, %r672, -1;
	setp.gt.s32 	%p155, %r672, %r1383;
	setp.gt.s32 	%p156, %r672, 1;
	max.s32 	%r679, %r1383, 0;
	selp.b32 	%r680, %r678, %r679, %p156;
	selp.b32 	%r1383, %r680, %r679, %p155;
$L__BB13_144:
	add.s32 	%r681, %r1383, -1;
	setp.gt.s32 	%p157, %r1383, %r1373;
	setp.gt.s32 	%p158, %r1383, 1;
	max.s32 	%r682, %r1373, 0;
	selp.b32 	%r683, %r681, %r682, %p158;
	selp.b32 	%r1373, %r683, %r682, %p157;
	add.s32 	%r1379, %r1379, -32;
	bra.uni 	$L__BB13_127;
$L__BB13_145:
	@%p75 bra 	$L__BB13_147;
	add.s32 	%r589, %r1373, -1;
	setp.gt.s32 	%p101, %r1373, %r284;
	setp.gt.s32 	%p102, %r1373, 1;
	max.s32 	%r590, %r284, 0;
	selp.b32 	%r591, %r589, %r590, %p102;
	selp.b32 	%r588, %r591, %r590, %p101;
	add.s64 	%rd26, %rd11, 256;
	mov.b32 	%r587, 101;
	// begin inline asm
	st.relaxed.gpu.v2.u32 [%rd26], {%r587, %r588};
	// end inline asm
	st.shared.u32 	[_ZZN3cub18CUB_300001_SM_10006detail4scan16DeviceScanKernelINS2_10policy_hubIiiij17calculoHorizontalE10Policy1000EN6thrust24THRUST_300001_SM_1000_NS6detail15normal_iteratorINS9_10device_ptrIiEEEESE_NS0_13ScanTileStateIiLb1EEES5_NS0_8NullTypeEjiLb0ESH_EEvT0_T1_T2_iT3_T4_T5_E12temp_storage+4], %r1373;
	st.shared.u32 	[_ZZN3cub18CUB_300001_SM_10006detail4scan16DeviceScanKernelINS2_10policy_hubIiiij17calculoHorizontalE10Policy1000EN6thrust24THRUST_300001_SM_1000_NS6detail15normal_iteratorINS9_10device_ptrIiEEEESE_NS0_13ScanTileStateIiLb1EEES5_NS0_8NullTypeEjiLb0ESH_EEvT0_T1_T2_iT3_T4_T5_E12temp_storage+8], %r588;
$L__BB13_147:
	setp.ne.s32 	%p103, %r403, 0;
	@%p103 bra 	$L__BB13_149;
	st.shared.u32 	[_ZZN3cub18CUB_300001_SM_10006detail4scan16DeviceScanKernelINS2_10policy_hubIiiij17calculoHorizontalE10Policy1000EN6thrust24THRUST_300001_SM_1000_NS6detail15normal_iteratorINS9_10device_ptrIiEEEESE_NS0_13ScanTileStateIiLb1EEES5_NS0_8NullTypeEjiLb0ESH_EEvT0_T1_T2_iT3_T4_T5_E12temp_storage+36], %r1373;
	mov.u32 	%r1387, %r1373;
$L__BB13_149:
	bar.sync 	0;
	setp.eq.s32 	%p104, %r172, 0;
	@%p104 bra 	$L__BB13_151;
	ld.shared.u32 	%r592, [_ZZN3cub18CUB_300001_SM_10006detail4scan16DeviceScanKernelINS2_10policy_hubIiiij17calculoHorizontalE10Policy1000EN6thrust24THRUST_300001_SM_1000_NS6detail15normal_iteratorINS9_10device_ptrIiEEEESE_NS0_13ScanTileStateIiLb1EEES5_NS0_8NullTypeEjiLb0ESH_EEvT0_T1_T2_iT3_T4_T5_E12temp_storage+36];
	add.s32 	%r593, %r592, -1;
	setp.gt.s32 	%p105, %r592, %r1387;
	setp.gt.s32 	%p106, %r592, 1;
	max.s32 	%r594, %r1387, 0;
	selp.b32 	%r595, %r593, %r594, %p106;
	selp.b32 	%r1387, %r595, %r594, %p105;
$L__BB13_151:
	add.s32 	%r596, %r1387, -1;
	setp.gt.s32 	%p107, %r1387, %r1369;
	setp.gt.s32 	%p108, %r1387, 1;
	max.s32 	%r597, %r1369, 0;
	selp.b32 	%r598, %r596, %r597, %p107;
	selp.b32 	%r1369, %r598, %r597, %p108;
	add.s32 	%r599, %r1369, -1;
	setp.gt.s32 	%p109, %r1369, %r219;
	setp.gt.s32 	%p110, %r1369, 1;
	selp.b32 	%r600, %r599, %r267, %p109;
	selp.b32 	%r1402, %r600, %r267, %p110;
	add.s32 	%r601, %r1402, -1;
	setp.gt.s32 	%p111, %r1402, %r220;
	setp.gt.s32 	%p112, %r1402, 1;
	selp.b32 	%r602, %r601, %r268, %p111;
	selp.b32 	%r1401, %r602, %r268, %p112;
	add.s32 	%r603, %r1401, -1;
	setp.gt.s32 	%p113, %r1401, %r221;
	setp.gt.s32 	%p114, %r1401, 1;
	selp.b32 	%r604, %r603, %r269, %p113;
	selp.b32 	%r1400, %r604, %r269, %p114;
	add.s32 	%r605, %r1400, -1;
	setp.gt.s32 	%p115, %r1400, %r222;
	setp.gt.s32 	%p116, %r1400, 1;
	selp.b32 	%r606, %r605, %r270, %p115;
	selp.b32 	%r1399, %r606, %r270, %p116;
	add.s32 	%r607, %r1399, -1;
	setp.gt.s32 	%p117, %r1399, %r223;
	setp.gt.s32 	%p118, %r1399, 1;
	selp.b32 	%r608, %r607, %r271, %p117;
	selp.b32 	%r1398, %r608, %r271, %p118;
	add.s32 	%r609, %r1398, -1;
	setp.gt.s32 	%p119, %r1398, %r224;
	setp.gt.s32 	%p120, %r1398, 1;
	selp.b32 	%r610, %r609, %r272, %p119;
	selp.b32 	%r1397, %r610, %r272, %p120;
	add.s32 	%r611, %r1397, -1;
	setp.gt.s32 	%p121, %r1397, %r225;
	setp.gt.s32 	%p122, %r1397, 1;
	selp.b32 	%r612, %r611, %r273, %p121;
	selp.b32 	%r1396, %r612, %r273, %p122;
	add.s32 	%r613, %r1396, -1;
	setp.gt.s32 	%p123, %r1396, %r226;
	setp.gt.s32 	%p124, %r1396, 1;
	selp.b32 	%r614, %r613, %r274, %p123;
	selp.b32 	%r1395, %r614, %r274, %p124;
	add.s32 	%r615, %r1395, -1;
	setp.gt.s32 	%p125, %r1395, %r227;
	setp.gt.s32 	%p126, %r1395, 1;
	selp.b32 	%r616, %r615, %r275, %p125;
	selp.b32 	%r1394, %r616, %r275, %p126;
	add.s32 	%r617, %r1394, -1;
	setp.gt.s32 	%p127, %r1394, %r228;
	setp.gt.s32 	%p128, %r1394, 1;
	selp.b32 	%r618, %r617, %r276, %p127;
	selp.b32 	%r1393, %r618, %r276, %p128;
	add.s32 	%r619, %r1393, -1;
	setp.gt.s32 	%p129, %r1393, %r229;
	setp.gt.s32 	%p130, %r1393, 1;
	selp.b32 	%r620, %r619, %r277, %p129;
	selp.b32 	%r1392, %r620, %r277, %p130;
	add.s32 	%r621, %r1392, -1;
	setp.gt.s32 	%p131, %r1392, %r230;
	setp.gt.s32 	%p132, %r1392, 1;
	selp.b32 	%r622, %r621, %r278, %p131;
	selp.b32 	%r1391, %r622, %r278, %p132;
	add.s32 	%r623, %r1391, -1;
	setp.gt.s32 	%p133, %r1391, %r231;
	setp.gt.s32 	%p134, %r1391, 1;
	selp.b32 	%r624, %r623, %r279, %p133;
	selp.b32 	%r1390, %r624, %r279, %p134;
	add.s32 	%r625, %r1390, -1;
	setp.gt.s32 	%p135, %r1390, %r232;
	setp.gt.s32 	%p136, %r1390, 1;
	selp.b32 	%r626, %r625, %r280, %p135;
	selp.b32 	%r1389, %r626, %r280, %p136;
$L__BB13_152:
	bar.sync 	0;
	st.shared.u32 	[%r217], %r1369;
	st.shared.u32 	[%r217+4], %r1402;
	st.shared.u32 	[%r217+8], %r1401;
	st.shared.u32 	[%r217+12], %r1400;
	st.shared.u32 	[%r217+16], %r1399;
	st.shared.u32 	[%r217+20], %r1398;
	st.shared.u32 	[%r217+24], %r1397;
	st.shared.u32 	[%r217+28], %r1396;
	st.shared.u32 	[%r217+32], %r1395;
	st.shared.u32 	[%r217+36], %r1394;
	st.shared.u32 	[%r217+40], %r1393;
	st.shared.u32 	[%r217+44], %r1392;
	st.shared.u32 	[%r217+48], %r1391;
	st.shared.u32 	[%r217+52], %r1390;
	st.shared.u32 	[%r217+56], %r1389;
	bar.warp.sync 	-1;
	ld.shared.u32 	%r375, [%r216];
	ld.shared.u32 	%r376, [%r216+128];
	ld.shared.u32 	%r377, [%r216+256];
	ld.shared.u32 	%r378, [%r216+384];
	ld.shared.u32 	%r379, [%r216+512];
	ld.shared.u32 	%r380, [%r216+640];
	ld.shared.u32 	%r381, [%r216+768];
	ld.shared.u32 	%r382, [%r216+896];
	ld.shared.u32 	%r383, [%r216+1024];
	ld.shared.u32 	%r384, [%r216+1152];
	ld.shared.u32 	%r385, [%r216+1280];
	ld.shared.u32 	%r386, [%r216+1408];
	ld.shared.u32 	%r387, [%r216+1536];
	ld.shared.u32 	%r388, [%r216+1664];
	ld.shared.u32 	%r389, [%r216+1792];
	setp.ne.s32 	%p246, %r172, 0;
	@%p246 bra 	$L__BB13_154;
	st.volatile.shared.u32 	[_ZZN3cub18CUB_300001_SM_10006detail4scan16DeviceScanKernelINS2_10policy_hubIiiij17calculoHorizontalE10Policy1000EN6thrust24THRUST_300001_SM_1000_NS6detail15normal_iteratorINS9_10device_ptrIiEEEESE_NS0_13ScanTileStateIiLb1EEES5_NS0_8NullTypeEjiLb0ESH_EEvT0_T1_T2_iT3_T4_T5_E12temp_storage+7680], %r3;
$L__BB13_154:
	bar.sync 	0;
	ld.volatile.shared.u32 	%r390, [_ZZN3cub18CUB_300001_SM_10006detail4scan16DeviceScanKernelINS2_10policy_hubIiiij17calculoHorizontalE10Policy1000EN6thrust24THRUST_300001_SM_1000_NS6detail15normal_iteratorINS9_10device_ptrIiEEEESE_NS0_13ScanTileStateIiLb1EEES5_NS0_8NullTypeEjiLb0ESH_EEvT0_T1_T2_iT3_T4_T5_E12temp_storage+7680];
	cvt.u64.u32 	%rd32, %r174;
	add.s64 	%rd33, %rd32, %rd9;
	setp.ge.s32 	%p247, %r174, %r390;
	shl.b64 	%rd34, %rd33, 2;
	add.s64 	%rd15, %rd3, %rd34;
	@%p247 bra 	$L__BB13_156;
	st.global.u32 	[%rd15], %r375;
$L__BB13_156:
	mov.u32 	%r832, %tid.x;
	and.b32  	%r833, %r832, 992;
	mul.lo.s32 	%r834, %r833, 15;
	and.b32  	%r835, %r832, 31;
	or.b32  	%r836, %r834, %r835;
	add.s32 	%r837, %r836, 32;
	setp.ge.s32 	%p248, %r837, %r390;
	@%p248 bra 	$L__BB13_158;
	st.global.u32 	[%rd15+128], %r376;
$L__BB13_158:
	add.s32 	%r843, %r836, 64;
	setp.ge.s32 	%p249, %r843, %r390;
	@%p249 bra 	$L__BB13_160;
	st.global.u32 	[%rd15+256], %r377;
$L__BB13_160:
	add.s32 	%r849, %r836, 96;
	setp.ge.s32 	%p250, %r849, %r390;
	@%p250 bra 	$L__BB13_162;
	st.global.u32 	[%rd15+384], %r378;
$L__BB13_162:
	setp.ge.s32 	%p251, %r183, %r390;
	@%p251 bra 	$L__BB13_164;
	st.global.u32 	[%rd15+512], %r379;
$L__BB13_164:
	setp.ge.s32 	%p252, %r186, %r390;
	@%p252 bra 	$L__BB13_166;
	st.global.u32 	[%rd15+640], %r380;
$L__BB13_166:
	setp.ge.s32 	%p253, %r189, %r390;
	@%p253 bra 	$L__BB13_168;
	st.global.u32 	[%rd15+768], %r381;
$L__BB13_168:
	setp.ge.s32 	%p254, %r192, %r390;
	@%p254 bra 	$L__BB13_170;
	st.global.u32 	[%rd15+896], %r382;
$L__BB13_170:
	setp.ge.s32 	%p255, %r195, %r390;
	@%p255 bra 	$L__BB13_172;
	st.global.u32 	[%rd15+1024], %r383;
$L__BB13_172:
	setp.ge.s32 	%p256, %r198, %r390;
	@%p256 bra 	$L__BB13_174;
	st.global.u32 	[%rd15+1152], %r384;
$L__BB13_174:
	setp.ge.s32 	%p257, %r201, %r390;
	@%p257 bra 	$L__BB13_176;
	st.global.u32 	[%rd15+1280], %r385;
$L__BB13_176:
	setp.ge.s32 	%p258, %r204, %r390;
	@%p258 bra 	$L__BB13_178;
	st.global.u32 	[%rd15+1408], %r386;
$L__BB13_178:
	add.s32 	%r855, %r836, 384;
	setp.ge.s32 	%p259, %r855, %r390;
	@%p259 bra 	$L__BB13_180;
	st.global.u32 	[%rd15+1536], %r387;
$L__BB13_180:
	setp.ge.s32 	%p260, %r209, %r390;
	@%p260 bra 	$L__BB13_182;
	st.global.u32 	[%rd15+1664], %r388;
$L__BB13_182:
	add.s32 	%r861, %r836, 448;
	setp.ge.s32 	%p261, %r861, %r390;
	@%p261 bra 	$L__BB13_184;
	st.global.u32 	[%rd15+1792], %r389;
$L__BB13_184:
	ret;

}
	// .globl	_ZN3cub18CUB_300001_SM_10006detail4scan16DeviceScanKernelINS2_10policy_hubIiiim17calculoHorizontalE10Policy1000EN6thrust24THRUST_300001_SM_1000_NS6detail15normal_iteratorINS9_10device_ptrIiEEEESE_NS0_13ScanTileStateIiLb1EEES5_NS0_8NullTypeEmiLb0ESH_EEvT0_T1_T2_iT3_T4_T5_
.visible .entry _ZN3cub18CUB_300001_SM_10006detail4scan16DeviceScanKernelINS2_10policy_hubIiiim17calculoHorizontalE10Policy1000EN6thrust24THRUST_300001_SM_1000_NS6detail15normal_iteratorINS9_10device_ptrIiEEEESE_NS0_13ScanTileStateIiLb1EEES5_NS0_8NullTypeEmiLb0ESH_EEvT0_T1_T2_iT3_T4_T5_(
	.param .align 8 .b8 _ZN3cub18CUB_300001_SM_10006detail4scan16DeviceScanKernelINS2_10policy_hubIiiim17calculoHorizontalE10Policy1000EN6thrust24THRUST_300001_SM_1000_NS6detail15normal_iteratorINS9_10device_ptrIiEEEESE_NS0_13ScanTileStateIiLb1EEES5_NS0_8NullTypeEmiLb0ESH_EEvT0_T1_T2_iT3_T4_T5__param_0[8],
	.param .align 8 .b8 _ZN3cub18CUB_300001_SM_10006detail4scan16DeviceScanKernelINS2_10policy_hubIiiim17calculoHorizontalE10Policy1000EN6thrust24THRUST_300001_SM_1000_NS6detail15normal_iteratorINS9_10device_ptrIiEEEESE_NS0_13ScanTileStateIiLb1EEES5_NS0_8NullTypeEmiLb0ESH_EEvT0_T1_T2_iT3_T4_T5__param_1[8],
	.param .align 8 .b8 _ZN3cub18CUB_300001_SM_10006detail4scan16DeviceScanKernelINS2_10policy_hubIiiim17calculoHorizontalE10Policy1000EN6thrust24THRUST_300001_SM_1000_NS6detail15normal_iteratorINS9_10device_ptrIiEEEESE_NS0_13ScanTileStateIiLb1EEES5_NS0_8NullTypeEmiLb0ESH_EEvT0_T1_T2_iT3_T4_T5__param_2[8],
	.param .u32 _ZN3cub18CUB_300001_SM_10006detail4scan16DeviceScanKernelINS2_10policy_hubIiiim17calculoHorizontalE10Policy1000EN6thrust24THRUST_300001_SM_1000_NS6detail15normal_iteratorINS9_10device_ptrIiEEEESE_NS0_13ScanTileStateIiLb1EEES5_NS0_8NullTypeEmiLb0ESH_EEvT0_T1_T2_iT3_T4_T5__param_3,
	.param .align 1 .b8 _ZN3cub18CUB_300001_SM_10006detail4scan16DeviceScanKernelINS2_10policy_hubIiiim17calculoHorizontalE10Policy1000EN6thrust24THRUST_300001_SM_1000_NS6detail15normal_iteratorINS9_10device_ptrIiEEEESE_NS0_13ScanTileStateIiLb1EEES5_NS0_8NullTypeEmiLb0ESH_EEvT0_T1_T2_iT3_T4_T5__param_4[1],
	.param .align 1 .b8 _ZN3cub18CUB_300001_SM_10006detail4scan16DeviceScanKernelINS2_10policy_hubIiiim17calculoHorizontalE10Policy1000EN6thrust24THRUST_300001_SM_1000_NS6detail15normal_iteratorINS9_10device_ptrIiEEEESE_NS0_13ScanTileStateIiLb1EEES5_NS0_8NullTypeEmiLb0ESH_EEvT0_T1_T2_iT3_T4_T5__param_5[1],
	.param .u64 _ZN3cub18CUB_300001_SM_10006detail4scan16DeviceScanKernelINS2_10policy_hubIiiim17calculoHorizontalE10Policy1000EN6thrust24THRUST_300001_SM_1000_NS6detail15normal_iteratorINS9_10device_ptrIiEEEESE_NS0_13ScanTileStateIiLb1EEES5_NS0_8NullTypeEmiLb0ESH_EEvT0_T1_T2_iT3_T4_T5__param_6
)
.maxntid 128
{
	.reg .pred 	%p<493>;
	.reg .b32 	%r<1402>;
	.reg .b64 	%rd<54>;
	// demoted variable
	.shared .align 16 .b8 _ZZN3cub18CUB_300001_SM_10006detail4scan16DeviceScanKernelINS2_10policy_hubIiiim17calculoHorizontalE10Policy1000EN6thrust24THRUST_300001_SM_1000_NS6detail15normal_iteratorINS9_10device_ptrIiEEEESE_NS0_13ScanTileStateIiLb1EEES5_NS0_8NullTypeEmiLb0ESH_EEvT0_T1_T2_iT3_T4_T5_E12temp_storage[7696];
	ld.param.u64 	%rd1, [_ZN3cub18CUB_300001_SM_10006detail4scan16DeviceScanKernelINS2_10policy_hubIiiim17calculoHorizontalE10Policy1000EN6thrust24THRUST_300001_SM_1000_NS6detail15normal_iteratorINS9_10device_ptrIiEEEESE_NS0_13ScanTileStateIiLb1EEES5_NS0_8NullTypeEmiLb0ESH_EEvT0_T1_T2_iT3_T4_T5__param_2];
	ld.param.u64 	%rd17, [_ZN3cub18CUB_300001_SM_10006detail4scan16DeviceScanKernelINS2_10policy_hubIiiim17calculoHorizontalE10Policy1000EN6thrust24THRUST_300001_SM_1000_NS6detail15normal_iteratorINS9_10device_ptrIiEEEESE_NS0_13ScanTileStateIiLb1EEES5_NS0_8NullTypeEmiLb0ESH_EEvT0_T1_T2_iT3_T4_T5__param_1];
	ld.param.u64 	%rd18, [_ZN3cub18CUB_300001_SM_10006detail4scan16DeviceScanKernelINS2_10policy_hubIiiim17calculoHorizontalE10Policy1000EN6thrust24THRUST_300001_SM_1000_NS6detail15normal_iteratorINS9_10device_ptrIiEEEESE_NS0_13ScanTileStateIiLb1EEES5_NS0_8NullTypeEmiLb0ESH_EEvT0_T1_T2_iT3_T4_T5__param_0];
	ld.param.u32 	%r390, [_ZN3cub18CUB_300001_SM_10006detail4scan16DeviceScanKernelINS2_10policy_hubIiiim17calculoHorizontalE10Policy1000EN6thrust24THRUST_300001_SM_1000_NS6detail15normal_iteratorINS9_10device_ptrIiEEEESE_NS0_13ScanTileStateIiLb1EEES5_NS0_8NullTypeEmiLb0ESH_EEvT0_T1_T2_iT3_T4_T5__param_3];
	ld.param.u64 	%rd19, [_ZN3cub18CUB_300001_SM_10006detail4scan16DeviceScanKernelINS2_10policy_hubIiiim17calculoHorizontalE10Policy1000EN6thrust24THRUST_300001_SM_1000_NS6detail15normal_iteratorINS9_10device_ptrIiEEEESE_NS0_13ScanTileStateIiLb1EEES5_NS0_8NullTypeEmiLb0ESH_EEvT0_T1_T2_iT3_T4_T5__param_6];
	cvta.to.global.u64 	%rd2, %rd18;
	cvta.to.global.u64 	%rd3, %rd17;
	mov.u32 	%r391, %ctaid.x;
	add.s32 	%r1, %r390, %r391;
	mul.wide.s32 	%rd4, %r1, 1920;
	sub.s64 	%rd5, %rd19, %rd4;
	setp.lt.u64 	%p1, %rd5, 1921;
	@%p1 bra 	$L__BB14_62;
	mov.u32 	%r2, %tid.x;
	and.b32  	%r861, %r2, 31;
	and.b32  	%r862, %r2, 992;
	mul.lo.s32 	%r863, %r862, 15;
	or.b32  	%r864, %r863, %r861;
	cvt.u64.u32 	%rd37, %r864;
	add.s64 	%rd6, %rd4, %rd37;
	shl.b64 	%rd38, %rd6, 2;
	add.s64 	%rd39, %rd2, %rd38;
	ld.global.u32 	%r865, [%rd39];
	ld.global.u32 	%r866, [%rd39+128];
	ld.global.u32 	%r867, [%rd39+256];
	ld.global.u32 	%r868, [%rd39+384];
	ld.global.u32 	%r869, [%rd39+512];
	ld.global.u32 	%r870, [%rd39+640];
	ld.global.u32 	%r871, [%rd39+768];
	ld.global.u32 	%r872, [%rd39+896];
	ld.global.u32 	%r873, [%rd39+1024];
	ld.global.u32 	%r874, [%rd39+1152];
	ld.global.u32 	%r875, [%rd39+1280];
	ld.global.u32 	%r876, [%rd39+1408];
	ld.global.u32 	%r877, [%rd39+1536];
	ld.global.u32 	%r878, [%rd39+1664];
	ld.global.u32 	%r879, [%rd39+1792];
	// begin inline asm
	mov.u32 %r860, %laneid;
	// end inline asm
	shr.u32 	%r4, %r2, 5;
	mad.lo.s32 	%r880, %r4, 480, %r860;
	shl.b32 	%r881, %r880, 2;
	mov.u32 	%r882, _ZZN3cub18CUB_300001_SM_10006detail4scan16DeviceScanKernelINS2_10policy_hubIiiim17calculoHorizontalE10Policy1000EN6thrust24THRUST_300001_SM_1000_NS6detail15normal_iteratorINS9_10device_ptrIiEEEESE_NS0_13ScanTileStateIiLb1EEES5_NS0_8NullTypeEmiLb0ESH_EEvT0_T1_T2_iT3_T4_T5_E12temp_storage;
	add.s32 	%r5, %r882, %r881;
	st.shared.u32 	[%r5], %r865;
	st.shared.u32 	[%r5+128], %r866;
	st.shared.u32 	[%r5+256], %r867;
	st.shared.u32 	[%r5+384], %r868;
	st.shared.u32 	[%r5+512], %r869;
	st.shared.u32 	[%r5+640], %r870;
	st.shared.u32 	[%r5+768], %r871;
	st.shared.u32 	[%r5+896], %r872;
	st.shared.u32 	[%r5+1024], %r873;
	st.shared.u32 	[%r5+1152], %r874;
	st.shared.u32 	[%r5+1280], %r875;
	st.shared.u32 	[%r5+1408], %r876;
	st.shared.u32 	[%r5+1536], %r877;
	st.shared.u32 	[%r5+1664], %r878;
	st.shared.u32 	[%r5+1792], %r879;
	bar.warp.sync 	-1;
	mad.lo.s32 	%r6, %r860, 56, %r5;
	ld.shared.u32 	%r1316, [%r6];
	ld.shared.u32 	%r8, [%r6+4];
	ld.shared.u32 	%r9, [%r6+8];
	ld.shared.u32 	%r10, [%r6+12];
	ld.shared.u32 	%r11, [%r6+16];
	ld.shared.u32 	%r12, [%r6+20];
	ld.shared.u32 	%r13, [%r6+24];
	ld.shared.u32 	%r14, [%r6+28];
	ld.shared.u32 	%r15, [%r6+32];
	ld.shared.u32 	%r16, [%r6+36];
	ld.shared.u32 	%r17, [%r6+40];
	ld.shared.u32 	%r18, [%r6+44];
	ld.shared.u32 	%r19, [%r6+48];
	ld.shared.u32 	%r20, [%r6+52];
	ld.shared.u32 	%r21, [%r6+56];
	bar.sync 	0;
	setp.ne.s32 	%p262, %r1, 0;
	@%p262 bra 	$L__BB14_10;
	add.s32 	%r1182, %r1316, -1;
	setp.gt.s32 	%p405, %r1316, %r8;
	setp.gt.s32 	%p406, %r1316, 1;
	max.s32 	%r22, %r8, 0;
	selp.b32 	%r1183, %r1182, %r22, %p405;
	selp.b32 	%r1184, %r1183, %r22, %p406;
	add.s32 	%r1185, %r1184, -1;
	setp.gt.s32 	%p407, %r1184, %r9;
	setp.gt.s32 	%p408, %r1184, 1;
	max.s32 	%r23, %r9, 0;
	selp.b32 	%r1186, %r1185, %r23, %p407;
	selp.b32 	%r1187, %r1186, %r23, %p408;
	add.s32 	%r1188, %r1187, -1;
	setp.gt.s32 	%p409, %r1187, %r10;
	setp.gt.s32 	%p410, %r1187, 1;
	max.s32 	%r24, %r10, 0;
	selp.b32 	%r1189, %r1188, %r24, %p409;
	selp.b32 	%r1190, %r1189, %r24, %p410;
	add.s32 	%r1191, %r1190, -1;
	setp.gt.s32 	%p411, %r1190, %r11;
	setp.gt.s32 	%p412, %r1190, 1;
	max.s32 	%r25, %r11, 0;
	selp.b32 	%r1192, %r1191, %r25, %p411;
	selp.b32 	%r1193, %r1192, %r25, %p412;
	add.s32 	%r1194, %r1193, -1;
	setp.gt.s32 	%p413, %r1193, %r12;
	setp.gt.s32 	%p414, %r1193, 1;
	max.s32 	%r26, %r12, 0;
	selp.b32 	%r1195, %r1194, %r26, %p413;
	selp.b32 	%r1196, %r1195, %r26, %p414;
	add.s32 	%r1197, %r1196, -1;
	setp.gt.s32 	%p415, %r1196, %r13;
	setp.gt.s32 	%p416, %r1196, 1;
	max.s32 	%r27, %r13, 0;
	selp.b32 	%r1198, %r1197, %r27, %p415;
	selp.b32 	%r1199, %r1198, %r27, %p416;
	add.s32 	%r1200, %r1199, -1;
	setp.gt.s32 	%p417, %r1199, %r14;
	setp.gt.s32 	%p418, %r1199, 1;
	max.s32 	%r28, %r14, 0;
	selp.b32 	%r1201, %r1200, %r28, %p417;
	selp.b32 	%r1202, %r1201, %r28, %p418;
	add.s32 	%r1203, %r1202, -1;
	setp.gt.s32 	%p419, %r1202, %r15;
	setp.gt.s32 	%p420, %r1202, 1;
	max.s32 	%r29, %r15, 0;
	selp.b32 	%r1204, %r1203, %r29, %p419;
	selp.b32 	%r1205, %r1204, %r29, %p420;
	add.s32 	%r1206, %r1205, -1;
	setp.gt.s32 	%p421, %r1205, %r16;
	setp.gt.s32 	%p422, %r1205, 1;
	max.s32 	%r30, %r16, 0;
	selp.b32 	%r1207, %r1206, %r30, %p421;
	selp.b32 	%r1208, %r1207, %r30, %p422;
	add.s32 	%r1209, %r1208, -1;
	setp.gt.s32 	%p423, %r1208, %r17;
	setp.gt.s32 	%p424, %r1208, 1;
	max.s32 	%r31, %r17, 0;
	selp.b32 	%r1210, %r1209, %r31, %p423;
	selp.b32 	%r1211, %r1210, %r31, %p424;
	add.s32 	%r1212, %r1211, -1;
	setp.gt.s32 	%p425, %r1211, %r18;
	setp.gt.s32 	%p426, %r1211, 1;
	max.s32 	%r32, %r18, 0;
	selp.b32 	%r1213, %r1212, %r32, %p425;
	selp.b32 	%r1214, %r1213, %r32, %p426;
	add.s32 	%r1215, %r1214, -1;
	setp.gt.s32 	%p427, %r1214, %r19;
	setp.gt.s32 	%p428, %r1214, 1;
	max.s32 	%r33, %r19, 0;
	selp.b32 	%r1216, %r1215, %r33, %p427;
	selp.b32 	%r1217, %r1216, %r33, %p428;
	add.s32 	%r1218, %r1217, -1;
	setp.gt.s32 	%p429, %r1217, %r20;
	setp.gt.s32 	%p430, %r1217, 1;
	max.s32 	%r34, %r20, 0;
	selp.b32 	%r1219, %r1218, %r34, %p429;
	selp.b32 	%r1220, %r1219, %r34, %p430;
	add.s32 	%r1221, %r1220, -1;
	setp.gt.s32 	%p431, %r1220, %r21;
	setp.gt.s32 	%p432, %r1220, 1;
	max.s32 	%r35, %r21, 0;
	selp.b32 	%r1222, %r1221, %r35, %p431;
	selp.b32 	%r1153, %r1222, %r35, %p432;
	mov.b32 	%r1179, 1;
	mov.b32 	%r1180, 0;
	mov.b32 	%r1181, -1;
	// begin inline asm
	shfl.sync.up.b32 %r1152, %r1153, %r1179, %r1180, %r1181;
	// end inline asm
	add.s32 	%r1223, %r1152, -1;
	setp.gt.s32 	%p433, %r1152, %r1153;
	setp.gt.s32 	%p434, %r1152, 1;
	max.s32 	%r1224, %r1153, 0;
	selp.b32 	%r1225, %r1223, %r1224, %p434;
	selp.b32 	%r1226, %r1225, %r1224, %p433;
	setp.lt.s32 	%p435, %r860, 1;
	selp.b32 	%r1158, %r1153, %r1226, %p435;
	mov.b32 	%r1159, 2;
	// begin inline asm
	shfl.sync.up.b32 %r1157, %r1158, %r1159, %r1180, %r1181;
	// end inline asm
	add.s32 	%r1227, %r1157, -1;
	setp.gt.s32 	%p436, %r1157, %r1158;
	setp.gt.s32 	%p437, %r1157, 1;
	max.s32 	%r1228, %r1158, 0;
	selp.b32 	%r1229, %r1227, %r1228, %p437;
	selp.b32 	%r1230, %r1229, %r1228, %p436;
	setp.lt.s32 	%p438, %r860, 2;
	selp.b32 	%r1163, %r1158, %r1230, %p438;
	mov.b32 	%r1164, 4;
	// begin inline asm
	shfl.sync.up.b32 %r1162, %r1163, %r1164, %r1180, %r1181;
	// end inline asm
	add.s32 	%r1231, %r1162, -1;
	setp.gt.s32 	%p439, %r1162, %r1163;
	setp.gt.s32 	%p440, %r1162, 1;
	max.s32 	%r1232, %r1163, 0;
	selp.b32 	%r1233, %r1231, %r1232, %p440;
	selp.b32 	%r1234, %r1233, %r1232, %p439;
	setp.lt.s32 	%p441, %r860, 4;
	selp.b32 	%r1168, %r1163, %r1234, %p441;
	mov.b32 	%r1169, 8;
	// begin inline asm
	shfl.sync.up.b32 %r1167, %r1168, %r1169, %r1180, %r1181;
	// end inline asm
	add.s32 	%r1235, %r1167, -1;
	setp.gt.s32 	%p442, %r1167, %r1168;
	setp.gt.s32 	%p443, %r1167, 1;
	max.s32 	%r1236, %r1168, 0;
	selp.b32 	%r1237, %r1235, %r1236, %p443;
	selp.b32 	%r1238, %r1237, %r1236, %p442;
	setp.lt.s32 	%p444, %r860, 8;
	selp.b32 	%r1173, %r1168, %r1238, %p444;
	mov.b32 	%r1174, 16;
	// begin inline asm
	shfl.sync.up.b32 %r1172, %r1173, %r1174, %r1180, %r1181;
	// end inline asm
	add.s32 	%r1239, %r1172, -1;
	setp.gt.s32 	%p445, %r1172, %r1173;
	setp.gt.s32 	%p446, %r1172, 1;
	max.s32 	%r1240, %r1173, 0;
	selp.b32 	%r1241, %r1239, %r1240, %p446;
	selp.b32 	%r36, %r1241, %r1240, %p445;
	setp.lt.s32 	%p447, %r860, 16;
	selp.b32 	%r1178, %r1173, %r36, %p447;
	// begin inline asm
	shfl.sync.up.b32 %r1315, %r1178, %r1179, %r1180, %r1181;
	// end inline asm
	setp.ne.s32 	%p448, %r860, 31;
	@%p448 bra 	$L__BB14_4;
	shl.b32 	%r1242, %r4, 2;
	add.s32 	%r1244, %r882, %r1242;
	st.shared.u32 	[%r1244+16], %r36;
$L__BB14_4:
	bar.sync 	0;
	ld.shared.v4.u32 	{%r1245, %r1246, %r1247, %r1248}, [_ZZN3cub18CUB_300001_SM_10006detail4scan16DeviceScanKernelINS2_10policy_hubIiiim17calculoHorizontalE10Policy1000EN6thrust24THRUST_300001_SM_1000_NS6detail15normal_iteratorINS9_10device_ptrIiEEEESE_NS0_13ScanTileStateIiLb1EEES5_NS0_8NullTypeEmiLb0ESH_EEvT0_T1_T2_iT3_T4_T5_E12temp_storage+16];
	add.s32 	%r1249, %r1245, -1;
	setp.gt.s32 	%p449, %r1245, %r1246;
	setp.gt.s32 	%p450, %r1245, 1;
	max.s32 	%r1250, %r1246, 0;
	selp.b32 	%r1251, %r1249, %r1250, %p449;
	selp.b32 	%r1252, %r1251, %r1250, %p450;
	setp.eq.s32 	%p451, %r4, 2;
	selp.b32 	%r1253, %r1252, %r1245, %p451;
	add.s32 	%r1254, %r1252, -1;
	setp.gt.s32 	%p452, %r1252, %r1247;
	setp.gt.s32 	%p453, %r1252, 1;
	max.s32 	%r1255, %r1247, 0;
	selp.b32 	%r1256, %r1254, %r1255, %p453;
	selp.b32 	%r1257, %r1256, %r1255, %p452;
	setp.eq.s32 	%p454, %r4, 3;
	selp.b32 	%r38, %r1257, %r1253, %p454;
	add.s32 	%r1258, %r1257, -1;
	setp.gt.s32 	%p455, %r1257, %r1248;
	setp.gt.s32 	%p456, %r1257, 1;
	max.s32 	%r1259, %r1248, 0;
	selp.b32 	%r1260, %r1258, %r1259, %p456;
	selp.b32 	%r39, %r1260, %r1259, %p455;
	setp.lt.u32 	%p457, %r2, 32;
	@%p457 bra 	$L__BB14_6;
	add.s32 	%r1261, %r38, -1;
	setp.gt.s32 	%p458, %r38, %r1315;
	setp.gt.s32 	%p459, %r38, 1;
	max.s32 	%r1262, %r1315, 0;
	selp.b32 	%r1263, %r1261, %r1262, %p459;
	selp.b32 	%r1264, %r1263, %r1262, %p458;
	setp.eq.s32 	%p460, %r860, 0;
	selp.b32 	%r1315, %r38, %r1264, %p460;
$L__BB14_6:
	setp.eq.s32 	%p461, %r2, 0;
	@%p461 bra 	$L__BB14_8;
	add.s32 	%r1265, %r1315, -1;
	setp.gt.s32 	%p462, %r1315, %r1316;
	setp.gt.s32 	%p463, %r1315, 1;
	max.s32 	%r1266, %r1316, 0;
	selp.b32 	%r1267, %r1265, %r1266, %p462;
	selp.b32 	%r1316, %r1267, %r1266, %p463;
$L__BB14_8:
	setp.ne.s32 	%p464, %r2, 0;
	add.s32 	%r1268, %r1316, -1;
	setp.gt.s32 	%p465, %r1316, %r8;
	setp.gt.s32 	%p466, %r1316, 1;
	selp.b32 	%r1269, %r1268, %r22, %p465;
	selp.b32 	%r1349, %r1269, %r22, %p466;
	add.s32 	%r1270, %r1349, -1;
	setp.gt.s32 	%p467, %r1349, %r9;
	setp.gt.s32 	%p468, %r1349, 1;
	selp.b32 	%r1271, %r1270, %r23, %p467;
	selp.b32 	%r1348, %r1271, %r23, %p468;
	add.s32 	%r1272, %r1348, -1;
	setp.gt.s32 	%p469, %r1348, %r10;
	setp.gt.s32 	%p470, %r1348, 1;
	selp.b32 	%r1273, %r1272, %r24, %p469;
	selp.b32 	%r1347, %r1273, %r24, %p470;
	add.s32 	%r1274, %r1347, -1;
	setp.gt.s32 	%p471, %r1347, %r11;
	setp.gt.s32 	%p472, %r1347, 1;
	selp.b32 	%r1275, %r1274, %r25, %p471;
	selp.b32 	%r1346, %r1275, %r25, %p472;
	add.s32 	%r1276, %r1346, -1;
	setp.gt.s32 	%p473, %r1346, %r12;
	setp.gt.s32 	%p474, %r1346, 1;
	selp.b32 	%r1277, %r1276, %r26, %p473;
	selp.b32 	%r1345, %r1277, %r26, %p474;
	add.s32 	%r1278, %r1345, -1;
	setp.gt.s32 	%p475, %r1345, %r13;
	setp.gt.s32 	%p476, %r1345, 1;
	selp.b32 	%r1279, %r1278, %r27, %p475;
	selp.b32 	%r1344, %r1279, %r27, %p476;
	add.s32 	%r1280, %r1344, -1;
	setp.gt.s32 	%p477, %r1344, %r14;
	setp.gt.s32 	%p478, %r1344, 1;
	selp.b32 	%r1281, %r1280, %r28, %p477;
	selp.b32 	%r1343, %r1281, %r28, %p478;
	add.s32 	%r1282, %r1343, -1;
	setp.gt.s32 	%p479, %r1343, %r15;
	setp.gt.s32 	%p480, %r1343, 1;
	selp.b32 	%r1283, %r1282, %r29, %p479;
	selp.b32 	%r1342, %r1283, %r29, %p480;
	add.s32 	%r1284, %r1342, -1;
	setp.gt.s32 	%p481, %r1342, %r16;
	setp.gt.s32 	%p482, %r1342, 1;
	selp.b32 	%r1285, %r1284, %r30, %p481;
	selp.b32 	%r1341, %r1285, %r30, %p482;
	add.s32 	%r1286, %r1341, -1;
	setp.gt.s32 	%p483, %r1341, %r17;
	setp.gt.s32 	%p484, %r1341, 1;
	selp.b32 	%r1287, %r1286, %r31, %p483;
	selp.b32 	%r1340, %r1287, %r31, %p484;
	add.s32 	%r1288, %r1340, -1;
	setp.gt.s32 	%p485, %r1340, %r18;
	setp.gt.s32 	%p486, %r1340, 1;
	selp.b32 	%r1289, %r1288, %r32, %p485;
	selp.b32 	%r1339, %r1289, %r32, %p486;
	add.s32 	%r1290, %r1339, -1;
	setp.gt.s32 	%p487, %r1339, %r19;
	setp.gt.s32 	%p488, %r1339, 1;
	selp.b32 	%r1291, %r1290, %r33, %p487;
	selp.b32 	%r1338, %r1291, %r33, %p488;
	add.s32 	%r1292, %r1338, -1;
	setp.gt.s32 	%p489, %r1338, %r20;
	setp.gt.s32 	%p490, %r1338, 1;
	selp.b32 	%r1293, %r1292, %r34, %p489;
	selp.b32 	%r1337, %r1293, %r34, %p490;
	add.s32 	%r1294, %r1337, -1;
	setp.gt.s32 	%p491, %r1337, %r21;
	setp.gt.s32 	%p492, %r1337, 1;
	selp.b32 	%r1295, %r1294, %r35, %p491;
	selp.b32 	%r1336, %r1295, %r35, %p492;
	@%p464 bra 	$L__BB14_61;
	add.s64 	%rd51, %rd1, 256;
	mov.b32 	%r1296, 101;
	// begin inline asm
	st.relaxed.gpu.v2.u32 [%rd51], {%r1296, %r39};
	// end inline asm
	bra.uni 	$L__BB14_61;
$L__BB14_10:
	add.s32 	%r913, %r1316, -1;
	setp.gt.s32 	%p263, %r1316, %r8;
	setp.gt.s32 	%p264, %r1316, 1;
	max.s32 	%r58, %r8, 0;
	selp.b32 	%r914, %r913, %r58, %p263;
	selp.b32 	%r915, %r914, %r58, %p264;
	add.s32 	%r916, %r915, -1;
	setp.gt.s32 	%p265, %r915, %r9;
	setp.gt.s32 	%p266, %r915, 1;
	max.s32 	%r59, %r9, 0;
	selp.b32 	%r917, %r916, %r59, %p265;
	selp.b32 	%r918, %r917, %r59, %p266;
	add.s32 	%r919, %r918, -1;
	setp.gt.s32 	%p267, %r918, %r10;
	setp.gt.s32 	%p268, %r918, 1;
	max.s32 	%r60, %r10, 0;
	selp.b32 	%r920, %r919, %r60, %p267;
	selp.b32 	%r921, %r920, %r60, %p268;
	add.s32 	%r922, %r921, -1;
	setp.gt.s32 	%p269, %r921, %r11;
	setp.gt.s32 	%p270, %r921, 1;
	max.s32 	%r61, %r11, 0;
	selp.b32 	%r923, %r922, %r61, %p269;
	selp.b32 	%r924, %r923, %r61, %p270;
	add.s32 	%r925, %r924, -1;
	setp.gt.s32 	%p271, %r924, %r12;
	setp.gt.s32 	%p272, %r924, 1;
	max.s32 	%r62, %r12, 0;
	selp.b32 	%r926, %r925, %r62, %p271;
	selp.b32 	%r927, %r926, %r62, %p272;
	add.s32 	%r928, %r927, -1;
	setp.gt.s32 	%p273, %r927, %r13;
	setp.gt.s32 	%p274, %r927, 1;
	max.s32 	%r63, %r13, 0;
	selp.b32 	%r929, %r928, %r63, %p273;
	selp.b32 	%r930, %r929, %r63, %p274;
	add.s32 	%r931, %r930, -1;
	setp.gt.s32 	%p275, %r930, %r14;
	setp.gt.s32 	%p276, %r930, 1;
	max.s32 	%r64, %r14, 0;
	selp.b32 	%r932, %r931, %r64, %p275;
	selp.b32 	%r933, %r932, %r64, %p276;
	add.s32 	%r934, %r933, -1;
	setp.gt.s32 	%p277, %r933, %r15;
	setp.gt.s32 	%p278, %r933, 1;
	max.s32 	%r65, %r15, 0;
	selp.b32 	%r935, %r934, %r65, %p277;
	selp.b32 	%r936, %r935, %r65, %p278;
	add.s32 	%r937, %r936, -1;
	setp.gt.s32 	%p279, %r936, %r16;
	setp.gt.s32 	%p280, %r936, 1;
	max.s32 	%r66, %r16, 0;
	selp.b32 	%r938, %r937, %r66, %p279;
	selp.b32 	%r939, %r938, %r66, %p280;
	add.s32 	%r940, %r939, -1;
	setp.gt.s32 	%p281, %r939, %r17;
	setp.gt.s32 	%p282, %r939, 1;
	max.s32 	%r67, %r17, 0;
	selp.b32 	%r941, %r940, %r67, %p281;
	selp.b32 	%r942, %r941, %r67, %p282;
	add.s32 	%r943, %r942, -1;
	setp.gt.s32 	%p283, %r942, %r18;
	setp.gt.s32 	%p284, %r942, 1;
	max.s32 	%r68, %r18, 0;
	selp.b32 	%r944, %r943, %r68, %p283;
	selp.b32 	%r945, %r944, %r68, %p284;
	add.s32 	%r946, %r945, -1;
	setp.gt.s32 	%p285, %r945, %r19;
	setp.gt.s32 	%p286, %r945, 1;
	max.s32 	%r69, %r19, 0;
	selp.b32 	%r947, %r946, %r69, %p285;
	selp.b32 	%r948, %r947, %r69, %p286;
	add.s32 	%r949, %r948, -1;
	setp.gt.s32 	%p287, %r948, %r20;
	setp.gt.s32 	%p288, %r948, 1;
	max.s32 	%r70, %r20, 0;
	selp.b32 	%r950, %r949, %r70, %p287;
	selp.b32 	%r951, %r950, %r70, %p288;
	add.s32 	%r952, %r951, -1;
	setp.gt.s32 	%p289, %r951, %r21;
	setp.gt.s32 	%p290, %r951, 1;
	max.s32 	%r71, %r21, 0;
	selp.b32 	%r953, %r952, %r71, %p289;
	selp.b32 	%r884, %r953, %r71, %p290;
	mov.b32 	%r910, 1;
	mov.b32 	%r911, 0;
	mov.b32 	%r912, -1;
	// begin inline asm
	shfl.sync.up.b32 %r883, %r884, %r910, %r911, %r912;
	// end inline asm
	add.s32 	%r954, %r883, -1;
	setp.gt.s32 	%p291, %r883, %r884;
	setp.gt.s32 	%p292, %r883, 1;
	max.s32 	%r955, %r884, 0;
	selp.b32 	%r956, %r954, %r955, %p292;
	selp.b32 	%r957, %r956, %r955, %p291;
	setp.lt.s32 	%p293, %r860, 1;
	selp.b32 	%r889, %r884, %r957, %p293;
	mov.b32 	%r890, 2;
	// begin inline asm
	shfl.sync.up.b32 %r888, %r889, %r890, %r911, %r912;
	// end inline asm
	add.s32 	%r958, %r888, -1;
	setp.gt.s32 	%p294, %r888, %r889;
	setp.gt.s32 	%p295, %r888, 1;
	max.s32 	%r959, %r889, 0;
	selp.b32 	%r960, %r958, %r959, %p295;
	selp.b32 	%r961, %r960, %r959, %p294;
	setp.lt.s32 	%p296, %r860, 2;
	selp.b32 	%r894, %r889, %r961, %p296;
	mov.b32 	%r895, 4;
	// begin inline asm
	shfl.sync.up.b32 %r893, %r894, %r895, %r911, %r912;
	// end inline asm
	add.s32 	%r962, %r893, -1;
	setp.gt.s32 	%p297, %r893, %r894;
	setp.gt.s32 	%p298, %r893, 1;
	max.s32 	%r963, %r894, 0;
	selp.b32 	%r964, %r962, %r963, %p298;
	selp.b32 	%r965, %r964, %r963, %p297;
	setp.lt.s32 	%p299, %r860, 4;
	selp.b32 	%r899, %r894, %r965, %p299;
	mov.b32 	%r900, 8;
	// begin inline asm
	shfl.sync.up.b32 %r898, %r899, %r900, %r911, %r912;
	// end inline asm
	add.s32 	%r966, %r898, -1;
	setp.gt.s32 	%p300, %r898, %r899;
	setp.gt.s32 	%p301, %r898, 1;
	max.s32 	%r967, %r899, 0;
	selp.b32 	%r968, %r966, %r967, %p301;
	selp.b32 	%r969, %r968, %r967, %p300;
	setp.lt.s32 	%p302, %r860, 8;
	selp.b32 	%r904, %r899, %r969, %p302;
	mov.b32 	%r905, 16;
	// begin inline asm
	shfl.sync.up.b32 %r903, %r904, %r905, %r911, %r912;
	// end inline asm
	add.s32 	%r970, %r903, -1;
	setp.gt.s32 	%p303, %r903, %r904;
	setp.gt.s32 	%p304, %r903, 1;
	max.s32 	%r971, %r904, 0;
	selp.b32 	%r972, %r970, %r971, %p304;
	selp.b32 	%r72, %r972, %r971, %p303;
	setp.lt.s32 	%p305, %r860, 16;
	selp.b32 	%r909, %r904, %r72, %p305;
	// begin inline asm
	shfl.sync.up.b32 %r1334, %r909, %r910, %r911, %r912;
	// end inline asm
	setp.ne.s32 	%p306, %r860, 31;
	@%p306 bra 	$L__BB14_12;
	shl.b32 	%r973, %r4, 2;
	add.s32 	%r975, %r882, %r973;
	st.shared.u32 	[%r975+16], %r72;
$L__BB14_12:
	bar.sync 	0;
	ld.shared.v4.u32 	{%r976, %r977, %r978, %r979}, [_ZZN3cub18CUB_300001_SM_10006detail4scan16DeviceScanKernelINS2_10policy_hubIiiim17calculoHorizontalE10Policy1000EN6thrust24THRUST_300001_SM_1000_NS6detail15normal_iteratorINS9_10device_ptrIiEEEESE_NS0_13ScanTileStateIiLb1EEES5_NS0_8NullTypeEmiLb0ESH_EEvT0_T1_T2_iT3_T4_T5_E12temp_storage+16];
	add.s32 	%r980, %r976, -1;
	setp.gt.s32 	%p307, %r976, %r977;
	setp.gt.s32 	%p308, %r976, 1;
	max.s32 	%r981, %r977, 0;
	selp.b32 	%r982, %r980, %r981, %p307;
	selp.b32 	%r983, %r982, %r981, %p308;
	setp.eq.s32 	%p309, %r4, 2;
	selp.b32 	%r984, %r983, %r976, %p309;
	add.s32 	%r985, %r983, -1;
	setp.gt.s32 	%p310, %r983, %r978;
	setp.gt.s32 	%p311, %r983, 1;
	max.s32 	%r986, %r978, 0;
	selp.b32 	%r987, %r985, %r986, %p311;
	selp.b32 	%r988, %r987, %r986, %p310;
	setp.eq.s32 	%p312, %r4, 3;
	selp.b32 	%r74, %r988, %r984, %p312;
	add.s32 	%r989, %r988, -1;
	setp.gt.s32 	%p313, %r988, %r979;
	setp.gt.s32 	%p314, %r988, 1;
	max.s32 	%r990, %r979, 0;
	selp.b32 	%r991, %r989, %r990, %p314;
	selp.b32 	%r75, %r991, %r990, %p313;
	setp.lt.u32 	%p315, %r2, 32;
	@%p315 bra 	$L__BB14_14;
	add.s32 	%r992, %r74, -1;
	setp.gt.s32 	%p316, %r74, %r1334;
	setp.gt.s32 	%p317, %r74, 1;
	max.s32 	%r993, %r1334, 0;
	selp.b32 	%r994, %r992, %r993, %p317;
	selp.b32 	%r995, %r994, %r993, %p316;
	setp.eq.s32 	%p318, %r860, 0;
	selp.b32 	%r1334, %r74, %r995, %p318;
	bra.uni 	$L__BB14_58;
$L__BB14_14:
	setp.ne.s32 	%p319, %r2, 0;
	mul.wide.s32 	%rd40, %r1, 8;
	add.s64 	%rd7, %rd1, %rd40;
	@%p319 bra 	$L__BB14_16;
	st.shared.u32 	[_ZZN3cub18CUB_300001_SM_10006detail4scan16DeviceScanKernelINS2_10policy_hubIiiim17calculoHorizontalE10Policy1000EN6thrust24THRUST_300001_SM_1000_NS6detail15normal_iteratorINS9_10device_ptrIiEEEESE_NS0_13ScanTileStateIiLb1EEES5_NS0_8NullTypeEmiLb0ESH_EEvT0_T1_T2_iT3_T4_T5_E12temp_storage+12], %r75;
	add.s64 	%rd41, %rd7, 256;
	mov.b32 	%r996, 100;
	// begin inline asm
	st.relaxed.gpu.v2.u32 [%rd41], {%r996, %r75};
	// end inline asm
$L__BB14_16:
	not.b32 	%r998, %r2;
	add.s32 	%r1326, %r1, %r998;
	mov.u32 	%r78, %nctaid.x;
	setp.gt.u32 	%p320, %r78, 499;
	@%p320 bra 	$L__BB14_18;
	membar.cta;
	bra.uni 	$L__BB14_19;
$L__BB14_18:
	mov.b32 	%r999, 450;
	// begin inline asm
	nanosleep.u32 %r999;
	// end inline asm
$L__BB14_19:
	mul.wide.s32 	%rd43, %r1326, 8;
	add.s64 	%rd44, %rd1, %rd43;
	add.s64 	%rd42, %rd44, 256;
	// begin inline asm
	ld.relaxed.gpu.v2.u32 {%r1327, %r1320}, [%rd42];
	// end inline asm
$L__BB14_20:
	setp.eq.s32 	%p321, %r1327, 99;
	mov.b32 	%r1002, -1;
	vote.sync.any.pred 	%p322, %p321, %r1002;
	not.pred 	%p323, %p322;
	@%p323 bra 	$L__BB14_25;
	@%p320 bra 	$L__BB14_23;
	membar.cta;
	bra.uni 	$L__BB14_24;
$L__BB14_23:
	mov.b32 	%r1149, 350;
	// begin inline asm
	nanosleep.u32 %r1149;
	// end inline asm
$L__BB14_24:
	// begin inline asm
	ld.relaxed.gpu.v2.u32 {%r1327, %r1320}, [%rd42];
	// end inline asm
	bra.uni 	$L__BB14_20;
$L__BB14_25:
	setp.eq.s32 	%p324, %r1327, 101;
	mov.b32 	%r1009, -1;
	vote.sync.ballot.b32 	%r1010, %p324, %r1009;
	// begin inline asm
	mov.u32 %r1004, %lanemask_ge;
	// end inline asm
	and.b32  	%r1011, %r1010, %r1004;
	or.b32  	%r1012, %r1011, -2147483648;
	add.s32 	%r1013, %r1012, -1;
	not.b32 	%r1014, %r1012;
	and.b32  	%r1015, %r1014, %r1013;
	popc.b32 	%r88, %r1015;
	mov.b32 	%r1007, 1;
	// begin inline asm
	shfl.sync.down.b32 %r1005, %r1320, %r1007, %r88, %r1009;
	// end inline asm
	setp.ge.s32 	%p326, %r860, %r88;
	@%p326 bra 	$L__BB14_27;
	add.s32 	%r1016, %r1005, -1;
	setp.gt.s32 	%p327, %r1005, %r1320;
	setp.gt.s32 	%p328, %r1005, 1;
	max.s32 	%r1017, %r1320, 0;
	selp.b32 	%r1018, %r1016, %r1017, %p328;
	selp.b32 	%r1320, %r1018, %r1017, %p327;
$L__BB14_27:
	mov.b32 	%r1021, 2;
	mov.b32 	%r1023, -1;
	// begin inline asm
	shfl.sync.down.b32 %r1019, %r1320, %r1021, %r88, %r1023;
	// end inline asm
	add.s32 	%r93, %r860, 2;
	setp.gt.s32 	%p329, %r93, %r88;
	@%p329 bra 	$L__BB14_29;
	add.s32 	%r1024, %r1019, -1;
	setp.gt.s32 	%p330, %r1019, %r1320;
	setp.gt.s32 	%p331, %r1019, 1;
	max.s32 	%r1025, %r1320, 0;
	selp.b32 	%r1026, %r1024, %r1025, %p331;
	selp.b32 	%r1320, %r1026, %r1025, %p330;
$L__BB14_29:
	mov.b32 	%r1029, 4;
	mov.b32 	%r1031, -1;
	// begin inline asm
	shfl.sync.down.b32 %r1027, %r1320, %r1029, %r88, %r1031;
	// end inline asm
	add.s32 	%r97, %r860, 4;
	setp.gt.s32 	%p332, %r97, %r88;
	@%p332 bra 	$L__BB14_31;
	add.s32 	%r1032, %r1027, -1;
	setp.gt.s32 	%p333, %r1027, %r1320;
	setp.gt.s32 	%p334, %r1027, 1;
	max.s32 	%r1033, %r1320, 0;
	selp.b32 	%r1034, %r1032, %r1033, %p334;
	selp.b32 	%r1320, %r1034, %r1033, %p333;
$L__BB14_31:
	mov.b32 	%r1037, 8;
	mov.b32 	%r1039, -1;
	// begin inline asm
	shfl.sync.down.b32 %r1035, %r1320, %r1037, %r88, %r1039;
	// end inline asm
	add.s32 	%r101, %r860, 8;
	setp.gt.s32 	%p335, %r101, %r88;
	@%p335 bra 	$L__BB14_33;
	add.s32 	%r1040, %r1035, -1;
	setp.gt.s32 	%p336, %r1035, %r1320;
	setp.gt.s32 	%p337, %r1035, 1;
	max.s32 	%r1041, %r1320, 0;
	selp.b32 	%r1042, %r1040, %r1041, %p337;
	selp.b32 	%r1320, %r1042, %r1041, %p336;
$L__BB14_33:
	mov.b32 	%r1045, 16;
	mov.b32 	%r1047, -1;
	// begin inline asm
	shfl.sync.down.b32 %r1043, %r1320, %r1045, %r88, %r1047;
	// end inline asm
	add.s32 	%r105, %r860, 16;
	setp.gt.s32 	%p338, %r105, %r88;
	@%p338 bra 	$L__BB14_35;
	add.s32 	%r1048, %r1043, -1;
	setp.gt.s32 	%p339, %r1043, %r1320;
	setp.gt.s32 	%p340, %r1043, 1;
	max.s32 	%r1049, %r1320, 0;
	selp.b32 	%r1050, %r1048, %r1049, %p340;
	selp.b32 	%r1320, %r1050, %r1049, %p339;
$L__BB14_35:
	add.s64 	%rd9, %rd1, 256;
$L__BB14_36:
	setp.ne.s32 	%p341, %r1327, 101;
	mov.b32 	%r1051, -1;
	vote.sync.all.pred 	%p342, %p341, %r1051;
	not.pred 	%p343, %p342;
	@%p343 bra 	$L__BB14_54;
	mul.wide.s32 	%rd47, %r1326, 8;
	add.s64 	%rd48, %rd9, %rd47;
	add.s64 	%rd46, %rd48, -256;
	// begin inline asm
	ld.relaxed.gpu.v2.u32 {%r1327, %r1330}, [%rd46];
	// end inline asm
$L__BB14_38:
	setp.eq.s32 	%p381, %r1327, 99;
	mov.b32 	%r1095, -1;
	vote.sync.any.pred 	%p382, %p381, %r1095;
	not.pred 	%p383, %p382;
	@%p383 bra 	$L__BB14_43;
	@%p320 bra 	$L__BB14_41;
	membar.cta;
	bra.uni 	$L__BB14_42;
$L__BB14_41:
	mov.b32 	%r1146, 350;
	// begin inline asm
	nanosleep.u32 %r1146;
	// end inline asm
$L__BB14_42:
	// begin inline asm
	ld.relaxed.gpu.v2.u32 {%r1327, %r1330}, [%rd46];
	// end inline asm
	bra.uni 	$L__BB14_38;
$L__BB14_43:
	setp.eq.s32 	%p384, %r1327, 101;
	mov.b32 	%r1101, -1;
	vote.sync.ballot.b32 	%r1102, %p384, %r1101;
	and.b32  	%r1103, %r1102, %r1004;
	or.b32  	%r1104, %r1103, -2147483648;
	add.s32 	%r1105, %r1104, -1;
	not.b32 	%r1106, %r1104;
	and.b32  	%r1107, %r1106, %r1105;
	popc.b32 	%r119, %r1107;
	mov.b32 	%r1099, 1;
	// begin inline asm
	shfl.sync.down.b32 %r1097, %r1330, %r1099, %r119, %r1101;
	// end inline asm
	setp.ge.s32 	%p386, %r860, %r119;
	@%p386 bra 	$L__BB14_45;
	add.s32 	%r1108, %r1097, -1;
	setp.gt.s32 	%p387, %r1097, %r1330;
	setp.gt.s32 	%p388, %r1097, 1;
	max.s32 	%r1109, %r1330, 0;
	selp.b32 	%r1110, %r1108, %r1109, %p388;
	selp.b32 	%r1330, %r1110, %r1109, %p387;
$L__BB14_45:
	mov.b32 	%r1113, 2;
	mov.b32 	%r1115, -1;
	// begin inline asm
	shfl.sync.down.b32 %r1111, %r1330, %r1113, %r119, %r1115;
	// end inline asm
	setp.gt.s32 	%p389, %r93, %r119;
	@%p389 bra 	$L__BB14_47;
	add.s32 	%r1116, %r1111, -1;
	setp.gt.s32 	%p390, %r1111, %r1330;
	setp.gt.s32 	%p391, %r1111, 1;
	max.s32 	%r1117, %r1330, 0;
	selp.b32 	%r1118, %r1116, %r1117, %p391;
	selp.b32 	%r1330, %r1118, %r1117, %p390;
$L__BB14_47:
	mov.b32 	%r1121, 4;
	mov.b32 	%r1123, -1;
	// begin inline asm
	shfl.sync.down.b32 %r1119, %r1330, %r1121, %r119, %r1123;
	// end inline asm
	setp.gt.s32 	%p392, %r97, %r119;
	@%p392 bra 	$L__BB14_49;
	add.s32 	%r1124, %r1119, -1;
	setp.gt.s32 	%p393, %r1119, %r1330;
	setp.gt.s32 	%p394, %r1119, 1;
	max.s32 	%r1125, %r1330, 0;
	selp.b32 	%r1126, %r1124, %r1125, %p394;
	selp.b32 	%r1330, %r1126, %r1125, %p393;
$L__BB14_49:
	mov.b32 	%r1129, 8;
	mov.b32 	%r1131, -1;
	// begin inline asm
	shfl.sync.down.b32 %r1127, %r1330, %r1129, %r119, %r1131;
	// end inline asm
	setp.gt.s32 	%p395, %r101, %r119;
	@%p395 bra 	$L__BB14_51;
	add.s32 	%r1132, %r1127, -1;
	setp.gt.s32 	%p396, %r1127, %r1330;
	setp.gt.s32 	%p397, %r1127, 1;
	max.s32 	%r1133, %r1330, 0;
	selp.b32 	%r1134, %r1132, %r1133, %p397;
	selp.b32 	%r1330, %r1134, %r1133, %p396;
$L__BB14_51:
	mov.b32 	%r1137, 16;
	mov.b32 	%r1139, -1;
	// begin inline asm
	shfl.sync.down.b32 %r1135, %r1330, %r1137, %r119, %r1139;
	// end inline asm
	setp.gt.s32 	%p398, %r105, %r119;
	@%p398 bra 	$L__BB14_53;
	add.s32 	%r1140, %r1135, -1;
	setp.gt.s32 	%p399, %r1135, %r1330;
	setp.gt.s32 	%p400, %r1135, 1;
	max.s32 	%r1141, %r1330, 0;
	selp.b32 	%r1142, %r1140, %r1141, %p400;
	selp.b32 	%r1330, %r1142, %r1141, %p399;
$L__BB14_53:
	add.s32 	%r1143, %r1330, -1;
	setp.gt.s32 	%p401, %r1330, %r1320;
	setp.gt.s32 	%p402, %r1330, 1;
	max.s32 	%r1144, %r1320, 0;
	selp.b32 	%r1145, %r1143, %r1144, %p402;
	selp.b32 	%r1320, %r1145, %r1144, %p401;
	add.s32 	%r1326, %r1326, -32;
	bra.uni 	$L__BB14_36;
$L__BB14_54:
	setp.ne.s32 	%p344, %r2, 0;
	@%p344 bra 	$L__BB14_56;
	add.s32 	%r1055, %r1320, -1;
	setp.gt.s32 	%p345, %r1320, %r75;
	setp.gt.s32 	%p346, %r1320, 1;
	max.s32 	%r1056, %r75, 0;
	selp.b32 	%r1057, %r1055, %r1056, %p346;
	selp.b32 	%r1054, %r1057, %r1056, %p345;
	add.s64 	%rd45, %rd7, 256;
	mov.b32 	%r1053, 101;
	// begin inline asm
	st.relaxed.gpu.v2.u32 [%rd45], {%r1053, %r1054};
	// end inline asm
	st.shared.u32 	[_ZZN3cub18CUB_300001_SM_10006detail4scan16DeviceScanKernelINS2_10policy_hubIiiim17calculoHorizontalE10Policy1000EN6thrust24THRUST_300001_SM_1000_NS6detail15normal_iteratorINS9_10device_ptrIiEEEESE_NS0_13ScanTileStateIiLb1EEES5_NS0_8NullTypeEmiLb0ESH_EEvT0_T1_T2_iT3_T4_T5_E12temp_storage+4], %r1320;
	st.shared.u32 	[_ZZN3cub18CUB_300001_SM_10006detail4scan16DeviceScanKernelINS2_10policy_hubIiiim17calculoHorizontalE10Policy1000EN6thrust24THRUST_300001_SM_1000_NS6detail15normal_iteratorINS9_10device_ptrIiEEEESE_NS0_13ScanTileStateIiLb1EEES5_NS0_8NullTypeEmiLb0ESH_EEvT0_T1_T2_iT3_T4_T5_E12temp_storage+8], %r1054;
$L__BB14_56:
	setp.ne.s32 	%p347, %r860, 0;
	@%p347 bra 	$L__BB14_58;
	st.shared.u32 	[_ZZN3cub18CUB_300001_SM_10006detail4scan16DeviceScanKernelINS2_10policy_hubIiiim17calculoHorizontalE10Policy1000EN6thrust24THRUST_300001_SM_1000_NS6detail15normal_iteratorINS9_10device_ptrIiEEEESE_NS0_13ScanTileStateIiLb1EEES5_NS0_8NullTypeEmiLb0ESH_EEvT0_T1_T2_iT3_T4_T5_E12temp_storage+36], %r1320;
	mov.u32 	%r1334, %r1320;
$L__BB14_58:
	bar.sync 	0;
	setp.eq.s32 	%p348, %r2, 0;
	@%p348 bra 	$L__BB14_60;
	ld.shared.u32 	%r1058, [_ZZN3cub18CUB_300001_SM_10006detail4scan16DeviceScanKernelINS2_10policy_hubIiiim17calculoHorizontalE10Policy1000EN6thrust24THRUST_300001_SM_1000_NS6detail15normal_iteratorINS9_10device_ptrIiEEEESE_NS0_13ScanTileStateIiLb1EEES5_NS0_8NullTypeEmiLb0ESH_EEvT0_T1_T2_iT3_T4_T5_E12temp_storage+36];
	add.s32 	%r1059, %r1058, -1;
	setp.gt.s32 	%p349, %r1058, %r1334;
	setp.gt.s32 	%p350, %r1058, 1;
	max.s32 	%r1060, %r1334, 0;
	selp.b32 	%r1061, %r1059, %r1060, %p350;
	selp.b32 	%r1334, %r1061, %r1060, %p349;
$L__BB14_60:
	add.s32 	%r1062, %r1334, -1;
	setp.gt.s32 	%p351, %r1334, %r1316;
	setp.gt.s32 	%p352, %r1334, 1;
	max.s32 	%r1063, %r1316, 0;
	selp.b32 	%r1064, %r1062, %r1063, %p351;
	selp.b32 	%r1316, %r1064, %r1063, %p352;
	add.s32 	%r1065, %r1316, -1;
	setp.gt.s32 	%p353, %r1316, %r8;
	setp.gt.s32 	%p354, %r1316, 1;
	selp.b32 	%r1066, %r1065, %r58, %p353;
	selp.b32 	%r1349, %r1066, %r58, %p354;
	add.s32 	%r1067, %r1349, -1;
	setp.gt.s32 	%p355, %r1349, %r9;
	setp.gt.s32 	%p356, %r1349, 1;
	selp.b32 	%r1068, %r1067, %r59, %p355;
	selp.b32 	%r1348, %r1068, %r59, %p356;
	add.s32 	%r1069, %r1348, -1;
	setp.gt.s32 	%p357, %r1348, %r10;
	setp.gt.s32 	%p358, %r1348, 1;
	selp.b32 	%r1070, %r1069, %r60, %p357;
	selp.b32 	%r1347, %r1070, %r60, %p358;
	add.s32 	%r1071, %r1347, -1;
	setp.gt.s32 	%p359, %r1347, %r11;
	setp.gt.s32 	%p360, %r1347, 1;
	selp.b32 	%r1072, %r1071, %r61, %p359;
	selp.b32 	%r1346, %r1072, %r61, %p360;
	add.s32 	%r1073, %r1346, -1;
	setp.gt.s32 	%p361, %r1346, %r12;
	setp.gt.s32 	%p362, %r1346, 1;
	selp.b32 	%r1074, %r1073, %r62, %p361;
	selp.b32 	%r1345, %r1074, %r62, %p362;
	add.s32 	%r1075, %r1345, -1;
	setp.gt.s32 	%p363, %r1345, %r13;
	setp.gt.s32 	%p364, %r1345, 1;
	selp.b32 	%r1076, %r1075, %r63, %p363;
	selp.b32 	%r1344, %r1076, %r63, %p364;
	add.s32 	%r1077, %r1344, -1;
	setp.gt.s32 	%p365, %r1344, %r14;
	setp.gt.s32 	%p366, %r1344, 1;
	selp.b32 	%r1078, %r1077, %r64, %p365;
	selp.b32 	%r1343, %r1078, %r64, %p366;
	add.s32 	%r1079, %r1343, -1;
	setp.gt.s32 	%p367, %r1343, %r15;
	setp.gt.s32 	%p368, %r1343, 1;
	selp.b32 	%r1080, %r1079, %r65, %p367;
	selp.b32 	%r1342, %r1080, %r65, %p368;
	add.s32 	%r1081, %r1342, -1;
	setp.gt.s32 	%p369, %r1342, %r16;
	setp.gt.s32 	%p370, %r1342, 1;
	selp.b32 	%r1082, %r1081, %r66, %p369;
	selp.b32 	%r1341, %r1082, %r66, %p370;
	add.s32 	%r1083, %r1341, -1;
	setp.gt.s32 	%p371, %r1341, %r17;
	setp.gt.s32 	%p372, %r1341, 1;
	selp.b32 	%r1084, %r1083, %r67, %p371;
	selp.b32 	%r1340, %r1084, %r67, %p372;
	add.s32 	%r1085, %r1340, -1;
	setp.gt.s32 	%p373, %r1340, %r18;
	setp.gt.s32 	%p374, %r1340, 1;
	selp.b32 	%r1086, %r1085, %r68, %p373;
	selp.b32 	%r1339, %r1086, %r68, %p374;
	add.s32 	%r1087, %r1339, -1;
	setp.gt.s32 	%p375, %r1339, %r19;
	setp.gt.s32 	%p376, %r1339, 1;
	selp.b32 	%r1088, %r1087, %r69, %p375;
	selp.b32 	%r1338, %r1088, %r69, %p376;
	add.s32 	%r1089, %r1338, -1;
	setp.gt.s32 	%p377, %r1338, %r20;
	setp.gt.s32 	%p378, %r1338, 1;
	selp.b32 	%r1090, %r1089, %r70, %p377;
	selp.b32 	%r1337, %r1090, %r70, %p378;
	add.s32 	%r1091, %r1337, -1;
	setp.gt.s32 	%p379, %r1337, %r21;
	setp.gt.s32 	%p380, %r1337, 1;
	selp.b32 	%r1092, %r1091, %r71, %p379;
	selp.b32 	%r1336, %r1092, %r71, %p380;
$L__BB14_61:
	bar.sync 	0;
	st.shared.u32 	[%r6], %r1316;
	st.shared.u32 	[%r6+4], %r1349;
	st.shared.u32 	[%r6+8], %r1348;
	st.shared.u32 	[%r6+12], %r1347;
	st.shared.u32 	[%r6+16], %r1346;
	st.shared.u32 	[%r6+20], %r1345;
	st.shared.u32 	[%r6+24], %r1344;
	st.shared.u32 	[%r6+28], %r1343;
	st.shared.u32 	[%r6+32], %r1342;
	st.shared.u32 	[%r6+36], %r1341;
	st.shared.u32 	[%r6+40], %r1340;
	st.shared.u32 	[%r6+44], %r1339;
	st.shared.u32 	[%r6+48], %r1338;
	st.shared.u32 	[%r6+52], %r1337;
	st.shared.u32 	[%r6+56], %r1336;
	bar.warp.sync 	-1;
	ld.shared.u32 	%r1298, [%r5];
	ld.shared.u32 	%r1299, [%r5+128];
	ld.shared.u32 	%r1300, [%r5+256];
	ld.shared.u32 	%r1301, [%r5+384];
	ld.shared.u32 	%r1302, [%r5+512];
	ld.shared.u32 	%r1303, [%r5+640];
	ld.shared.u32 	%r1304, [%r5+768];
	ld.shared.u32 	%r1305, [%r5+896];
	ld.shared.u32 	%r1306, [%r5+1024];
	ld.shared.u32 	%r1307, [%r5+1152];
	ld.shared.u32 	%r1308, [%r5+1280];
	ld.shared.u32 	%r1309, [%r5+1408];
	ld.shared.u32 	%r1310, [%r5+1536];
	ld.shared.u32 	%r1311, [%r5+1664];
	ld.shared.u32 	%r1312, [%r5+1792];
	add.s64 	%rd53, %rd3, %rd38;
	st.global.u32 	[%rd53], %r1298;
	st.global.u32 	[%rd53+128], %r1299;
	st.global.u32 	[%rd53+256], %r1300;
	st.global.u32 	[%rd53+384], %r1301;
	st.global.u32 	[%rd53+512], %r1302;
	st.global.u32 	[%rd53+640], %r1303;
	st.global.u32 	[%rd53+768], %r1304;
	st.global.u32 	[%rd53+896], %r1305;
	st.global.u32 	[%rd53+1024], %r1306;
	st.global.u32 	[%rd53+1152], %r1307;
	st.global.u32 	[%rd53+1280], %r1308;
	st.global.u32 	[%rd53+1408], %r1309;
	st.global.u32 	[%rd53+1536], %r1310;
	st.global.u32 	[%rd53+1664], %r1311;
	st.global.u32 	[%rd53+1792], %r1312;
	bra.uni 	$L__BB14_184;
$L__BB14_62:
	setp.eq.s64 	%p2, %rd5, 0;
	@%p2 bra 	$L__BB14_184;
	cvt.u32.u64 	%r170, %rd5;
	shl.b64 	%rd20, %rd4, 2;
	add.s64 	%rd21, %rd2, %rd20;
	mov.u32 	%r171, %tid.x;
	ld.global.u32 	%r1365, [%rd21];
	and.b32  	%r392, %r171, 31;
	and.b32  	%r393, %r171, 992;
	mul.lo.s32 	%r394, %r393, 15;
	or.b32  	%r173, %r394, %r392;
	setp.ge.u32 	%p3, %r173, %r170;
	shl.b32 	%r395, %r173, 2;
	cvt.u64.u32 	%rd22, %r395;
	add.s64 	%rd11, %rd21, %rd22;
	mov.u32 	%r1351, %r1365;
	@%p3 bra 	$L__BB14_65;
	ld.global.u32 	%r1351, [%rd11];
$L__BB14_65:
	add.s32 	%r396, %r173, 32;
	setp.ge.u32 	%p4, %r396, %r170;
	mov.u32 	%r1352, %r1365;
	@%p4 bra 	$L__BB14_67;
	ld.global.u32 	%r1352, [%rd11+128];
$L__BB14_67:
	add.s32 	%r397, %r173, 64;
	setp.ge.u32 	%p5, %r397, %r170;
	mov.u32 	%r1353, %r1365;
	@%p5 bra 	$L__BB14_69;
	ld.global.u32 	%r1353, [%rd11+256];
$L__BB14_69:
	add.s32 	%r398, %r173, 96;
	setp.ge.u32 	%p6, %r398, %r170;
	mov.u32 	%r1354, %r1365;
	@%p6 bra 	$L__BB14_71;
	ld.global.u32 	%r1354, [%rd11+384];
$L__BB14_71:
	add.s32 	%r182, %r173, 128;
	setp.ge.u32 	%p7, %r182, %r170;
	mov.u32 	%r1355, %r1365;
	@%p7 bra 	$L__BB14_73;
	ld.global.u32 	%r1355, [%rd11+512];
$L__BB14_73:
	add.s32 	%r185, %r173, 160;
	setp.ge.u32 	%p8, %r185, %r170;
	mov.u32 	%r1356, %r1365;
	@%p8 bra 	$L__BB14_75;
	ld.global.u32 	%r1356, [%rd11+640];
$L__BB14_75:
	add.s32 	%r188, %r173, 192;
	setp.ge.u32 	%p9, %r188, %r170;
	mov.u32 	%r1357, %r1365;
	@%p9 bra 	$L__BB14_77;
	ld.global.u32 	%r1357, [%rd11+768];
$L__BB14_77:
	add.s32 	%r191, %r173, 224;
	setp.ge.u32 	%p10, %r191, %r170;
	mov.u32 	%r1358, %r1365;
	@%p10 bra 	$L__BB14_79;
	ld.global.u32 	%r1358, [%rd11+896];
$L__BB14_79:
	add.s32 	%r194, %r173, 256;
	setp.ge.u32 	%p11, %r194, %r170;
	mov.u32 	%r1359, %r1365;
	@%p11 bra 	$L__BB14_81;
	ld.global.u32 	%r1359, [%rd11+1024];
$L__BB14_81:
	add.s32 	%r197, %r173, 288;
	setp.ge.u32 	%p12, %r197, %r170;
	mov.u32 	%r1360, %r1365;
	@%p12 bra 	$L__BB14_83;
	ld.global.u32 	%r1360, [%rd11+1152];
$L__BB14_83:
	add.s32 	%r200, %r173, 320;
	setp.ge.u32 	%p13, %r200, %r170;
	mov.u32 	%r1361, %r1365;
	@%p13 bra 	$L__BB14_85;
	ld.global.u32 	%r1361, [%rd11+1280];
$L__BB14_85:
	add.s32 	%r203, %r173, 352;
	setp.ge.u32 	%p14, %r203, %r170;
	mov.u32 	%r1362, %r1365;
	@%p14 bra 	$L__BB14_87;
	ld.global.u32 	%r1362, [%rd11+1408];
$L__BB14_87:
	add.s32 	%r206, %r173, 384;
	setp.ge.u32 	%p15, %r206, %r170;
	mov.u32 	%r1363, %r1365;
	@%p15 bra 	$L__BB14_89;
	ld.global.u32 	%r1363, [%rd11+1536];
$L__BB14_89:
	add.s32 	%r399, %r173, 416;
	setp.ge.u32 	%p16, %r399, %r170;
	mov.u32 	%r1364, %r1365;
	@%p16 bra 	$L__BB14_91;
	ld.global.u32 	%r1364, [%rd11+1664];
$L__BB14_91:
	add.s32 	%r400, %r173, 448;
	setp.ge.u32 	%p17, %r400, %r170;
	@%p17 bra 	$L__BB14_93;
	ld.global.u32 	%r1365, [%rd11+1792];
$L__BB14_93:
	// begin inline asm
	mov.u32 %r401, %laneid;
	// end inline asm
	shr.u32 	%r214, %r171, 5;
	mad.lo.s32 	%r402, %r214, 480, %r401;
	shl.b32 	%r403, %r402, 2;
	mov.u32 	%r404, _ZZN3cub18CUB_300001_SM_10006detail4scan16DeviceScanKernelINS2_10policy_hubIiiim17calculoHorizontalE10Policy1000EN6thrust24THRUST_300001_SM_1000_NS6detail15normal_iteratorINS9_10device_ptrIiEEEESE_NS0_13ScanTileStateIiLb1EEES5_NS0_8NullTypeEmiLb0ESH_EEvT0_T1_T2_iT3_T4_T5_E12temp_storage;
	add.s32 	%r215, %r404, %r403;
	st.shared.u32 	[%r215], %r1351;
	st.shared.u32 	[%r215+128], %r1352;
	st.shared.u32 	[%r215+256], %r1353;
	st.shared.u32 	[%r215+384], %r1354;
	st.shared.u32 	[%r215+512], %r1355;
	st.shared.u32 	[%r215+640], %r1356;
	st.shared.u32 	[%r215+768], %r1357;
	st.shared.u32 	[%r215+896], %r1358;
	st.shared.u32 	[%r215+1024], %r1359;
	st.shared.u32 	[%r215+1152], %r1360;
	st.shared.u32 	[%r215+1280], %r1361;
	st.shared.u32 	[%r215+1408], %r1362;
	st.shared.u32 	[%r215+1536], %r1363;
	st.shared.u32 	[%r215+1664], %r1364;
	st.shared.u32 	[%r215+1792], %r1365;
	bar.warp.sync 	-1;
	mad.lo.s32 	%r216, %r401, 56, %r215;
	ld.shared.u32 	%r1367, [%r216];
	ld.shared.u32 	%r218, [%r216+4];
	ld.shared.u32 	%r219, [%r216+8];
	ld.shared.u32 	%r220, [%r216+12];
	ld.shared.u32 	%r221, [%r216+16];
	ld.shared.u32 	%r222, [%r216+20];
	ld.shared.u32 	%r223, [%r216+24];
	ld.shared.u32 	%r224, [%r216+28];
	ld.shared.u32 	%r225, [%r216+32];
	ld.shared.u32 	%r226, [%r216+36];
	ld.shared.u32 	%r227, [%r216+40];
	ld.shared.u32 	%r228, [%r216+44];
	ld.shared.u32 	%r229, [%r216+48];
	ld.shared.u32 	%r230, [%r216+52];
	ld.shared.u32 	%r231, [%r216+56];
	bar.sync 	0;
	setp.ne.s32 	%p18, %r1, 0;
	@%p18 bra 	$L__BB14_101;
	add.s32 	%r718, %r1367, -1;
	setp.gt.s32 	%p161, %r1367, %r218;
	setp.gt.s32 	%p162, %r1367, 1;
	max.s32 	%r232, %r218, 0;
	selp.b32 	%r719, %r718, %r232, %p161;
	selp.b32 	%r720, %r719, %r232, %p162;
	add.s32 	%r721, %r720, -1;
	setp.gt.s32 	%p163, %r720, %r219;
	setp.gt.s32 	%p164, %r720, 1;
	max.s32 	%r233, %r219, 0;
	selp.b32 	%r722, %r721, %r233, %p163;
	selp.b32 	%r723, %r722, %r233, %p164;
	add.s32 	%r724, %r723, -1;
	setp.gt.s32 	%p165, %r723, %r220;
	setp.gt.s32 	%p166, %r723, 1;
	max.s32 	%r234, %r220, 0;
	selp.b32 	%r725, %r724, %r234, %p165;
	selp.b32 	%r726, %r725, %r234, %p166;
	add.s32 	%r727, %r726, -1;
	setp.gt.s32 	%p167, %r726, %r221;
	setp.gt.s32 	%p168, %r726, 1;
	max.s32 	%r235, %r221, 0;
	selp.b32 	%r728, %r727, %r235, %p167;
	selp.b32 	%r729, %r728, %r235, %p168;
	add.s32 	%r730, %r729, -1;
	setp.gt.s32 	%p169, %r729, %r222;
	setp.gt.s32 	%p170, %r729, 1;
	max.s32 	%r236, %r222, 0;
	selp.b32 	%r731, %r730, %r236, %p169;
	selp.b32 	%r732, %r731, %r236, %p170;
	add.s32 	%r733, %r732, -1;
	setp.gt.s32 	%p171, %r732, %r223;
	setp.gt.s32 	%p172, %r732, 1;
	max.s32 	%r237, %r223, 0;
	selp.b32 	%r734, %r733, %r237, %p171;
	selp.b32 	%r735, %r734, %r237, %p172;
	add.s32 	%r736, %r735, -1;
	setp.gt.s32 	%p173, %r735, %r224;
	setp.gt.s32 	%p174, %r735, 1;
	max.s32 	%r238, %r224, 0;
	selp.b32 	%r737, %r736, %r238, %p173;
	selp.b32 	%r738, %r737, %r238, %p174;
	add.s32 	%r739, %r738, -1;
	setp.gt.s32 	%p175, %r738, %r225;
	setp.gt.s32 	%p176, %r738, 1;
	max.s32 	%r239, %r225, 0;
	selp.b32 	%r740, %r739, %r239, %p175;
	selp.b32 	%r741, %r740, %r239, %p176;
	add.s32 	%r742, %r741, -1;
	setp.gt.s32 	%p177, %r741, %r226;
	setp.gt.s32 	%p178, %r741, 1;
	max.s32 	%r240, %r226, 0;
	selp.b32 	%r743, %r742, %r240, %p177;
	selp.b32 	%r744, %r743, %r240, %p178;
	add.s32 	%r745, %r744, -1;
	setp.gt.s32 	%p179, %r744, %r227;
	setp.gt.s32 	%p180, %r744, 1;
	max.s32 	%r241, %r227, 0;
	selp.b32 	%r746, %r745, %r241, %p179;
	selp.b32 	%r747, %r746, %r241, %p180;
	add.s32 	%r748, %r747, -1;
	setp.gt.s32 	%p181, %r747, %r228;
	setp.gt.s32 	%p182, %r747, 1;
	max.s32 	%r242, %r228, 0;
	selp.b32 	%r749, %r748, %r242, %p181;
	selp.b32 	%r750, %r749, %r242, %p182;
	add.s32 	%r751, %r750, -1;
	setp.gt.s32 	%p183, %r750, %r229;
	setp.gt.s32 	%p184, %r750, 1;
	max.s32 	%r243, %r229, 0;
	selp.b32 	%r752, %r751, %r243, %p183;
	selp.b32 	%r753, %r752, %r243, %p184;
	add.s32 	%r754, %r753, -1;
	setp.gt.s32 	%p185, %r753, %r230;
	setp.gt.s32 	%p186, %r753, 1;
	max.s32 	%r244, %r230, 0;
	selp.b32 	%r755, %r754, %r244, %p185;
	selp.b32 	%r756, %r755, %r244, %p186;
	add.s32 	%r757, %r756, -1;
	setp.gt.s32 	%p187, %r756, %r231;
	setp.gt.s32 	%p188, %r756, 1;
	max.s32 	%r245, %r231, 0;
	selp.b32 	%r758, %r757, %r245, %p187;
	selp.b32 	%r689, %r758, %r245, %p188;
	mov.b32 	%r715, 1;
	mov.b32 	%r716, 0;
	mov.b32 	%r717, -1;
	// begin inline asm
	shfl.sync.up.b32 %r688, %r689, %r715, %r716, %r717;
	// end inline asm
	add.s32 	%r759, %r688, -1;
	setp.gt.s32 	%p189, %r688, %r689;
	setp.gt.s32 	%p190, %r688, 1;
	max.s32 	%r760, %r689, 0;
	selp.b32 	%r761, %r759, %r760, %p190;
	selp.b32 	%r762, %r761, %r760, %p189;
	setp.lt.s32 	%p191, %r401, 1;
	selp.b32 	%r694, %r689, %r762, %p191;
	mov.b32 	%r695, 2;
	// begin inline asm
	shfl.sync.up.b32 %r693, %r694, %r695, %r716, %r717;
	// end inline asm
	add.s32 	%r763, %r693, -1;
	setp.gt.s32 	%p192, %r693, %r694;
	setp.gt.s32 	%p193, %r693, 1;
	max.s32 	%r764, %r694, 0;
	selp.b32 	%r765, %r763, %r764, %p193;
	selp.b32 	%r766, %r765, %r764, %p192;
	setp.lt.s32 	%p194, %r401, 2;
	selp.b32 	%r699, %r694, %r766, %p194;
	mov.b32 	%r700, 4;
	// begin inline asm
	shfl.sync.up.b32 %r698, %r699, %r700, %r716, %r717;
	// end inline asm
	add.s32 	%r767, %r698, -1;
	setp.gt.s32 	%p195, %r698, %r699;
	setp.gt.s32 	%p196, %r698, 1;
	max.s32 	%r768, %r699, 0;
	selp.b32 	%r769, %r767, %r768, %p196;
	selp.b32 	%r770, %r769, %r768, %p195;
	setp.lt.s32 	%p197, %r401, 4;
	selp.b32 	%r704, %r699, %r770, %p197;
	mov.b32 	%r705, 8;
	// begin inline asm
	shfl.sync.up.b32 %r703, %r704, %r705, %r716, %r717;
	// end inline asm
	add.s32 	%r771, %r703, -1;
	setp.gt.s32 	%p198, %r703, %r704;
	setp.gt.s32 	%p199, %r703, 1;
	max.s32 	%r772, %r704, 0;
	selp.b32 	%r773, %r771, %r772, %p199;
	selp.b32 	%r774, %r773, %r772, %p198;
	setp.lt.s32 	%p200, %r401, 8;
	selp.b32 	%r709, %r704, %r774, %p200;
	mov.b32 	%r710, 16;
	// begin inline asm
	shfl.sync.up.b32 %r708, %r709, %r710, %r716, %r717;
	// end inline asm
	add.s32 	%r775, %r708, -1;
	setp.gt.s32 	%p201, %r708, %r709;
	setp.gt.s32 	%p202, %r708, 1;
	max.s32 	%r776, %r709, 0;
	selp.b32 	%r777, %r775, %r776, %p202;
	selp.b32 	%r246, %r777, %r776, %p201;
	setp.lt.s32 	%p203, %r401, 16;
	selp.b32 	%r714, %r709, %r246, %p203;
	// begin inline asm
	shfl.sync.up.b32 %r1366, %r714, %r715, %r716, %r717;
	// end inline asm
	setp.ne.s32 	%p204, %r401, 31;
	@%p204 bra 	$L__BB14_96;
	shl.b32 	%r778, %r214, 2;
	add.s32 	%r780, %r404, %r778;
	st.shared.u32 	[%r780+16], %r246;
$L__BB14_96:
	bar.sync 	0;
	setp.lt.u32 	%p205, %r171, 32;
	@%p205 bra 	$L__BB14_98;
	.pragma "used_bytes_mask 4095";
	ld.shared.v4.u32 	{%r781, %r782, %r783, %r784}, [_ZZN3cub18CUB_300001_SM_10006detail4scan16DeviceScanKernelINS2_10policy_hubIiiim17calculoHorizontalE10Policy1000EN6thrust24THRUST_300001_SM_1000_NS6detail15normal_iteratorINS9_10device_ptrIiEEEESE_NS0_13ScanTileStateIiLb1EEES5_NS0_8NullTypeEmiLb0ESH_EEvT0_T1_T2_iT3_T4_T5_E12temp_storage+16];
	max.s32 	%r785, %r782, 0;
	setp.gt.s32 	%p206, %r781, 1;
	setp.gt.s32 	%p207, %r781, %r782;
	add.s32 	%r786, %r781, -1;
	selp.b32 	%r787, %r786, %r785, %p207;
	selp.b32 	%r788, %r787, %r785, %p206;
	setp.eq.s32 	%p208, %r214, 3;
	max.s32 	%r789, %r783, 0;
	setp.gt.s32 	%p209, %r788, 1;
	setp.gt.s32 	%p210, %r788, %r783;
	add.s32 	%r790, %r788, -1;
	selp.b32 	%r791, %r790, %r789, %p209;
	selp.b32 	%r792, %r791, %r789, %p210;
	setp.eq.s32 	%p211, %r214, 2;
	selp.b32 	%r793, %r788, %r781, %p211;
	selp.b32 	%r794, %r792, %r793, %p208;
	add.s32 	%r795, %r794, -1;
	setp.gt.s32 	%p212, %r794, %r1366;
	setp.gt.s32 	%p213, %r794, 1;
	max.s32 	%r796, %r1366, 0;
	selp.b32 	%r797, %r795, %r796, %p213;
	selp.b32 	%r798, %r797, %r796, %p212;
	setp.eq.s32 	%p214, %r401, 0;
	selp.b32 	%r1366, %r794, %r798, %p214;
$L__BB14_98:
	setp.eq.s32 	%p215, %r171, 0;
	@%p215 bra 	$L__BB14_100;
	add.s32 	%r799, %r1366, -1;
	setp.gt.s32 	%p216, %r1366, %r1367;
	setp.gt.s32 	%p217, %r1366, 1;
	max.s32 	%r800, %r1367, 0;
	selp.b32 	%r801, %r799, %r800, %p216;
	selp.b32 	%r1367, %r801, %r800, %p217;
$L__BB14_100:
	add.s32 	%r802, %r1367, -1;
	setp.gt.s32 	%p218, %r1367, %r218;
	setp.gt.s32 	%p219, %r1367, 1;
	selp.b32 	%r803, %r802, %r232, %p218;
	selp.b32 	%r1400, %r803, %r232, %p219;
	add.s32 	%r804, %r1400, -1;
	setp.gt.s32 	%p220, %r1400, %r219;
	setp.gt.s32 	%p221, %r1400, 1;
	selp.b32 	%r805, %r804, %r233, %p220;
	selp.b32 	%r1399, %r805, %r233, %p221;
	add.s32 	%r806, %r1399, -1;
	setp.gt.s32 	%p222, %r1399, %r220;
	setp.gt.s32 	%p223, %r1399, 1;
	selp.b32 	%r807, %r806, %r234, %p222;
	selp.b32 	%r1398, %r807, %r234, %p223;
	add.s32 	%r808, %r1398, -1;
	setp.gt.s32 	%p224, %r1398, %r221;
	setp.gt.s32 	%p225, %r1398, 1;
	selp.b32 	%r809, %r808, %r235, %p224;
	selp.b32 	%r1397, %r809, %r235, %p225;
	add.s32 	%r810, %r1397, -1;
	setp.gt.s32 	%p226, %r1397, %r222;
	setp.gt.s32 	%p227, %r1397, 1;
	selp.b32 	%r811, %r810, %r236, %p226;
	selp.b32 	%r1396, %r811, %r236, %p227;
	add.s32 	%r812, %r1396, -1;
	setp.gt.s32 	%p228, %r1396, %r223;
	setp.gt.s32 	%p229, %r1396, 1;
	selp.b32 	%r813, %r812, %r237, %p228;
	selp.b32 	%r1395, %r813, %r237, %p229;
	add.s32 	%r814, %r1395, -1;
	setp.gt.s32 	%p230, %r1395, %r224;
	setp.gt.s32 	%p231, %r1395, 1;
	selp.b32 	%r815, %r814, %r238, %p230;
	selp.b32 	%r1394, %r815, %r238, %p231;
	add.s32 	%r816, %r1394, -1;
	setp.gt.s32 	%p232, %r1394, %r225;
	setp.gt.s32 	%p233, %r1394, 1;
	selp.b32 	%r817, %r816, %r239, %p232;
	selp.b32 	%r1393, %r817, %r239, %p233;
	add.s32 	%r818, %r1393, -1;
	setp.gt.s32 	%p234, %r1393, %r226;
	setp.gt.s32 	%p235, %r1393, 1;
	selp.b32 	%r819, %r818, %r240, %p234;
	selp.b32 	%r1392, %r819, %r240, %p235;
	add.s32 	%r820, %r1392, -1;
	setp.gt.s32 	%p236, %r1392, %r227;
	setp.gt.s32 	%p237, %r1392, 1;
	selp.b32 	%r821, %r820, %r241, %p236;
	selp.b32 	%r1391, %r821, %r241, %p237;
	add.s32 	%r822, %r1391, -1;
	setp.gt.s32 	%p238, %r1391, %r228;
	setp.gt.s32 	%p239, %r1391, 1;
	selp.b32 	%r823, %r822, %r242, %p238;
	selp.b32 	%r1390, %r823, %r242, %p239;
	add.s32 	%r824, %r1390, -1;
	setp.gt.s32 	%p240, %r1390, %r229;
	setp.gt.s32 	%p241, %r1390, 1;
	selp.b32 	%r825, %r824, %r243, %p240;
	selp.b32 	%r1389, %r825, %r243, %p241;
	add.s32 	%r826, %r1389, -1;
	setp.gt.s32 	%p242, %r1389, %r230;
	setp.gt.s32 	%p243, %r1389, 1;
	selp.b32 	%r827, %r826, %r244, %p242;
	selp.b32 	%r1388, %r827, %r244, %p243;
	add.s32 	%r828, %r1388, -1;
	setp.gt.s32 	%p244, %r1388, %r231;
	setp.gt.s32 	%p245, %r1388, 1;
	selp.b32 	%r829, %r828, %r245, %p244;
	selp.b32 	%r1387, %r829, %r245, %p245;
	bra.uni 	$L__BB14_152;
$L__BB14_101:
	add.s32 	%r435, %r1367, -1;
	setp.gt.s32 	%p19, %r1367, %r218;
	setp.gt.s32 	%p20, %r1367, 1;
	max.s32 	%r266, %r218, 0;
	selp.b32 	%r436, %r435, %r266, %p19;
	selp.b32 	%r437, %r436, %r266, %p20;
	add.s32 	%r438, %r437, -1;
	setp.gt.s32 	%p21, %r437, %r219;
	setp.gt.s32 	%p22, %r437, 1;
	max.s32 	%r267, %r219, 0;
	selp.b32 	%r439, %r438, %r267, %p21;
	selp.b32 	%r440, %r439, %r267, %p22;
	add.s32 	%r441, %r440, -1;
	setp.gt.s32 	%p23, %r440, %r220;
	setp.gt.s32 	%p24, %r440, 1;
	max.s32 	%r268, %r220, 0;
	selp.b32 	%r442, %r441, %r268, %p23;
	selp.b32 	%r443, %r442, %r268, %p24;
	add.s32 	%r444, %r443, -1;
	setp.gt.s32 	%p25, %r443, %r221;
	setp.gt.s32 	%p26, %r443, 1;
	max.s32 	%r269, %r221, 0;
	selp.b32 	%r445, %r444, %r269, %p25;
	selp.b32 	%r446, %r445, %r269, %p26;
	add.s32 	%r447, %r446, -1;
	setp.gt.s32 	%p27, %r446, %r222;
	setp.gt.s32 	%p28, %r446, 1;
	max.s32 	%r270, %r222, 0;
	selp.b32 	%r448, %r447, %r270, %p27;
	selp.b32 	%r449, %r448, %r270, %p28;
	add.s32 	%r450, %r449, -1;
	setp.gt.s32 	%p29, %r449, %r223;
	setp.gt.s32 	%p30, %r449, 1;
	max.s32 	%r271, %r223, 0;
	selp.b32 	%r451, %r450, %r271, %p29;
	selp.b32 	%r452, %r451, %r271, %p30;
	add.s32 	%r453, %r452, -1;
	setp.gt.s32 	%p31, %r452, %r224;
	setp.gt.s32 	%p32, %r452, 1;
	max.s32 	%r272, %r224, 0;
	selp.b32 	%r454, %r453, %r272, %p31;
	selp.b32 	%r455, %r454, %r272, %p32;
	add.s32 	%r456, %r455, -1;
	setp.gt.s32 	%p33, %r455, %r225;
	setp.gt.s32 	%p34, %r455, 1;
	max.s32 	%r273, %r225, 0;
	selp.b32 	%r457, %r456, %r273, %p33;
	selp.b32 	%r458, %r457, %r273, %p34;
	add.s32 	%r459, %r458, -1;
	setp.gt.s32 	%p35, %r458, %r226;
	setp.gt.s32 	%p36, %r458, 1;
	max.s32 	%r274, %r226, 0;
	selp.b32 	%r460, %r459, %r274, %p35;
	selp.b32 	%r461, %r460, %r274, %p36;
	add.s32 	%r462, %r461, -1;
	setp.gt.s32 	%p37, %r461, %r227;
	setp.gt.s32 	%p38, %r461, 1;
	max.s32 	%r275, %r227, 0;
	selp.b32 	%r463, %r462, %r275, %p37;
	selp.b32 	%r464, %r463, %r275, %p38;
	add.s32 	%r465, %r464, -1;
	setp.gt.s32 	%p39, %r464, %r228;
	setp.gt.s32 	%p40, %r464, 1;
	max.s32 	%r276, %r228, 0;
	selp.b32 	%r466, %r465, %r276, %p39;
	selp.b32 	%r467, %r466, %r276, %p40;
	add.s32 	%r468, %r467, -1;
	setp.gt.s32 	%p41, %r467, %r229;
	setp.gt.s32 	%p42, %r467, 1;
	max.s32 	%r277, %r229, 0;
	selp.b32 	%r469, %r468, %r277, %p41;
	selp.b32 	%r470, %r469, %r277, %p42;
	add.s32 	%r471, %r470, -1;
	setp.gt.s32 	%p43, %r470, %r230;
	setp.gt.s32 	%p44, %r470, 1;
	max.s32 	%r278, %r230, 0;
	selp.b32 	%r472, %r471, %r278, %p43;
	selp.b32 	%r473, %r472, %r278, %p44;
	add.s32 	%r474, %r473, -1;
	setp.gt.s32 	%p45, %r473, %r231;
	setp.gt.s32 	%p46, %r473, 1;
	max.s32 	%r279, %r231, 0;
	selp.b32 	%r475, %r474, %r279, %p45;
	selp.b32 	%r406, %r475, %r279, %p46;
	mov.b32 	%r432, 1;
	mov.b32 	%r433, 0;
	mov.b32 	%r434, -1;
	// begin inline asm
	shfl.sync.up.b32 %r405, %r406, %r432, %r433, %r434;
	// end inline asm
	add.s32 	%r476, %r405, -1;
	setp.gt.s32 	%p47, %r405, %r406;
	setp.gt.s32 	%p48, %r405, 1;
	max.s32 	%r477, %r406, 0;
	selp.b32 	%r478, %r476, %r477, %p48;
	selp.b32 	%r479, %r478, %r477, %p47;
	setp.lt.s32 	%p49, %r401, 1;
	selp.b32 	%r411, %r406, %r479, %p49;
	mov.b32 	%r412, 2;
	// begin inline asm
	shfl.sync.up.b32 %r410, %r411, %r412, %r433, %r434;
	// end inline asm
	add.s32 	%r480, %r410, -1;
	setp.gt.s32 	%p50, %r410, %r411;
	setp.gt.s32 	%p51, %r410, 1;
	max.s32 	%r481, %r411, 0;
	selp.b32 	%r482, %r480, %r481, %p51;
	selp.b32 	%r483, %r482, %r481, %p50;
	setp.lt.s32 	%p52, %r401, 2;
	selp.b32 	%r416, %r411, %r483, %p52;
	mov.b32 	%r417, 4;
	// begin inline asm
	shfl.sync.up.b32 %r415, %r416, %r417, %r433, %r434;
	// end inline asm
	add.s32 	%r484, %r415, -1;
	setp.gt.s32 	%p53, %r415, %r416;
	setp.gt.s32 	%p54, %r415, 1;
	max.s32 	%r485, %r416, 0;
	selp.b32 	%r486, %r484, %r485, %p54;
	selp.b32 	%r487, %r486, %r485, %p53;
	setp.lt.s32 	%p55, %r401, 4;
	selp.b32 	%r421, %r416, %r487, %p55;
	mov.b32 	%r422, 8;
	// begin inline asm
	shfl.sync.up.b32 %r420, %r421, %r422, %r433, %r434;
	// end inline asm
	add.s32 	%r488, %r420, -1;
	setp.gt.s32 	%p56, %r420, %r421;
	setp.gt.s32 	%p57, %r420, 1;
	max.s32 	%r489, %r421, 0;
	selp.b32 	%r490, %r488, %r489, %p57;
	selp.b32 	%r491, %r490, %r489, %p56;
	setp.lt.s32 	%p58, %r401, 8;
	selp.b32 	%r426, %r421, %r491, %p58;
	mov.b32 	%r427, 16;
	// begin inline asm
	shfl.sync.up.b32 %r425, %r426, %r427, %r433, %r434;
	// end inline asm
	add.s32 	%r492, %r425, -1;
	setp.gt.s32 	%p59, %r425, %r426;
	setp.gt.s32 	%p60, %r425, 1;
	max.s32 	%r493, %r426, 0;
	selp.b32 	%r494, %r492, %r493, %p60;
	selp.b32 	%r280, %r494, %r493, %p59;
	setp.lt.s32 	%p61, %r401, 16;
	selp.b32 	%r431, %r426, %r280, %p61;
	// begin inline asm
	shfl.sync.up.b32 %r1385, %r431, %r432, %r433, %r434;
	// end inline asm
	setp.ne.s32 	%p62, %r401, 31;
	@%p62 bra 	$L__BB14_103;
	shl.b32 	%r495, %r214, 2;
	mov.u32 	%r496, _ZZN3cub18CUB_300001_SM_10006detail4scan16DeviceScanKernelINS2_10policy_hubIiiim17calculoHorizontalE10Policy1000EN6thrust24THRUST_300001_SM_1000_NS6detail15normal_iteratorINS9_10device_ptrIiEEEESE_NS0_13ScanTileStateIiLb1EEES5_NS0_8NullTypeEmiLb0ESH_EEvT0_T1_T2_iT3_T4_T5_E12temp_storage;
	add.s32 	%r497, %r496, %r495;
	st.shared.u32 	[%r497+16], %r280;
$L__BB14_103:
	bar.sync 	0;
	ld.shared.v4.u32 	{%r498, %r499, %r500, %r501}, [_ZZN3cub18CUB_300001_SM_10006detail4scan16DeviceScanKernelINS2_10policy_hubIiiim17calculoHorizontalE10Policy1000EN6thrust24THRUST_300001_SM_1000_NS6detail15normal_iteratorINS9_10device_ptrIiEEEESE_NS0_13ScanTileStateIiLb1EEES5_NS0_8NullTypeEmiLb0ESH_EEvT0_T1_T2_iT3_T4_T5_E12temp_storage+16];
	add.s32 	%r502, %r498, -1;
	setp.gt.s32 	%p63, %r498, %r499;
	setp.gt.s32 	%p64, %r498, 1;
	max.s32 	%r503, %r499, 0;
	selp.b32 	%r504, %r502, %r503, %p63;
	selp.b32 	%r505, %r504, %r503, %p64;
	setp.eq.s32 	%p65, %r214, 2;
	selp.b32 	%r506, %r505, %r498, %p65;
	add.s32 	%r507, %r505, -1;
	setp.gt.s32 	%p66, %r505, %r500;
	setp.gt.s32 	%p67, %r505, 1;
	max.s32 	%r508, %r500, 0;
	selp.b32 	%r509, %r507, %r508, %p67;
	selp.b32 	%r510, %r509, %r508, %p66;
	setp.eq.s32 	%p68, %r214, 3;
	selp.b32 	%r282, %r510, %r506, %p68;
	add.s32 	%r511, %r510, -1;
	setp.gt.s32 	%p69, %r510, %r501;
	setp.gt.s32 	%p70, %r510, 1;
	max.s32 	%r512, %r501, 0;
	selp.b32 	%r513, %r511, %r512, %p70;
	selp.b32 	%r283, %r513, %r512, %p69;
	setp.lt.u32 	%p71, %r171, 32;
	@%p71 bra 	$L__BB14_105;
	add.s32 	%r514, %r282, -1;
	setp.gt.s32 	%p72, %r282, %r1385;
	setp.gt.s32 	%p73, %r282, 1;
	max.s32 	%r515, %r1385, 0;
	selp.b32 	%r516, %r514, %r515, %p73;
	selp.b32 	%r517, %r516, %r515, %p72;
	setp.eq.s32 	%p74, %r401, 0;
	selp.b32 	%r1385, %r282, %r517, %p74;
	bra.uni 	$L__BB14_149;
$L__BB14_105:
	setp.ne.s32 	%p75, %r171, 0;
	mul.wide.s32 	%rd23, %r1, 8;
	add.s64 	%rd12, %rd1, %rd23;
	@%p75 bra 	$L__BB14_107;
	st.shared.u32 	[_ZZN3cub18CUB_300001_SM_10006detail4scan16DeviceScanKernelINS2_10policy_hubIiiim17calculoHorizontalE10Policy1000EN6thrust24THRUST_300001_SM_1000_NS6detail15normal_iteratorINS9_10device_ptrIiEEEESE_NS0_13ScanTileStateIiLb1EEES5_NS0_8NullTypeEmiLb0ESH_EEvT0_T1_T2_iT3_T4_T5_E12temp_storage+12], %r283;
	add.s64 	%rd24, %rd12, 256;
	mov.b32 	%r518, 100;
	// begin inline asm
	st.relaxed.gpu.v2.u32 [%rd24], {%r518, %r283};
	// end inline asm
$L__BB14_107:
	mov.u32 	%r285, %nctaid.x;
	setp.gt.u32 	%p76, %r285, 499;
	@%p76 bra 	$L__BB14_109;
	membar.cta;
	bra.uni 	$L__BB14_110;
$L__BB14_109:
	mov.b32 	%r520, 450;
	// begin inline asm
	nanosleep.u32 %r520;
	// end inline asm
$L__BB14_110:
	ld.param.u32 	%r1313, [_ZN3cub18CUB_300001_SM_10006detail4scan16DeviceScanKernelINS2_10policy_hubIiiim17calculoHorizontalE10Policy1000EN6thrust24THRUST_300001_SM_1000_NS6detail15normal_iteratorINS9_10device_ptrIiEEEESE_NS0_13ScanTileStateIiLb1EEES5_NS0_8NullTypeEmiLb0ESH_EEvT0_T1_T2_iT3_T4_T5__param_3];
	mov.u32 	%r523, %ctaid.x;
	add.s32 	%r524, %r1313, %r523;
	not.b32 	%r525, %r171;
	add.s32 	%r526, %r524, %r525;
	mul.wide.s32 	%rd26, %r526, 8;
	add.s64 	%rd27, %rd1, %rd26;
	add.s64 	%rd25, %rd27, 256;
	// begin inline asm
	ld.relaxed.gpu.v2.u32 {%r1378, %r1371}, [%rd25];
	// end inline asm
$L__BB14_111:
	setp.eq.s32 	%p77, %r1378, 99;
	mov.b32 	%r527, -1;
	vote.sync.any.pred 	%p78, %p77, %r527;
	not.pred 	%p79, %p78;
	@%p79 bra 	$L__BB14_116;
	@%p76 bra 	$L__BB14_114;
	membar.cta;
	bra.uni 	$L__BB14_115;
$L__BB14_114:
	mov.b32 	%r685, 350;
	// begin inline asm
	nanosleep.u32 %r685;
	// end inline asm
$L__BB14_115:
	// begin inline asm
	ld.relaxed.gpu.v2.u32 {%r1378, %r1371}, [%rd25];
	// end inline asm
	bra.uni 	$L__BB14_111;
$L__BB14_116:
	setp.eq.s32 	%p80, %r1378, 101;
	mov.b32 	%r534, -1;
	vote.sync.ballot.b32 	%r535, %p80, %r534;
	// begin inline asm
	mov.u32 %r529, %lanemask_ge;
	// end inline asm
	and.b32  	%r536, %r535, %r529;
	or.b32  	%r537, %r536, -2147483648;
	add.s32 	%r538, %r537, -1;
	not.b32 	%r539, %r537;
	and.b32  	%r540, %r539, %r538;
	popc.b32 	%r295, %r540;
	mov.b32 	%r532, 1;
	// begin inline asm
	shfl.sync.down.b32 %r530, %r1371, %r532, %r295, %r534;
	// end inline asm
	setp.ge.s32 	%p82, %r401, %r295;
	@%p82 bra 	$L__BB14_118;
	add.s32 	%r541, %r530, -1;
	setp.gt.s32 	%p83, %r530, %r1371;
	setp.gt.s32 	%p84, %r530, 1;
	max.s32 	%r542, %r1371, 0;
	selp.b32 	%r543, %r541, %r542, %p84;
	selp.b32 	%r1371, %r543, %r542, %p83;
$L__BB14_118:
	mov.b32 	%r546, 2;
	mov.b32 	%r548, -1;
	// begin inline asm
	shfl.sync.down.b32 %r544, %r1371, %r546, %r295, %r548;
	// end inline asm
	add.s32 	%r549, %r401, 2;
	setp.gt.s32 	%p85, %r549, %r295;
	@%p85 bra 	$L__BB14_120;
	add.s32 	%r550, %r544, -1;
	setp.gt.s32 	%p86, %r544, %r1371;
	setp.gt.s32 	%p87, %r544, 1;
	max.s32 	%r551, %r1371, 0;
	selp.b32 	%r552, %r550, %r551, %p87;
	selp.b32 	%r1371, %r552, %r551, %p86;
$L__BB14_120:
	mov.b32 	%r555, 4;
	mov.b32 	%r557, -1;
	// begin inline asm
	shfl.sync.down.b32 %r553, %r1371, %r555, %r295, %r557;
	// end inline asm
	add.s32 	%r558, %r401, 4;
	setp.gt.s32 	%p88, %r558, %r295;
	@%p88 bra 	$L__BB14_122;
	add.s32 	%r559, %r553, -1;
	setp.gt.s32 	%p89, %r553, %r1371;
	setp.gt.s32 	%p90, %r553, 1;
	max.s32 	%r560, %r1371, 0;
	selp.b32 	%r561, %r559, %r560, %p90;
	selp.b32 	%r1371, %r561, %r560, %p89;
$L__BB14_122:
	mov.b32 	%r564, 8;
	mov.b32 	%r566, -1;
	// begin inline asm
	shfl.sync.down.b32 %r562, %r1371, %r564, %r295, %r566;
	// end inline asm
	add.s32 	%r567, %r401, 8;
	setp.gt.s32 	%p91, %r567, %r295;
	@%p91 bra 	$L__BB14_124;
	add.s32 	%r568, %r562, -1;
	setp.gt.s32 	%p92, %r562, %r1371;
	setp.gt.s32 	%p93, %r562, 1;
	max.s32 	%r569, %r1371, 0;
	selp.b32 	%r570, %r568, %r569, %p93;
	selp.b32 	%r1371, %r570, %r569, %p92;
$L__BB14_124:
	mov.b32 	%r573, 16;
	mov.b32 	%r575, -1;
	// begin inline asm
	shfl.sync.down.b32 %r571, %r1371, %r573, %r295, %r575;
	// end inline asm
	add.s32 	%r576, %r401, 16;
	setp.gt.s32 	%p94, %r576, %r295;
	@%p94 bra 	$L__BB14_126;
	add.s32 	%r577, %r571, -1;
	setp.gt.s32 	%p95, %r571, %r1371;
	setp.gt.s32 	%p96, %r571, 1;
	max.s32 	%r578, %r1371, 0;
	selp.b32 	%r579, %r577, %r578, %p96;
	selp.b32 	%r1371, %r579, %r578, %p95;
$L__BB14_126:
	ld.param.u32 	%r1314, [_ZN3cub18CUB_300001_SM_10006detail4scan16DeviceScanKernelINS2_10policy_hubIiiim17calculoHorizontalE10Policy1000EN6thrust24THRUST_300001_SM_1000_NS6detail15normal_iteratorINS9_10device_ptrIiEEEESE_NS0_13ScanTileStateIiLb1EEES5_NS0_8NullTypeEmiLb0ESH_EEvT0_T1_T2_iT3_T4_T5__param_3];
	mov.u32 	%r580, %ctaid.x;
	add.s32 	%r581, %r1314, %r580;
	not.b32 	%r582, %r171;
	add.s32 	%r1377, %r581, %r582;
	add.s64 	%rd14, %rd1, 256;
$L__BB14_127:
	setp.ne.s32 	%p97, %r1378, 101;
	mov.b32 	%r583, -1;
	vote.sync.all.pred 	%p98, %p97, %r583;
	not.pred 	%p99, %p98;
	@%p99 bra 	$L__BB14_145;
	mul.wide.s32 	%rd30, %r1377, 8;
	add.s64 	%rd31, %rd14, %rd30;
	add.s64 	%rd29, %rd31, -256;
	// begin inline asm
	ld.relaxed.gpu.v2.u32 {%r1378, %r1381}, [%rd29];
	// end inline asm
$L__BB14_129:
	setp.eq.s32 	%p137, %r1378, 99;
	mov.b32 	%r627, -1;
	vote.sync.any.pred 	%p138, %p137, %r627;
	not.pred 	%p139, %p138;
	@%p139 bra 	$L__BB14_134;
	@%p76 bra 	$L__BB14_132;
	membar.cta;
	bra.uni 	$L__BB14_133;
$L__BB14_132:
	mov.b32 	%r682, 350;
	// begin inline asm
	nanosleep.u32 %r682;
	// end inline asm
$L__BB14_133:
	// begin inline asm
	ld.relaxed.gpu.v2.u32 {%r1378, %r1381}, [%rd29];
	// end inline asm
	bra.uni 	$L__BB14_129;
$L__BB14_134:
	setp.eq.s32 	%p140, %r1378, 101;
	mov.b32 	%r633, -1;
	vote.sync.ballot.b32 	%r634, %p140, %r633;
	and.b32  	%r635, %r634, %r529;
	or.b32  	%r636, %r635, -2147483648;
	add.s32 	%r637, %r636, -1;
	not.b32 	%r638, %r636;
	and.b32  	%r639, %r638, %r637;
	popc.b32 	%r323, %r639;
	mov.b32 	%r631, 1;
	// begin inline asm
	shfl.sync.down.b32 %r629, %r1381, %r631, %r323, %r633;
	// end inline asm
	setp.ge.s32 	%p142, %r401, %r323;
	@%p142 bra 	$L__BB14_136;
	add.s32 	%r640, %r629, -1;
	setp.gt.s32 	%p143, %r629, %r1381;
	setp.gt.s32 	%p144, %r629, 1;
	max.s32 	%r641, %r1381, 0;
	selp.b32 	%r642, %r640, %r641, %p144;
	selp.b32 	%r1381, %r642, %r641, %p143;
$L__BB14_136:
	mov.b32 	%r645, 2;
	mov.b32 	%r647, -1;
	// begin inline asm
	shfl.sync.down.b32 %r643, %r1381, %r645, %r323, %r647;
	// end inline asm
	add.s32 	%r648, %r401, 2;
	setp.gt.s32 	%p145, %r648, %r323;
	@%p145 bra 	$L__BB14_138;
	add.s32 	%r649, %r643, -1;
	setp.gt.s32 	%p146, %r643, %r1381;
	setp.gt.s32 	%p147, %r643, 1;
	max.s32 	%r650, %r1381, 0;
	selp.b32 	%r651, %r649, %r650, %p147;
	selp.b32 	%r1381, %r651, %r650, %p146;
$L__BB14_138:
	mov.b32 	%r654, 4;
	mov.b32 	%r656, -1;
	// begin inline asm
	shfl.sync.down.b32 %r652, %r1381, %r654, %r323, %r656;
	// end inline asm
	add.s32 	%r657, %r401, 4;
	setp.gt.s32 	%p148, %r657, %r323;
	@%p148 bra 	$L__BB14_140;
	add.s32 	%r658, %r652, -1;
	setp.gt.s32 	%p149, %r652, %r1381;
	setp.gt.s32 	%p150, %r652, 1;
	max.s32 	%r659, %r1381, 0;
	selp.b32 	%r660, %r658, %r659, %p150;
	selp.b32 	%r1381, %r660, %r659, %p149;
$L__BB14_140:
	mov.b32 	%r663, 8;
	mov.b32 	%r665, -1;
	// begin inline asm
	shfl.sync.down.b32 %r661, %r1381, %r663, %r323, %r665;
	// end inline asm
	add.s32 	%r666, %r401, 8;
	setp.gt.s32 	%p151, %r666, %r323;
	@%p151 bra 	$L__BB14_142;
	add.s32 	%r667, %r661, -1;
	setp.gt.s32 	%p152, %r661, %r1381;
	setp.gt.s32 	%p153, %r661, 1;
	max.s32 	%r668, %r1381, 0;
	selp.b32 	%r669, %r667, %r668, %p153;
	selp.b32 	%r1381, %r669, %r668, %p152;
$L__BB14_142:
	mov.b32 	%r672, 16;
	mov.b32 	%r674, -1;
	// begin inline asm
	shfl.sync.down.b32 %r670, %r1381, %r672, %r323, %r674;
	// end inline asm
	add.s32 	%r675, %r401, 16;
	setp.gt.s32 	%p154, %r675, %r323;
	@%p154 bra 	$L__BB14_144;
	add.s32 	%r676, %r670, -1;
	setp.gt.s32 	%p155, %r670, %r1381;
	setp.gt.s32 	%p156, %r670, 1;
	max.s32 	%r677, %r1381, 0;
	selp.b32 	%r678, %r676, %r677, %p156;
	selp.b32 	%r1381, %r678, %r677, %p155;
$L__BB14_144:
	add.s32 	%r679, %r1381, -1;
	setp.gt.s32 	%p157, %r1381, %r1371;
	setp.gt.s32 	%p158, %r1381, 1;
	max.s32 	%r680, %r1371, 0;
	selp.b32 	%r681, %r679, %r680, %p158;
	selp.b32 	%r1371, %r681, %r680, %p157;
	add.s32 	%r1377, %r1377, -32;
	bra.uni 	$L__BB14_127;
$L__BB14_145:
	@%p75 bra 	$L__BB14_147;
	add.s32 	%r587, %r1371, -1;
	setp.gt.s32 	%p101, %r1371, %r283;
	setp.gt.s32 	%p102, %r1371, 1;
	max.s32 	%r588, %r283, 0;
	selp.b32 	%r589, %r587, %r588, %p102;
	selp.b32 	%r586, %r589, %r588, %p101;
	add.s64 	%rd28, %rd12, 256;
	mov.b32 	%r585, 101;
	// begin inline asm
	st.relaxed.gpu.v2.u32 [%rd28], {%r585, %r586};
	// end inline asm
	st.shared.u32 	[_ZZN3cub18CUB_300001_SM_10006detail4scan16DeviceScanKernelINS2_10policy_hubIiiim17calculoHorizontalE10Policy1000EN6thrust24THRUST_300001_SM_1000_NS6detail15normal_iteratorINS9_10device_ptrIiEEEESE_NS0_13ScanTileStateIiLb1EEES5_NS0_8NullTypeEmiLb0ESH_EEvT0_T1_T2_iT3_T4_T5_E12temp_storage+4], %r1371;
	st.shared.u32 	[_ZZN3cub18CUB_300001_SM_10006detail4scan16DeviceScanKernelINS2_10policy_hubIiiim17calculoHorizontalE10Policy1000EN6thrust24THRUST_300001_SM_1000_NS6detail15normal_iteratorINS9_10device_ptrIiEEEESE_NS0_13ScanTileStateIiLb1EEES5_NS0_8NullTypeEmiLb0ESH_EEvT0_T1_T2_iT3_T4_T5_E12temp_storage+8], %r586;
$L__BB14_147:
	setp.ne.s32 	%p103, %r401, 0;
	@%p103 bra 	$L__BB14_149;
	st.shared.u32 	[_ZZN3cub18CUB_300001_SM_10006detail4scan16DeviceScanKernelINS2_10policy_hubIiiim17calculoHorizontalE10Policy1000EN6thrust24THRUST_300001_SM_1000_NS6detail15normal_iteratorINS9_10device_ptrIiEEEESE_NS0_13ScanTileStateIiLb1EEES5_NS0_8NullTypeEmiLb0ESH_EEvT0_T1_T2_iT3_T4_T5_E12temp_storage+36], %r1371;
	mov.u32 	%r1385, %r1371;
$L__BB14_149:
	bar.sync 	0;
	setp.eq.s32 	%p104, %r171, 0;
	@%p104 bra 	$L__BB14_151;
	ld.shared.u32 	%r590, [_ZZN3cub18CUB_300001_SM_10006detail4scan16DeviceScanKernelINS2_10policy_hubIiiim17calculoHorizontalE10Policy1000EN6thrust24THRUST_300001_SM_1000_NS6detail15normal_iteratorINS9_10device_ptrIiEEEESE_NS0_13ScanTileStateIiLb1EEES5_NS0_8NullTypeEmiLb0ESH_EEvT0_T1_T2_iT3_T4_T5_E12temp_storage+36];
	add.s32 	%r591, %r590, -1;
	setp.gt.s32 	%p105, %r590, %r1385;
	setp.gt.s32 	%p106, %r590, 1;
	max.s32 	%r592, %r1385, 0;
	selp.b32 	%r593, %r591, %r592, %p106;
	selp.b32 	%r1385, %r593, %r592, %p105;
$L__BB14_151:
	add.s32 	%r594, %r1385, -1;
	setp.gt.s32 	%p107, %r1385, %r1367;
	setp.gt.s32 	%p108, %r1385, 1;
	max.s32 	%r595, %r1367, 0;
	selp.b32 	%r596, %r594, %r595, %p107;
	selp.b32 	%r1367, %r596, %r595, %p108;
	add.s32 	%r597, %r1367, -1;
	setp.gt.s32 	%p109, %r1367, %r218;
	setp.gt.s32 	%p110, %r1367, 1;
	selp.b32 	%r598, %r597, %r266, %p109;
	selp.b32 	%r1400, %r598, %r266, %p110;
	add.s32 	%r599, %r1400, -1;
	setp.gt.s32 	%p111, %r1400, %r219;
	setp.gt.s32 	%p112, %r1400, 1;
	selp.b32 	%r600, %r599, %r267, %p111;
	selp.b32 	%r1399, %r600, %r267, %p112;
	add.s32 	%r601, %r1399, -1;
	setp.gt.s32 	%p113, %r1399, %r220;
	setp.gt.s32 	%p114, %r1399, 1;
	selp.b32 	%r602, %r601, %r268, %p113;
	selp.b32 	%r1398, %r602, %r268, %p114;
	add.s32 	%r603, %r1398, -1;
	setp.gt.s32 	%p115, %r1398, %r221;
	setp.gt.s32 	%p116, %r1398, 1;
	selp.b32 	%r604, %r603, %r269, %p115;
	selp.b32 	%r1397, %r604, %r269, %p116;
	add.s32 	%r605, %r1397, -1;
	setp.gt.s32 	%p117, %r1397, %r222;
	setp.gt.s32 	%p118, %r1397, 1;
	selp.b32 	%r606, %r605, %r270, %p117;
	selp.b32 	%r1396, %r606, %r270, %p118;
	add.s32 	%r607, %r1396, -1;
	setp.gt.s32 	%p119, %r1396, %r223;
	setp.gt.s32 	%p120, %r1396, 1;
	selp.b32 	%r608, %r607, %r271, %p119;
	selp.b32 	%r1395, %r608, %r271, %p120;
	add.s32 	%r609, %r1395, -1;
	setp.gt.s32 	%p121, %r1395, %r224;
	setp.gt.s32 	%p122, %r1395, 1;
	selp.b32 	%r610, %r609, %r272, %p121;
	selp.b32 	%r1394, %r610, %r272, %p122;
	add.s32 	%r611, %r1394, -1;
	setp.gt.s32 	%p123, %r1394, %r225;
	setp.gt.s32 	%p124, %r1394, 1;
	selp.b32 	%r612, %r611, %r273, %p123;
	selp.b32 	%r1393, %r612, %r273, %p124;
	add.s32 	%r613, %r1393, -1;
	setp.gt.s32 	%p125, %r1393, %r226;
	setp.gt.s32 	%p126, %r1393, 1;
	selp.b32 	%r614, %r613, %r274, %p125;
	selp.b32 	%r1392, %r614, %r274, %p126;
	add.s32 	%r615, %r1392, -1;
	setp.gt.s32 	%p127, %r1392, %r227;
	setp.gt.s32 	%p128, %r1392, 1;
	selp.b32 	%r616, %r615, %r275, %p127;
	selp.b32 	%r1391, %r616, %r275, %p128;
	add.s32 	%r617, %r1391, -1;
	setp.gt.s32 	%p129, %r1391, %r228;
	setp.gt.s32 	%p130, %r1391, 1;
	selp.b32 	%r618, %r617, %r276, %p129;
	selp.b32 	%r1390, %r618, %r276, %p130;
	add.s32 	%r619, %r1390, -1;
	setp.gt.s32 	%p131, %r1390, %r229;
	setp.gt.s32 	%p132, %r1390, 1;
	selp.b32 	%r620, %r619, %r277, %p131;
	selp.b32 	%r1389, %r620, %r277, %p132;
	add.s32 	%r621, %r1389, -1;
	setp.gt.s32 	%p133, %r1389, %r230;
	setp.gt.s32 	%p134, %r1389, 1;
	selp.b32 	%r622, %r621, %r278, %p133;
	selp.b32 	%r1388, %r622, %r278, %p134;
	add.s32 	%r623, %r1388, -1;
	setp.gt.s32 	%p135, %r1388, %r231;
	setp.gt.s32 	%p136, %r1388, 1;
	selp.b32 	%r624, %r623, %r279, %p135;
	selp.b32 	%r1387, %r624, %r279, %p136;
$L__BB14_152:
	bar.sync 	0;
	st.shared.u32 	[%r216], %r1367;
	st.shared.u32 	[%r216+4], %r1400;
	st.shared.u32 	[%r216+8], %r1399;
	st.shared.u32 	[%r216+12], %r1398;
	st.shared.u32 	[%r216+16], %r1397;
	st.shared.u32 	[%r216+20], %r1396;
	st.shared.u32 	[%r216+24], %r1395;
	st.shared.u32 	[%r216+28], %r1394;
	st.shared.u32 	[%r216+32], %r1393;
	st.shared.u32 	[%r216+36], %r1392;
	st.shared.u32 	[%r216+40], %r1391;
	st.shared.u32 	[%r216+44], %r1390;
	st.shared.u32 	[%r216+48], %r1389;
	st.shared.u32 	[%r216+52], %r1388;
	st.shared.u32 	[%r216+56], %r1387;
	bar.warp.sync 	-1;
	ld.shared.u32 	%r374, [%r215];
	ld.shared.u32 	%r375, [%r215+128];
	ld.shared.u32 	%r376, [%r215+256];
	ld.shared.u32 	%r377, [%r215+384];
	ld.shared.u32 	%r378, [%r215+512];
	ld.shared.u32 	%r379, [%r215+640];
	ld.shared.u32 	%r380, [%r215+768];
	ld.shared.u32 	%r381, [%r215+896];
	ld.shared.u32 	%r382, [%r215+1024];
	ld.shared.u32 	%r383, [%r215+1152];
	ld.shared.u32 	%r384, [%r215+1280];
	ld.shared.u32 	%r385, [%r215+1408];
	ld.shared.u32 	%r386, [%r215+1536];
	ld.shared.u32 	%r387, [%r215+1664];
	ld.shared.u32 	%r388, [%r215+1792];
	setp.ne.s32 	%p246, %r171, 0;
	@%p246 bra 	$L__BB14_154;
	st.volatile.shared.u32 	[_ZZN3cub18CUB_300001_SM_10006detail4scan16DeviceScanKernelINS2_10policy_hubIiiim17calculoHorizontalE10Policy1000EN6thrust24THRUST_300001_SM_1000_NS6detail15normal_iteratorINS9_10device_ptrIiEEEESE_NS0_13ScanTileStateIiLb1EEES5_NS0_8NullTypeEmiLb0ESH_EEvT0_T1_T2_iT3_T4_T5_E12temp_storage+7680], %r170;
$L__BB14_154:
	bar.sync 	0;
	ld.volatile.shared.u32 	%r389, [_ZZN3cub18CUB_300001_SM_10006detail4scan16DeviceScanKernelINS2_10policy_hubIiiim17calculoHorizontalE10Policy1000EN6thrust24THRUST_300001_SM_1000_NS6detail15normal_iteratorINS9_10device_ptrIiEEEESE_NS0_13ScanTileStateIiLb1EEES5_NS0_8NullTypeEmiLb0ESH_EEvT0_T1_T2_iT3_T4_T5_E12temp_storage+7680];
	cvt.u64.u32 	%rd34, %r173;
	add.s64 	%rd35, %rd4, %rd34;
	setp.ge.s32 	%p247, %r173, %r389;
	shl.b64 	%rd36, %rd35, 2;
	add.s64 	%rd16, %rd3, %rd36;
	@%p247 bra 	$L__BB14_156;
	st.global.u32 	[%rd16], %r374;
$L__BB14_156:
	mov.u32 	%r830, %tid.x;
	and.b32  	%r831, %r830, 992;
	mul.lo.s32 	%r832, %r831, 15;
	and.b32  	%r833, %r830, 31;
	or.b32  	%r834, %r832, %r833;
	add.s32 	%r835, %r834, 32;
	setp.ge.s32 	%p248, %r835, %r389;
	@%p248 bra 	$L__BB14_158;
	st.global.u32 	[%rd16+128], %r375;
$L__BB14_158:
	add.s32 	%r841, %r834, 64;
	setp.ge.s32 	%p249, %r841, %r389;
	@%p249 bra 	$L__BB14_160;
	st.global.u32 	[%rd16+256], %r376;
$L__BB14_160:
	add.s32 	%r847, %r834, 96;
	setp.ge.s32 	%p250, %r847, %r389;
	@%p250 bra 	$L__BB14_162;
	st.global.u32 	[%rd16+384], %r377;
$L__BB14_162:
	setp.ge.s32 	%p251, %r182, %r389;
	@%p251 bra 	$L__BB14_164;
	st.global.u32 	[%rd16+512], %r378;
$L__BB14_164:
	setp.ge.s32 	%p252, %r185, %r389;
	@%p252 bra 	$L__BB14_166;
	st.global.u32 	[%rd16+640], %r379;
$L__BB14_166:
	setp.ge.s32 	%p253, %r188, %r389;
	@%p253 bra 	$L__BB14_168;
	st.global.u32 	[%rd16+768], %r380;
$L__BB14_168:
	setp.ge.s32 	%p254, %r191, %r389;
	@%p254 bra 	$L__BB14_170;
	st.global.u32 	[%rd16+896], %r381;
$L__BB14_170:
	setp.ge.s32 	%p255, %r194, %r389;
	@%p255 bra 	$L__BB14_172;
	st.global.u32 	[%rd16+1024], %r382;
$L__BB14_172:
	setp.ge.s32 	%p256, %r197, %r389;
	@%p256 bra 	$L__BB14_174;
	st.global.u32 	[%rd16+1152], %r383;
$L__BB14_174:
	setp.ge.s32 	%p257, %r200, %r389;
	@%p257 bra 	$L__BB14_176;
	st.global.u32 	[%rd16+1280], %r384;
$L__BB14_176:
	setp.ge.s32 	%p258, %r203, %r389;
	@%p258 bra 	$L__BB14_178;
	st.global.u32 	[%rd16+1408], %r385;
$L__BB14_178:
	setp.ge.s32 	%p259, %r206, %r389;
	@%p259 bra 	$L__BB14_180;
	st.global.u32 	[%rd16+1536], %r386;
$L__BB14_180:
	add.s32 	%r853, %r834, 416;
	setp.ge.s32 	%p260, %r853, %r389;
	@%p260 bra 	$L__BB14_182;
	st.global.u32 	[%rd16+1664], %r387;
$L__BB14_182:
	add.s32 	%r859, %r834, 448;
	setp.ge.s32 	%p261, %r859, %r389;
	@%p261 bra 	$L__BB14_184;
	st.global.u32 	[%rd16+1792], %r388;
$L__BB14_184:
	ret;

}


// ===== COMPILED SASS (sm_100) =====

	.target	sm_100

	.elftype	@"ET_EXEC"


//--------------------- .note.nv.tkinfo           --------------------------
	.section	.note.nv.tkinfo,"",@"SHT_NOTE"
	.sectionflags	@"SHF_NOTE_NV_TKINFO"
	.tkinfo
        /*0018*/ 	.word	0x00000002
        /*0030*/ 	.string	""
        /*0030*/ 	.string	"ptxas"
        /*0030*/ 	.string	"Cuda compilation tools, release 13.0, V13.0.88"
        /*0030*/ 	.string	"Build cuda_13.0.r13.0/compiler.36424714_0"
        /*0030*/ 	.string	"-arch sm_100 -m 64 "



//--------------------- .note.nv.cuinfo           --------------------------
	.section	.note.nv.cuinfo,"",@"SHT_NOTE"
	.sectionflags	@"SHF_NOTE_NV_CUINFO"
        /*0018*/ 	.short	0x0002
        /*001a*/ 	.short	0x0064
        /*001c*/ 	.short	0x0082
	.zero		2


//--------------------- .nv.info                  --------------------------
	.section	.nv.info,"",@"SHT_CUDA_INFO"
	.align	4


	//----- nvinfo : EIATTR_REGCOUNT
	.align		4
        /*0000*/ 	.byte	0x04, 0x2f
        /*0002*/ 	.short	(.L_44 - .L_43)
	.align		4
.L_43:
        /*0004*/ 	.word	index@(_ZN3cub18CUB_300001_SM_10006detail11EmptyKernelIvEEvv)
        /*0008*/ 	.word	0x00000004


	//----- nvinfo : EIATTR_FRAME_SIZE
	.align		4
.L_44:
        /*000c*/ 	.byte	0x04, 0x11
        /*000e*/ 	.short	(.L_46 - .L_45)
	.align		4
.L_45:
        /*0010*/ 	.word	index@(_ZN3cub18CUB_300001_SM_10006detail11EmptyKernelIvEEvv)
        /*0014*/ 	.word	0x00000000


	//----- nvinfo : EIATTR_REGCOUNT
	.align		4
.L_46:
        /*0018*/ 	.byte	0x04, 0x2f
        /*001a*/ 	.short	(.L_48 - .L_47)
	.align		4
.L_47:
        /*001c*/ 	.word	index@(_ZN3cub18CUB_300001_SM_10006detail9transform16transform_kernelINS2_10policy_hubILb1EN4cuda3std3__45tupleIJN6thrust24THRUST_300001_SM_1000_NS17counting_iteratorIiNSA_11use_defaultESC_SC_EEEEEE10policy1000Ei12calculoScoreNSA_6detail15normal_iteratorINSA_10device_ptrIiEEEEJSD_EEEvT0_iT1_T2_DpNS2_10kernel_argIT3_EE)
        /*0020*/ 	.word	0x0000001d


	//----- nvinfo : EIATTR_FRAME_SIZE
	.align		4
.L_48:
        /*0024*/ 	.byte	0x04, 0x11
        /*0026*/ 	.short	(.L_50 - .L_49)
	.align		4
.L_49:
        /*0028*/ 	.word	index@(_ZN3cub18CUB_300001_SM_10006detail9transform16transform_kernelINS2_10policy_hubILb1EN4cuda3std3__45tupleIJN6thrust24THRUST_300001_SM_1000_NS17counting_iteratorIiNSA_11use_defaultESC_SC_EEEEEE10policy1000Ei12calculoScoreNSA_6detail15normal_iteratorINSA_10device_ptrIiEEEEJSD_EEEvT0_iT1_T2_DpNS2_10kernel_argIT3_EE)
        /*002c*/ 	.word	0x00000000


	//----- nvinfo : EIATTR_REGCOUNT
	.align		4
.L_50:
        /*0030*/ 	.byte	0x04, 0x2f
        /*0032*/ 	.short	(.L_52 - .L_51)
	.align		4
.L_51:
        /*0034*/ 	.word	index@(_ZN3cub18CUB_300001_SM_10006detail9transform16transform_kernelINS2_10policy_hubILb1EN4cuda3std3__45tupleIJN6thrust24THRUST_300001_SM_1000_NS17counting_iteratorIiNSA_11use_defaultESC_SC_EEEEEE10policy1000El12calculoScoreNSA_6detail15normal_iteratorINSA_10device_ptrIiEEEEJSD_EEEvT0_iT1_T2_DpNS2_10kernel_argIT3_EE)
        /*0038*/ 	.word	0x0000001e


	//----- nvinfo : EIATTR_FRAME_SIZE
	.align		4
.L_52:
        /*003c*/ 	.byte	0x04, 0x11
        /*003e*/ 	.short	(.L_54 - .L_53)
	.align		4
.L_53:
        /*0040*/ 	.word	index@(_ZN3cub18CUB_300001_SM_10006detail9transform16transform_kernelINS2_10policy_hubILb1EN4cuda3std3__45tupleIJN6thrust24THRUST_300001_SM_1000_NS17counting_iteratorIiNSA_11use_defaultESC_SC_EEEEEE10policy1000El12calculoScoreNSA_6detail15normal_iteratorINSA_10device_ptrIiEEEEJSD_EEEvT0_iT1_T2_DpNS2_10kernel_argIT3_EE)
        /*0044*/ 	.word	0x00000000


	//----- nvinfo : EIATTR_REGCOUNT
	.align		4
.L_54:
        /*0048*/ 	.byte	0x04, 0x2f
        /*004a*/ 	.short	(.L_56 - .L_55)
	.align		4
.L_55:
        /*004c*/ 	.word	index@(_ZN3cub18CUB_300001_SM_10006detail8for_each13static_kernelINS2_12policy_hub_t12policy_500_tEmN6thrust24THRUST_300001_SM_1000_NS8cuda_cub20__uninitialized_fill7functorINS7_10device_ptrIiEEiEEEEvT0_T1_)
        /*0050*/ 	.word	0x00000008


	//----- nvinfo : EIATTR_FRAME_SIZE
	.align		4
.L_56:
        /*0054*/ 	.byte	0x04, 0x11
        /*0056*/ 	.short	(.L_58 - .L_57)
	.align		4
.L_57:
        /*0058*/ 	.word	index@(_ZN3cub18CUB_300001_SM_10006detail8for_each13static_kernelINS2_12policy_hub_t12policy_500_tEmN6thrust24THRUST_300001_SM_1000_NS8cuda_cub20__uninitialized_fill7functorINS7_10device_ptrIiEEiEEEEvT0_T1_)
        /*005c*/ 	.word	0x00000000


	//----- nvinfo : EIATTR_REGCOUNT
	.align		4
.L_58:
        /*0060*/ 	.byte	0x04, 0x2f
        /*0062*/ 	.short	(.L_60 - .L_59)
	.align		4
.L_59:
        /*0064*/ 	.word	index@(_ZN3cub18CUB_300001_SM_10006detail8for_each13static_kernelINS2_12policy_hub_t12policy_500_tEmN6thrust24THRUST_300001_SM_1000_NS8cuda_cub6__fill7functorINS7_6detail15normal_iteratorINS7_10device_ptrIiEEEEiEEEEvT0_T1_)
        /*0068*/ 	.word	0x00000008


	//----- nvinfo : EIATTR_FRAME_SIZE
	.align		4
.L_60:
        /*006c*/ 	.byte	0x04, 0x11
        /*006e*/ 	.short	(.L_62 - .L_61)
	.align		4
.L_61:
        /*0070*/ 	.word	index@(_ZN3cub18CUB_300001_SM_10006detail8for_each13static_kernelINS2_12policy_hub_t12policy_500_tEmN6thrust24THRUST_300001_SM_1000_NS8cuda_cub6__fill7functorINS7_6detail15normal_iteratorINS7_10device_ptrIiEEEEiEEEEvT0_T1_)
        /*0074*/ 	.word	0x00000000


	//----- nvinfo : EIATTR_REGCOUNT
	.align		4
.L_62:
        /*0078*/ 	.byte	0x04, 0x2f
        /*007a*/ 	.short	(.L_64 - .L_63)
	.align		4
.L_63:
        /*007c*/ 	.word	index@(_ZN3cub18CUB_300001_SM_10006detail8for_each13static_kernelINS2_12policy_hub_t12policy_500_tElN6thrust24THRUST_300001_SM_1000_NS8cuda_cub6__fill7functorINS7_6detail15normal_iteratorINS7_10device_ptrIiEEEEiEEEEvT0_T1_)
        /*0080*/ 	.word	0x00000008


	//----- nvinfo : EIATTR_FRAME_SIZE
	.align		4
.L_64:
        /*0084*/ 	.byte	0x04, 0x11
        /*0086*/ 	.short	(.L_66 - .L_65)
	.align		4
.L_65:
        /*0088*/ 	.word	index@(_ZN3cub18CUB_300001_SM_10006detail8for_each13static_kernelINS2_12policy_hub_t12policy_500_tElN6thrust24THRUST_300001_SM_1000_NS8cuda_cub6__fill7functorINS7_6detail15normal_iteratorINS7_10device_ptrIiEEEEiEEEEvT0_T1_)
        /*008c*/ 	.word	0x00000000


	//----- nvinfo : EIATTR_REGCOUNT
	.align		4
.L_66:
        /*0090*/ 	.byte	0x04, 0x2f
        /*0092*/ 	.short	(.L_68 - .L_67)
	.align		4
.L_67:
        /*0094*/ 	.word	index@(_ZN3cub18CUB_300001_SM_10006detail6reduce28DeviceReduceSingleTileKernelINS2_10policy_hubIijN4cuda3__47maximumIiEEE10Policy1000EN6thrust24THRUST_300001_SM_1000_NS6detail15normal_iteratorINSC_10device_ptrIiEEEEPijS8_iiNS5_3std3__410__identityEEEvT0_T1_T2_T3_T4_T6_)
        /*0098*/ 	.word	0x00000020


	//----- nvinfo : EIATTR_FRAME_SIZE
	.align		4
.L_68:
        /*009c*/ 	.byte	0x04, 0x11
        /*009e*/ 	.short	(.L_70 - .L_69)
	.align		4
.L_69:
        /*00a0*/ 	.word	index@(_ZN3cub18CUB_300001_SM_10006detail6reduce28DeviceReduceSingleTileKernelINS2_10policy_hubIijN4cuda3__47maximumIiEEE10Policy1000EN6thrust24THRUST_300001_SM_1000_NS6detail15normal_iteratorINSC_10device_ptrIiEEEEPijS8_iiNS5_3std3__410__identityEEEvT0_T1_T2_T3_T4_T6_)
        /*00a4*/ 	.word	0x00000000


	//----- nvinfo : EIATTR_REGCOUNT
	.align		4
.L_70:
        /*00a8*/ 	.byte	0x04, 0x2f
        /*00aa*/ 	.short	(.L_72 - .L_71)
	.align		4
.L_71:
        /*00ac*/ 	.word	index@(_ZN3cub18CUB_300001_SM_10006detail6reduce18DeviceReduceKernelINS2_10policy_hubIijN4cuda3__47maximumIiEEE10Policy1000EN6thrust24THRUST_300001_SM_1000_NS6detail15normal_iteratorINSC_10device_ptrIiEEEEjS8_iNS5_3std3__410__identityEEEvT0_PT3_T1_NS0_13GridEvenShareISO_EET2_T4_)
        /*00b0*/ 	.word	0x00000020


	//----- nvinfo : EIATTR_FRAME_SIZE
	.align		4
.L_72:
        /*00b4*/ 	.byte	0x04, 0x11
        /*00b6*/ 	.short	(.L_74 - .L_73)
	.align		4
.L_73:
        /*00b8*/ 	.word	index@(_ZN3cub18CUB_300001_SM_10006detail6reduce18DeviceReduceKernelINS2_10policy_hubIijN4cuda3__47maximumIiEEE10Policy1000EN6thrust24THRUST_300001_SM_1000_NS6detail15normal_iteratorINSC_10device_ptrIiEEEEjS8_iNS5_3std3__410__identityEEEvT0_PT3_T1_NS0_13GridEvenShareISO_EET2_T4_)
        /*00bc*/ 	.word	0x00000000


	//----- nvinfo : EIATTR_REGCOUNT
	.align		4
.L_74:
        /*00c0*/ 	.byte	0x04, 0x2f
        /*00c2*/ 	.short	(.L_76 - .L_75)
	.align		4
.L_75:
        /*00c4*/ 	.word	index@(_ZN3cub18CUB_300001_SM_10006detail6reduce28DeviceReduceSingleTileKernelINS2_10policy_hubIijN4cuda3__47maximumIiEEE10Policy1000EPiSB_iS8_iiNS5_3std3__410__identityEEEvT0_T1_T2_T3_T4_T6_)
        /*00c8*/ 	.word	0x0000001e


	//----- nvinfo : EIATTR_FRAME_SIZE
	.align		4
.L_76:
        /*00cc*/ 	.byte	0x04, 0x11
        /*00ce*/ 	.short	(.L_78 - .L_77)
	.align		4
.L_77:
        /*00d0*/ 	.word	index@(_ZN3cub18CUB_300001_SM_10006detail6reduce28DeviceReduceSingleTileKernelINS2_10policy_hubIijN4cuda3__47maximumIiEEE10Policy1000EPiSB_iS8_iiNS5_3std3__410__identityEEEvT0_T1_T2_T3_T4_T6_)
        /*00d4*/ 	.word	0x00000000


	//----- nvinfo : EIATTR_REGCOUNT
	.align		4
.L_78:
        /*00d8*/ 	.byte	0x04, 0x2f
        /*00da*/ 	.short	(.L_80 - .L_79)
	.align		4
.L_79:
        /*00dc*/ 	.word	index@(_ZN3cub18CUB_300001_SM_10006detail6reduce28DeviceReduceSingleTileKernelINS2_10policy_hubIiyN4cuda3__47maximumIiEEE10Policy1000EN6thrust24THRUST_300001_SM_1000_NS6detail15normal_iteratorINSC_10device_ptrIiEEEEPiyS8_iiNS5_3std3__410__identityEEEvT0_T1_T2_T3_T4_T6_)
        /*00e0*/ 	.word	0x00000020


	//----- nvinfo : EIATTR_FRAME_SIZE
	.align		4
.L_80:
        /*00e4*/ 	.byte	0x04, 0x11
        /*00e6*/ 	.short	(.L_82 - .L_81)
	.align		4
.L_81:
        /*00e8*/ 	.word	index@(_ZN3cub18CUB_300001_SM_10006detail6reduce28DeviceReduceSingleTileKernelINS2_10policy_hubIiyN4cuda3__47maximumIiEEE10Policy1000EN6thrust24THRUST_300001_SM_1000_NS6detail15normal_iteratorINSC_10device_ptrIiEEEEPiyS8_iiNS5_3std3__410__identityEEEvT0_T1_T2_T3_T4_T6_)
        /*00ec*/ 	.word	0x00000000


	//----- nvinfo : EIATTR_REGCOUNT
	.align		4
.L_82:
        /*00f0*/ 	.byte	0x04, 0x2f
        /*00f2*/ 	.short	(.L_84 - .L_83)
	.align		4
.L_83:
        /*00f4*/ 	.word	index@(_ZN3cub18CUB_300001_SM_10006detail6reduce18DeviceReduceKernelINS2_10policy_hubIiyN4cuda3__47maximumIiEEE10Policy1000EN6thrust24THRUST_300001_SM_1000_NS6detail15normal_iteratorINSC_10device_ptrIiEEEEyS8_iNS5_3std3__410__identityEEEvT0_PT3_T1_NS0_13GridEvenShareISO_EET2_T4_)
        /*00f8*/ 	.word	0x0000001e


	//----- nvinfo : EIATTR_FRAME_SIZE
	.align		4
.L_84:
        /*00fc*/ 	.byte	0x04, 0x11
        /*00fe*/ 	.short	(.L_86 - .L_85)
	.align		4
.L_85:
        /*0100*/ 	.word	index@(_ZN3cub18CUB_300001_SM_10006detail6reduce18DeviceReduceKernelINS2_10policy_hubIiyN4cuda3__47maximumIiEEE10Policy1000EN6thrust24THRUST_300001_SM_1000_NS6detail15normal_iteratorINSC_10device_ptrIiEEEEyS8_iNS5_3std3__410__identityEEEvT0_PT3_T1_NS0_13GridEvenShareISO_EET2_T4_)
        /*0104*/ 	.word	0x00000000


	//----- nvinfo : EIATTR_REGCOUNT
	.align		4
.L_86:
        /*0108*/ 	.byte	0x04, 0x2f
        /*010a*/ 	.short	(.L_88 - .L_87)
	.align		4
.L_87:
        /*010c*/ 	.word	index@(_ZN3cub18CUB_300001_SM_10006detail6reduce28DeviceReduceSingleTileKernelINS2_10policy_hubIiyN4cuda3__47maximumIiEEE10Policy1000EPiSB_iS8_iiNS5_3std3__410__identityEEEvT0_T1_T2_T3_T4_T6_)
        /*0110*/ 	.word	0x0000001e


	//----- nvinfo : EIATTR_FRAME_SIZE
	.align		4
.L_88:
        /*0114*/ 	.byte	0x04, 0x11
        /*0116*/ 	.short	(.L_90 - .L_89)
	.align		4
.L_89:
        /*0118*/ 	.word	index@(_ZN3cub18CUB_300001_SM_10006detail6reduce28DeviceReduceSingleTileKernelINS2_10policy_hubIiyN4cuda3__47maximumIiEEE10Policy1000EPiSB_iS8_iiNS5_3std3__410__identityEEEvT0_T1_T2_T3_T4_T6_)
        /*011c*/ 	.word	0x00000000


	//----- nvinfo : EIATTR_REGCOUNT
	.align		4
.L_90:
        /*0120*/ 	.byte	0x04, 0x2f
        /*0122*/ 	.short	(.L_92 - .L_91)
	.align		4
.L_91:
        /*0124*/ 	.word	index@(_ZN3cub18CUB_300001_SM_10006detail4scan20DeviceScanInitKernelINS0_13ScanTileStateIiLb1EEEEEvT_i)
        /*0128*/ 	.word	0x00000008


	//----- nvinfo : EIATTR_FRAME_SIZE
	.align		4
.L_92:
        /*012c*/ 	.byte	0x04, 0x11
        /*012e*/ 	.short	(.L_94 - .L_93)
	.align		4
.L_93:
        /*0130*/ 	.word	index@(_ZN3cub18CUB_300001_SM_10006detail4scan20DeviceScanInitKernelINS0_13ScanTileStateIiLb1EEEEEvT_i)
        /*0134*/ 	.word	0x00000000


	//----- nvinfo : EIATTR_REGCOUNT
	.align		4
.L_94:
        /*0138*/ 	.byte	0x04, 0x2f
        /*013a*/ 	.short	(.L_96 - .L_95)
	.align		4
.L_95:
        /*013c*/ 	.word	index@(_ZN3cub18CUB_300001_SM_10006detail4scan16DeviceScanKernelINS2_10policy_hubIiiij17calculoHorizontalE10Policy1000EN6thrust24THRUST_300001_SM_1000_NS6detail15normal_iteratorINS9_10device_ptrIiEEEESE_NS0_13ScanTileStateIiLb1EEES5_NS0_8NullTypeEjiLb0ESH_EEvT0_T1_T2_iT3_T4_T5_)
        /*0140*/ 	.word	0x00000036


	//----- nvinfo : EIATTR_FRAME_SIZE
	.align		4
.L_96:
        /*0144*/ 	.byte	0x04, 0x11
        /*0146*/ 	.short	(.L_98 - .L_97)
	.align		4
.L_97:
        /*0148*/ 	.word	index@(_ZN3cub18CUB_300001_SM_10006detail4scan16DeviceScanKernelINS2_10policy_hubIiiij17calculoHorizontalE10Policy1000EN6thrust24THRUST_300001_SM_1000_NS6detail15normal_iteratorINS9_10device_ptrIiEEEESE_NS0_13ScanTileStateIiLb1EEES5_NS0_8NullTypeEjiLb0ESH_EEvT0_T1_T2_iT3_T4_T5_)
        /*014c*/ 	.word	0x00000000


	//----- nvinfo : EIATTR_REGCOUNT
	.align		4
.L_98:
        /*0150*/ 	.byte	0x04, 0x2f
        /*0152*/ 	.short	(.L_100 - .L_99)
	.align		4
.L_99:
        /*0154*/ 	.word	index@(_ZN3cub18CUB_300001_SM_10006detail4scan16DeviceScanKernelINS2_10policy_hubIiiim17calculoHorizontalE10Policy1000EN6thrust24THRUST_300001_SM_1000_NS6detail15normal_iteratorINS9_10device_ptrIiEEEESE_NS0_13ScanTileStateIiLb1EEES5_NS0_8NullTypeEmiLb0ESH_EEvT0_T1_T2_iT3_T4_T5_)
        /*0158*/ 	.word	0x00000036


	//----- nvinfo : EIATTR_FRAME_SIZE
	.align		4
.L_100:
        /*015c*/ 	.byte	0x04, 0x11
        /*015e*/ 	.short	(.L_102 - .L_101)
	.align		4
.L_101:
        /*0160*/ 	.word	index@(_ZN3cub18CUB_300001_SM_10006detail4scan16DeviceScanKernelINS2_10policy_hubIiiim17calculoHorizontalE10Policy1000EN6thrust24THRUST_300001_SM_1000_NS6detail15normal_iteratorINS9_10device_ptrIiEEEESE_NS0_13ScanTileStateIiLb1EEES5_NS0_8NullTypeEmiLb0ESH_EEvT0_T1_T2_iT3_T4_T5_)
        /*0164*/ 	.word	0x00000000


	//----- nvinfo : EIATTR_MIN_STACK_SIZE
	.align		4
.L_102:
        /*0168*/ 	.byte	0x04, 0x12
        /*016a*/ 	.short	(.L_104 - .L_103)
	.align		4
.L_103:
        /*016c*/ 	.word	index@(_ZN3cub18CUB_300001_SM_10006detail4scan16DeviceScanKernelINS2_10policy_hubIiiim17calculoHorizontalE10Policy1000EN6thrust24THRUST_300001_SM_1000_NS6detail15normal_iteratorINS9_10device_ptrIiEEEESE_NS0_13ScanTileStateIiLb1EEES5_NS0_8NullTypeEmiLb0ESH_EEvT0_T1_T2_iT3_T4_T5_)
        /*0170*/ 	.word	0x00000000


	//----- nvinfo : EIATTR_MIN_STACK_SIZE
	.align		4
.L_104:
        /*0174*/ 	.byte	0x04, 0x12
        /*0176*/ 	.short	(.L_106 - .L_105)
	.align		4
.L_105:
        /*0178*/ 	.word	index@(_ZN3cub18CUB_300001_SM_10006detail4scan16DeviceScanKernelINS2_10policy_hubIiiij17calculoHorizontalE10Policy1000EN6thrust24THRUST_300001_SM_1000_NS6detail15normal_iteratorINS9_10device_ptrIiEEEESE_NS0_13ScanTileStateIiLb1EEES5_NS0_8NullTypeEjiLb0ESH_EEvT0_T1_T2_iT3_T4_T5_)
        /*017c*/ 	.word	0x00000000


	//----- nvinfo : EIATTR_MIN_STACK_SIZE
	.align		4
.L_106:
        /*0180*/ 	.byte	0x04, 0x12
        /*0182*/ 	.short	(.L_108 - .L_107)
	.align		4
.L_107:
        /*0184*/ 	.word	index@(_ZN3cub18CUB_300001_SM_10006detail4scan20DeviceScanInitKernelINS0_13ScanTileStateIiLb1EEEEEvT_i)
        /*0188*/ 	.word	0x00000000


	//----- nvinfo : EIATTR_MIN_STACK_SIZE
	.align		4
.L_108:
        /*018c*/ 	.byte	0x04, 0x12
        /*018e*/ 	.short	(.L_110 - .L_109)
	.align		4
.L_109:
        /*0190*/ 	.word	index@(_ZN3cub18CUB_300001_SM_10006detail6reduce28DeviceReduceSingleTileKernelINS2_10policy_hubIiyN4cuda3__47maximumIiEEE10Policy1000EPiSB_iS8_iiNS5_3std3__410__identityEEEvT0_T1_T2_T3_T4_T6_)
        /*0194*/ 	.word	0x00000000


	//----- nvinfo : EIATTR_MIN_STACK_SIZE
	.align		4
.L_110:
        /*0198*/ 	.byte	0x04, 0x12
        /*019a*/ 	.short	(.L_112 - .L_111)
	.align		4
.L_111:
        /*019c*/ 	.word	index@(_ZN3cub18CUB_300001_SM_10006detail6reduce18DeviceReduceKernelINS2_10policy_hubIiyN4cuda3__47maximumIiEEE10Policy1000EN6thrust24THRUST_300001_SM_1000_NS6detail15normal_iteratorINSC_10device_ptrIiEEEEyS8_iNS5_3std3__410__identityEEEvT0_PT3_T1_NS0_13GridEvenShareISO_EET2_T4_)
        /*01a0*/ 	.word	0x00000000


	//----- nvinfo : EIATTR_MIN_STACK_SIZE
	.align		4
.L_112:
        /*01a4*/ 	.byte	0x04, 0x12
        /*01a6*/ 	.short	(.L_114 - .L_113)
	.align		4
.L_113:
        /*01a8*/ 	.word	index@(_ZN3cub18CUB_300001_SM_10006detail6reduce28DeviceReduceSingleTileKernelINS2_10policy_hubIiyN4cuda3__47maximumIiEEE10Policy1000EN6thrust24THRUST_300001_SM_1000_NS6detail15normal_iteratorINSC_10device_ptrIiEEEEPiyS8_iiNS5_3std3__410__identityEEEvT0_T1_T2_T3_T4_T6_)
        /*01ac*/ 	.word	0x00000000


	//----- nvinfo : EIATTR_MIN_STACK_SIZE
	.align		4
.L_114:
        /*01b0*/ 	.byte	0x04, 0x12
        /*01b2*/ 	.short	(.L_116 - .L_115)
	.align		4
.L_115:
        /*01b4*/ 	.word	index@(_ZN3cub18CUB_300001_SM_10006detail6reduce28DeviceReduceSingleTileKernelINS2_10policy_hubIijN4cuda3__47maximumIiEEE10Policy1000EPiSB_iS8_iiNS5_3std3__410__identityEEEvT0_T1_T2_T3_T4_T6_)
        /*01b8*/ 	.word	0x00000000


	//----- nvinfo : EIATTR_MIN_STACK_SIZE
	.align		4
.L_116:
        /*01bc*/ 	.byte	0x04, 0x12
        /*01be*/ 	.short	(.L_118 - .L_117)
	.align		4
.L_117:
        /*01c0*/ 	.word	index@(_ZN3cub18CUB_300001_SM_10006detail6reduce18DeviceReduceKernelINS2_10policy_hubIijN4cuda3__47maximumIiEEE10Policy1000EN6thrust24THRUST_300001_SM_1000_NS6detail15normal_iteratorINSC_10device_ptrIiEEEEjS8_iNS5_3std3__410__identityEEEvT0_PT3_T1_NS0_13GridEvenShareISO_EET2_T4_)
        /*01c4*/ 	.word	0x00000000


	//----- nvinfo : EIATTR_MIN_STACK_SIZE
	.align		4
.L_118:
        /*01c8*/ 	.byte	0x04, 0x12
        /*01ca*/ 	.short	(.L_120 - .L_119)
	.align		4
.L_119:
        /*01cc*/ 	.word	index@(_ZN3cub18CUB_300001_SM_10006detail6reduce28DeviceReduceSingleTileKernelINS2_10policy_hubIijN4cuda3__47maximumIiEEE10Policy1000EN6thrust24THRUST_300001_SM_1000_NS6detail15normal_iteratorINSC_10device_ptrIiEEEEPijS8_iiNS5_3std3__410__identityEEEvT0_T1_T2_T3_T4_T6_)
        /*01d0*/ 	.word	0x00000000


	//----- nvinfo : EIATTR_MIN_STACK_SIZE
	.align		4
.L_120:
        /*01d4*/ 	.byte	0x04, 0x12
        /*01d6*/ 	.short	(.L_122 - .L_121)
	.align		4
.L_121:
        /*01d8*/ 	.word	index@(_ZN3cub18CUB_300001_SM_10006detail8for_each13static_kernelINS2_12policy_hub_t12policy_500_tElN6thrust24THRUST_300001_SM_1000_NS8cuda_cub6__fill7functorINS7_6detail15normal_iteratorINS7_10device_ptrIiEEEEiEEEEvT0_T1_)
        /*01dc*/ 	.word	0x00000000


	//----- nvinfo : EIATTR_MIN_STACK_SIZE
	.align		4
.L_122:
        /*01e0*/ 	.byte	0x04, 0x12
        /*01e2*/ 	.short	(.L_124 - .L_123)
	.align		4
.L_123:
        /*01e4*/ 	.word	index@(_ZN3cub18CUB_300001_SM_10006detail8for_each13static_kernelINS2_12policy_hub_t12policy_500_tEmN6thrust24THRUST_300001_SM_1000_NS8cuda_cub6__fill7functorINS7_6detail15normal_iteratorINS7_10device_ptrIiEEEEiEEEEvT0_T1_)
        /*01e8*/ 	.word	0x00000000


	//----- nvinfo : EIATTR_MIN_STACK_SIZE
	.align		4
.L_124:
        /*01ec*/ 	.byte	0x04, 0x12
        /*01ee*/ 	.short	(.L_126 - .L_125)
	.align		4
.L_125:
        /*01f0*/ 	.word	index@(_ZN3cub18CUB_300001_SM_10006detail8for_each13static_kernelINS2_12policy_hub_t12policy_500_tEmN6thrust24THRUST_300001_SM_1000_NS8cuda_cub20__uninitialized_fill7functorINS7_10device_ptrIiEEiEEEEvT0_T1_)
        /*01f4*/ 	.word	0x00000000


	//----- nvinfo : EIATTR_MIN_STACK_SIZE
	.align		4
.L_126:
        /*01f8*/ 	.byte	0x04, 0x12
        /*01fa*/ 	.short	(.L_128 - .L_127)
	.align		4
.L_127:
        /*01fc*/ 	.word	index@(_ZN3cub18CUB_300001_SM_10006detail9transform16transform_kernelINS2_10policy_hubILb1EN4cuda3std3__45tupleIJN6thrust24THRUST_300001_SM_1000_NS17counting_iteratorIiNSA_11use_defaultESC_SC_EEEEEE10policy1000El12calculoScoreNSA_6detail15normal_iteratorINSA_10device_ptrIiEEEEJSD_EEEvT0_iT1_T2_DpNS2_10kernel_argIT3_EE)
        /*0200*/ 	.word	0x00000000


	//----- nvinfo : EIATTR_MIN_STACK_SIZE
	.align		4
.L_128:
        /*0204*/ 	.byte	0x04, 0x12
        /*0206*/ 	.short	(.L_130 - .L_129)
	.align		4
.L_129:
        /*0208*/ 	.word	index@(_ZN3cub18CUB_300001_SM_10006detail9transform16transform_kernelINS2_10policy_hubILb1EN4cuda3std3__45tupleIJN6thrust24THRUST_300001_SM_1000_NS17counting_iteratorIiNSA_11use_defaultESC_SC_EEEEEE10policy1000Ei12calculoScoreNSA_6detail15normal_iteratorINSA_10device_ptrIiEEEEJSD_EEEvT0_iT1_T2_DpNS2_10kernel_argIT3_EE)
        /*020c*/ 	.word	0x00000000


	//----- nvinfo : EIATTR_MIN_STACK_SIZE
	.align		4
.L_130:
        /*0210*/ 	.byte	0x04, 0x12
        /*0212*/ 	.short	(.L_132 - .L_131)
	.align		4
.L_131:
        /*0214*/ 	.word	index@(_ZN3cub18CUB_300001_SM_10006detail11EmptyKernelIvEEvv)
        /*0218*/ 	.word	0x00000000
.L_132:


//--------------------- .nv.compat                --------------------------
	.section	.nv.compat,"",@"SHT_CUDA_COMPAT_INFO"
	.align	4
        /*0000*/ 	.byte	0x02, 0x09, 0x00, 0x00, 0x02, 0x02, 0x01, 0x00, 0x02, 0x05, 0x05, 0x00, 0x03, 0x07, 0x01, 0x01
        /*0010*/ 	.byte	0x02, 0x03, 0x00, 0x00, 0x02, 0x06, 0x01, 0x00, 0x04, 0x0b, 0x08, 0x00, 0x09, 0x00, 0x00, 0x00
        /*0020*/ 	.byte	0x00, 0x00, 0x00, 0x00


//--------------------- .nv.info._ZN3cub18CUB_300001_SM_10006detail4scan16DeviceScanKernelINS2_10policy_hubIiiim17calculoHorizontalE10Policy1000EN6thrust24THRUST_300001_SM_1000_NS6detail15normal_iteratorINS9_10device_ptrIiEEEESE_NS0_13ScanTileStateIiLb1EEES5_NS0_8NullTypeEmiLb0ESH_EEvT0_T1_T2_iT3_T4_T5_ --------------------------
	.section	.nv.info._ZN3cub18CUB_300001_SM_10006detail4scan16DeviceScanKernelINS2_10policy_hubIiiim17calculoHorizontalE10Policy1000EN6thrust24THRUST_300001_SM_1000_NS6detail15normal_iteratorINS9_10device_ptrIiEEEESE_NS0_13ScanTileStateIiLb1EEES5_NS0_8NullTypeEmiLb0ESH_EEvT0_T1_T2_iT3_T4_T5_,"",@"SHT_CUDA_INFO"
	.sectionflags	@""
	.align	4


	//----- nvinfo : EIATTR_CUDA_API_VERSION
	.align		4
        /*0000*/ 	.byte	0x04, 0x37
        /*0002*/ 	.short	(.L_134 - .L_133)
.L_133:
        /*0004*/ 	.word	0x00000082


	//----- nvinfo : EIATTR_KPARAM_INFO
	.align		4
.L_134:
        /*0008*/ 	.byte	0x04, 0x17
        /*000a*/ 	.short	(.L_136 - .L_135)
.L_135:
        /*000c*/ 	.word	0x00000000
        /*0010*/ 	.short	0x0006
        /*0012*/ 	.short	0x0020
        /*0014*/ 	.byte	0x00, 0xf0, 0x21, 0x00


	//----- nvinfo : EIATTR_KPARAM_INFO
	.align		4
.L_136:
        /*0018*/ 	.byte	0x04, 0x17
        /*001a*/ 	.short	(.L_138 - .L_137)
.L_137:
        /*001c*/ 	.word	0x00000000
        /*0020*/ 	.short	0x0005
        /*0022*/ 	.short	0x001d
        /*0024*/ 	.byte	0x00, 0xf0, 0x05, 0x00


	//----- nvinfo : EIATTR_KPARAM_INFO
	.align		4
.L_138:
        /*0028*/ 	.byte	0x04, 0x17
        /*002a*/ 	.short	(.L_140 - .L_139)
.L_139:
        /*002c*/ 	.word	0x00000000
        /*0030*/ 	.short	0x0004
        /*0032*/ 	.short	0x001c
        /*0034*/ 	.byte	0x00, 0xf0, 0x05, 0x00


	//----- nvinfo : EIATTR_KPARAM_INFO
	.align		4
.L_140:
        /*0038*/ 	.byte	0x04, 0x17
        /*003a*/ 	.short	(.L_142 - .L_141)
.L_141:
        /*003c*/ 	.word	0x00000000
        /*0040*/ 	.short	0x0003
        /*0042*/ 	.short	0x0018
        /*0044*/ 	.byte	0x00, 0xf0, 0x11, 0x00


	//----- nvinfo : EIATTR_KPARAM_INFO
	.align		4
.L_142:
        /*0048*/ 	.byte	0x04, 0x17
        /*004a*/ 	.short	(.L_144 - .L_143)
.L_143:
        /*004c*/ 	.word	0x00000000
        /*0050*/ 	.short	0x0002
        /*0052*/ 	.short	0x0010
        /*0054*/ 	.byte	0x00, 0xf0, 0x21, 0x00


	//----- nvinfo : EIATTR_KPARAM_INFO
	.align		4
.L_144:
        /*0058*/ 	.byte	0x04, 0x17
        /*005a*/ 	.short	(.L_146 - .L_145)
.L_145:
        /*005c*/ 	.word	0x00000000
        /*0060*/ 	.short	0x0001
        /*0062*/ 	.short	0x0008
        /*0064*/ 	.byte	0x00, 0xf0, 0x21, 0x00


	//----- nvinfo : EIATTR_KPARAM_INFO
	.align		4
.L_146:
        /*0068*/ 	.byte	0x04, 0x17
        /*006a*/ 	.short	(.L_148 - .L_147)
.L_147:
        /*006c*/ 	.word	0x00000000
        /*0070*/ 	.short	0x0000
        /*0072*/ 	.short	0x0000
        /*0074*/ 	.byte	0x00, 0xf0, 0x21, 0x00


	//----- nvinfo : EIATTR_SPARSE_MMA_MASK
	.align		4
.L_148:
        /*0078*/ 	.byte	0x03, 0x50
        /*007a*/ 	.short	0x0000


	//----- nvinfo : EIATTR_MAXREG_COUNT
	.align		4
        /*007c*/ 	.byte	0x03, 0x1b
        /*007e*/ 	.short	0x00ff


	//----- nvinfo : EIATTR_NUM_BARRIERS
	.align		4
        /*0080*/ 	.byte	0x02, 0x4c
        /*0082*/ 	.byte	0x01
	.zero		1


	//----- nvinfo : EIATTR_MERCURY_ISA_VERSION
	.align		4
        /*0084*/ 	.byte	0x03, 0x5f
        /*0086*/ 	.short	0x0101


	//----- nvinfo : EIATTR_UNUSED_LOAD_BYTE_OFFSET
	.align		4
        /*0088*/ 	.byte	0x04, 0x44
        /*008a*/ 	.short	(.L_150 - .L_149)


	//   ....[0]....
.L_149:
        /*008c*/ 	.word	0x00004360
        /*0090*/ 	.word	0x00000fff


	//----- nvinfo : EIATTR_COOP_GROUP_MASK_REGIDS
	.align		4
.L_150:
        /*0094*/ 	.byte	0x04, 0x29
        /*0096*/ 	.short	(.L_152 - .L_151)


	//   ....[0]....
.L_151:
        /*0098*/ 	.word	0xffffffff


	//   ....[1]....
        /*009c*/ 	.word	0xffffffff


	//   ....[2]....
        /*00a0*/ 	.word	0xffffffff


	//   ....[3]....
        /*00a4*/ 	.word	0xffffffff


	//   ....[4]....
        /*00a8*/ 	.word	0xffffffff


	//   ....[5]....
        /*00ac*/ 	.word	0xffffffff


	//   ....[6]....
        /*00b0*/ 	.word	0xffffffff


	//   ....[7]....
        /*00b4*/ 	.word	0xffffffff


	//   ....[8]....
        /*00b8*/ 	.word	0xffffffff


	//   ....[9]....
        /*00bc*/ 	.word	0xffffffff


	//   ....[10]....
        /*00c0*/ 	.word	0xffffffff


	//   ....[11]....
        /*00c4*/ 	.word	0xffffffff


	//   ....[12]....
        /*00c8*/ 	.word	0xffffffff


	//   ....[13]....
        /*00cc*/ 	.word	0xffffffff


	//   ....[14]....
        /*00d0*/ 	.word	0xffffffff


	//   ....[15]....
        /*00d4*/ 	.word	0xffffffff


	//   ....[16]....
        /*00d8*/ 	.word	0xffffffff


	//   ....[17]....
        /*00dc*/ 	.word	0xffffffff


	//   ....[18]....
        /*00e0*/ 	.word	0xffffffff


	//   ....[19]....
        /*00e4*/ 	.word	0xffffffff


	//   ....[20]....
        /*00e8*/ 	.word	0xffffffff


	//   ....[21]....
        /*00ec*/ 	.word	0xffffffff


	//   ....[22]....
        /*00f0*/ 	.word	0xffffffff


	//   ....[23]....
        /*00f4*/ 	.word	0xffffffff


	//   ....[24]....
        /*00f8*/ 	.word	0xffffffff


	//   ....[25]....
        /*00fc*/ 	.word	0xffffffff


	//   ....[26]....
        /*0100*/ 	.word	0xffffffff


	//   ....[27]....
        /*0104*/ 	.word	0xffffffff


	//   ....[28]....
        /*0108*/ 	.word	0xffffffff


	//   ....[29]....
        /*010c*/ 	.word	0xffffffff


	//   ....[30]....
        /*0110*/ 	.word	0xffffffff


	//   ....[31]....
        /*0114*/ 	.word	0xffffffff


	//   ....[32]....
        /*0118*/ 	.word	0xffffffff


	//   ....[33]....
        /*011c*/ 	.word	0xffffffff


	//   ....[34]....
        /*0120*/ 	.word	0xffffffff


	//   ....[35]....
        /*0124*/ 	.word	0xffffffff


	//   ....[36]....
        /*0128*/ 	.word	0xffffffff


	//   ....[37]....
        /*012c*/ 	.word	0xffffffff


	//   ....[38]....
        /*0130*/ 	.word	0xffffffff


	//   ....[39]....
        /*0134*/ 	.word	0xffffffff


	//   ....[40]....
        /*0138*/ 	.word	0xffffffff


	//   ....[41]....
        /*013c*/ 	.word	0xffffffff


	//   ....[42]....
        /*0140*/ 	.word	0xffffffff


	//   ....[43]....
        /*0144*/ 	.word	0xffffffff


	//   ....[44]....
        /*0148*/ 	.word	0xffffffff


	//   ....[45]....
        /*014c*/ 	.word	0xffffffff


	//   ....[46]....
        /*0150*/ 	.word	0xffffffff


	//   ....[47]....
        /*0154*/ 	.word	0xffffffff


	//   ....[48]....
        /*0158*/ 	.word	0xffffffff


	//   ....[49]....
        /*015c*/ 	.word	0xffffffff


	//   ....[50]....
        /*0160*/ 	.word	0xffffffff


	//   ....[51]....
        /*0164*/ 	.word	0xffffffff


	//   ....[52]....
        /*0168*/ 	.word	0xffffffff


	//   ....[53]....
        /*016c*/ 	.word	0xffffffff


	//   ....[54]....
        /*0170*/ 	.word	0xffffffff


	//   ....[55]....
        /*0174*/ 	.word	0xffffffff


	//   ....[56]....
        /*0178*/ 	.word	0xffffffff


	//   ....[57]....
        /*017c*/ 	.word	0xffffffff


	//   ....[58]....
        /*0180*/ 	.word	0xffffffff


	//   ....[59]....
        /*0184*/ 	.word	0xffffffff


	//   ....[60]....
        /*0188*/ 	.word	0xffffffff


	//   ....[61]....
        /*018c*/ 	.word	0xffffffff


	//   ....[62]....
        /*0190*/ 	.word	0xffffffff


	//   ....[63]....
        /*0194*/ 	.word	0xffffffff


	//   ....[64]....
        /*0198*/ 	.word	0x0500000e


	//   ....[65]....
        /*019c*/ 	.word	0x0500000e


	//   ....[66]....
        /*01a0*/ 	.word	0x0500000e


	//   ....[67]....
        /*01a4*/ 	.word	0x0500000e


	//   ....[68]....
        /*01a8*/ 	.word	0x0500000e


	//   ....[69]....
        /*01ac*/ 	.word	0x0500000e


	//   ....[70]....
        /*01b0*/ 	.word	0x0500000e


	//   ....[71]....
        /*01b4*/ 	.word	0x0500000e


	//   ....[72]....
        /*01b8*/ 	.word	0x0500000e


	//   ....[73]....
        /*01bc*/ 	.word	0x0500000e


	//   ....[74]....
        /*01c0*/ 	.word	0x0500000e


	//   ....[75]....
        /*01c4*/ 	.word	0x0500000e


	//   ....[76]....
        /*01c8*/ 	.word	0x0500000e


	//   ....[77]....
        /*01cc*/ 	.word	0x0500000e


	//   ....[78]....
        /*01d0*/ 	.word	0x0500000e


	//   ....[79]....
        /*01d4*/ 	.word	0x0500000e


	//   ....[80]....
        /*01d8*/ 	.word	0x0500000e


	//   ....[81]....
        /*01dc*/ 	.word	0x0500000e


	//   ....[82]....
        /*01e0*/ 	.word	0x0500000e


	//   ....[83]....
        /*01e4*/ 	.word	0x0500000e


	//   ....[84]....
        /*01e8*/ 	.word	0x0500000e


	//   ....[85]....
        /*01ec*/ 	.word	0x0500000e


	//   ....[86]....
        /*01f0*/ 	.word	0x0500000e


	//   ....[87]....
        /*01f4*/ 	.word	0x0500000e


	//   ....[88]....
        /*01f8*/ 	.word	0x0500000e


	//   ....[89]....
        /*01fc*/ 	.word	0x0500000e


	//   ....[90]....
        /*0200*/ 	.word	0x0500000e


	//   ....[91]....
        /*0204*/ 	.word	0x0500000e


	//   ....[92]....
        /*0208*/ 	.word	0x0500000e


	//   ....[93]....
        /*020c*/ 	.word	0x0500000e


	//   ....[94]....
        /*0210*/ 	.word	0x0500000e


	//   ....[95]....
        /*0214*/ 	.word	0x0500000e


	//   ....[96]....
        /*0218*/ 	.word	0x0500000e


	//   ....[97]....
        /*021c*/ 	.word	0x0500000e


	//   ....[98]....
        /*0220*/ 	.word	0x0500000e


	//   ....[99]....
        /*0224*/ 	.word	0x0500000e


	//----- nvinfo : EIATTR_COOP_GROUP_INSTR_OFFSETS
	.align		4
.L_152:
        /*0228*/ 	.byte	0x04, 0x28
        /*022a*/ 	.short	(.L_154 - .L_153)


	//   ....[0]....
.L_153:
        /*022c*/ 	.word	0x000003f0


	//   ....[1]....
        /*0230*/ 	.word	0x00000a90


	//   ....[2]....
        /*0234*/ 	.word	0x00000b10


	//   ....[3]....
        /*0238*/ 	.word	0x00000b90


	//   ....[4]....
        /*023c*/ 	.word	0x00000c10


	//   ....[5]....
        /*0240*/ 	.word	0x00000c90


	//   ....[6]....
        /*0244*/ 	.word	0x00000d30


	//   ....[7]....
        /*0248*/ 	.word	0x000018c0


	//   ....[8]....
        /*024c*/ 	.word	0x00001940


	//   ....[9]....
        /*0250*/ 	.word	0x000019c0


	//   ....[10]....
        /*0254*/ 	.word	0x00001a40


	//   ....[11]....
        /*0258*/ 	.word	0x00001ac0


	//   ....[12]....
        /*025c*/ 	.word	0x00001c10


	//   ....[13]....
        /*0260*/ 	.word	0x00001e90


	//   ....[14]....
        /*0264*/ 	.word	0x00001f50


	//   ....[15]....
        /*0268*/ 	.word	0x00001fb0


	//   ....[16]....
        /*026c*/ 	.word	0x00002040


	//   ....[17]....
        /*0270*/ 	.word	0x000020e0


	//   ....[18]....
        /*0274*/ 	.word	0x00002190


	//   ....[19]....
        /*0278*/ 	.word	0x00002250


	//   ....[20]....
        /*027c*/ 	.word	0x00002310


	//   ....[21]....
        /*0280*/ 	.word	0x00002330


	//   ....[22]....
        /*0284*/ 	.word	0x00002450


	//   ....[23]....
        /*0288*/ 	.word	0x00002510


	//   ....[24]....
        /*028c*/ 	.word	0x00002560


	//   ....[25]....
        /*0290*/ 	.word	0x000025c0


	//   ....[26]....
        /*0294*/ 	.word	0x00002660


	//   ....[27]....
        /*0298*/ 	.word	0x00002710


	//   ....[28]....
        /*029c*/ 	.word	0x000027c0


	//   ....[29]....
        /*02a0*/ 	.word	0x00002870


	//   ....[30]....
        /*02a4*/ 	.word	0x00002950


	//   ....[31]....
        /*02a8*/ 	.word	0x000031b0


	//   ....[32]....
        /*02ac*/ 	.word	0x000039f0


	//   ....[33]....
        /*02b0*/ 	.word	0x00004090


	//   ....[34]....
        /*02b4*/ 	.word	0x00004110


	//   ....[35]....
        /*02b8*/ 	.word	0x00004190


	//   ....[36]....
        /*02bc*/ 	.word	0x00004210


	//   ....[37]....
        /*02c0*/ 	.word	0x000042a0


	//   ....[38]....
        /*02c4*/ 	.word	0x00004340


	//   ....[39]....
        /*02c8*/ 	.word	0x00004ed0


	//   ....[40]....
        /*02cc*/ 	.word	0x00004f50


	//   ....[41]....
        /*02d0*/ 	.word	0x00004fd0


	//   ....[42]....
        /*02d4*/ 	.word	0x00005050


	//   ....[43]....
        /*02d8*/ 	.word	0x000050d0


	//   ....[44]....
        /*02dc*/ 	.word	0x00005220


	//   ....[45]....
        /*02e0*/ 	.word	0x000054b0


	//   ....[46]....
        /*02e4*/ 	.word	0x00005570


	//   ....[47]....
        /*02e8*/ 	.word	0x000055d0


	//   ....[48]....
        /*02ec*/ 	.word	0x00005670


	//   ....[49]....
        /*02f0*/ 	.word	0x00005720


	//   ....[50]....
        /*02f4*/ 	.word	0x000057e0


	//   ....[51]....
        /*02f8*/ 	.word	0x000058a0


	//   ....[52]....
        /*02fc*/ 	.word	0x00005950


	//   ....[53]....
        /*0300*/ 	.word	0x000059e0


	//   ....[54]....
        /*0304*/ 	.word	0x00005ab0


	//   ....[55]....
        /*0308*/ 	.word	0x00005b70


	//   ....[56]....
        /*030c*/ 	.word	0x00005bc0


	//   ....[57]....
        /*0310*/ 	.word	0x00005c30


	//   ....[58]....
        /*0314*/ 	.word	0x00005ce0


	//   ....[59]....
        /*0318*/ 	.word	0x00005da0


	//   ....[60]....
        /*031c*/ 	.word	0x00005e60


	//   ....[61]....
        /*0320*/ 	.word	0x00005f10


	//   ....[62]....
        /*0324*/ 	.word	0x00005ff0


	//   ....[63]....
        /*0328*/ 	.word	0x00006840


	//   ....[64]....
        /*032c*/ 	.word	0x00006d60


	//   ....[65]....
        /*0330*/ 	.word	0x00006de0


	//   ....[66]....
        /*0334*/ 	.word	0x00006e70


	//   ....[67]....
        /*0338*/ 	.word	0x00006f60


	//   ....[68]....
        /*033c*/ 	.word	0x00007050


	//   ....[69]....
        /*0340*/ 	.word	0x00007160


	//   ....[70]....
        /*0344*/ 	.word	0x00007280


	//   ....[71]....
        /*0348*/ 	.word	0x000073b0


	//   ....[72]....
        /*034c*/ 	.word	0x000074a0


	//   ....[73]....
        /*0350*/ 	.word	0x00007510


	//   ....[74]....
        /*0354*/ 	.word	0x00007590


	//   ....[75]....
        /*0358*/ 	.word	0x00007610


	//   ....[76]....
        /*035c*/ 	.word	0x000076c0


	//   ....[77]....
        /*0360*/ 	.word	0x000077a0


	//   ....[78]....
        /*0364*/ 	.word	0x000078a0


	//   ....[79]....
        /*0368*/ 	.word	0x000079a0


	//   ....[80]....
        /*036c*/ 	.word	0x00007aa0


	//   ....[81]....
        /*0370*/ 	.word	0x00007be0


	//   ....[82]....
        /*0374*/ 	.word	0x00007c50


	//   ....[83]....
        /*0378*/ 	.word	0x00007cd0


	//   ....[84]....
        /*037c*/ 	.word	0x00007d60


	//   ....[85]....
        /*0380*/ 	.word	0x00007e20


	//   ....[86]....
        /*0384*/ 	.word	0x00007f20


	//   ....[87]....
        /*0388*/ 	.word	0x00008040


	//   ....[88]....
        /*038c*/ 	.word	0x00008160


	//   ....[89]....
        /*0390*/ 	.word	0x00008280


	//   ....[90]....
        /*0394*/ 	.word	0x000083b0


	//   ....[91]....
        /*0398*/ 	.word	0x00008440


	//   ....[92]....
        /*039c*/ 	.word	0x000084c0


	//   ....[93]....
        /*03a0*/ 	.word	0x00008540


	//   ....[94]....
        /*03a4*/ 	.word	0x00008610


	//   ....[95]....
        /*03a8*/ 	.word	0x00008710


	//   ....[96]....
        /*03ac*/ 	.word	0x00008830


	//   ....[97]....
        /*03b0*/ 	.word	0x00008950


	//   ....[98]....
        /*03b4*/ 	.word	0x00008a60


	//   ....[99]....
        /*03b8*/ 	.word	0x00008ba0


	//----- nvinfo : EIATTR_VRC_CTA_INIT_COUNT
	.align		4
.L_154:
        /*03bc*/ 	.byte	0x02, 0x4a
	.zero		1
	.zero		1


	//----- nvinfo : EIATTR_EXIT_INSTR_OFFSETS
	.align		4
        /*03c0*/ 	.byte	0x04, 0x1c
        /*03c2*/ 	.short	(.L_156 - .L_155)


	//   ....[0]....
.L_155:
        /*03c4*/ 	.word	0x000033c0


	//   ....[1]....
        /*03c8*/ 	.word	0x00003410


	//   ....[2]....
        /*03cc*/ 	.word	0x00006cf0


	//   ....[3]....
        /*03d0*/ 	.word	0x00006d10


	//----- nvinfo : EIATTR_MAX_THREADS
	.align		4
.L_156:
        /*03d4*/ 	.byte	0x04, 0x05
        /*03d6*/ 	.short	(.L_158 - .L_157)
.L_157:
        /*03d8*/ 	.word	0x00000080
        /*03dc*/ 	.word	0x00000001
        /*03e0*/ 	.word	0x00000001


	//----- nvinfo : EIATTR_CRS_STACK_SIZE
	.align		4
.L_158:
        /*03e4*/ 	.byte	0x04, 0x1e
        /*03e6*/ 	.short	(.L_160 - .L_159)
.L_159:
        /*03e8*/ 	.word	0x00000000


	//----- nvinfo : EIATTR_CBANK_PARAM_SIZE
	.align		4
.L_160:
        /*03ec*/ 	.byte	0x03, 0x19
        /*03ee*/ 	.short	0x0028


	//----- nvinfo : EIATTR_PARAM_CBANK
	.align		4
        /*03f0*/ 	.byte	0x04, 0x0a
        /*03f2*/ 	.short	(.L_162 - .L_161)
	.align		4
.L_161:
        /*03f4*/ 	.word	index@(.nv.constant0._ZN3cub18CUB_300001_SM_10006detail4scan16DeviceScanKernelINS2_10policy_hubIiiim17calculoHorizontalE10Policy1000EN6thrust24THRUST_300001_SM_1000_NS6detail15normal_iteratorINS9_10device_ptrIiEEEESE_NS0_13ScanTileStateIiLb1EEES5_NS0_8NullTypeEmiLb0ESH_EEvT0_T1_T2_iT3_T4_T5_)
        /*03f8*/ 	.short	0x0380
        /*03fa*/ 	.short	0x0028


	//----- nvinfo : EIATTR_SW_WAR
	.align		4
.L_162:
        /*03fc*/ 	.byte	0x04, 0x36
        /*03fe*/ 	.short	(.L_164 - .L_163)
.L_163:
        /*0400*/ 	.word	0x00000008
.L_164:


//--------------------- .nv.info._ZN3cub18CUB_300001_SM_10006detail4scan16DeviceScanKernelINS2_10policy_hubIiiij17calculoHorizontalE10Policy1000EN6thrust24THRUST_300001_SM_1000_NS6detail15normal_iteratorINS9_10device_ptrIiEEEESE_NS0_13ScanTileStateIiLb1EEES5_NS0_8NullTypeEjiLb0ESH_EEvT0_T1_T2_iT3_T4_T5_ --------------------------
	.section	.nv.info._ZN3cub18CUB_300001_SM_10006detail4scan16DeviceScanKernelINS2_10policy_hubIiiij17calculoHorizontalE10Policy1000EN6thrust24THRUST_300001_SM_1000_NS6detail15normal_iteratorINS9_10device_ptrIiEEEESE_NS0_13ScanTileStateIiLb1EEES5_NS0_8NullTypeEjiLb0ESH_EEvT0_T1_T2_iT3_T4_T5_,"",@"SHT_CUDA_INFO"
	.sectionflags	@""
	.align	4


	//----- nvinfo : EIATTR_CUDA_API_VERSION
	.align		4
        /*0000*/ 	.byte	0x04, 0x37
        /*0002*/ 	.short	(.L_166 - .L_165)
.L_165:
        /*0004*/ 	.word	0x00000082


	//----- nvinfo : EIATTR_KPARAM_INFO
	.align		4
.L_166:
        /*0008*/ 	.byte	0x04, 0x17
        /*000a*/ 	.short	(.L_168 - .L_167)
.L_167:
        /*000c*/ 	.word	0x00000000
        /*0010*/ 	.short	0x0006
        /*0012*/ 	.short	0x0020
        /*0014*/ 	.byte	0x00, 0xf0, 0x11, 0x00


	//----- nvinfo : EIATTR_KPARAM_INFO
	.align		4
.L_168:
        /*0018*/ 	.byte	0x04, 0x17
        /*001a*/ 	.short	(.L_170 - .L_169)
.L_169:
        /*001c*/ 	.word	0x00000000
        /*0020*/ 	.short	0x0005
        /*0022*/ 	.short	0x001d
        /*0024*/ 	.byte	0x00, 0xf0, 0x05, 0x00


	//----- nvinfo : EIATTR_KPARAM_INFO
	.align		4
.L_170:
        /*0028*/ 	.byte	0x04, 0x17
        /*002a*/ 	.short	(.L_172 - .L_171)
.L_171:
        /*002c*/ 	.word	0x00000000
        /*0030*/ 	.short	0x0004
        /*0032*/ 	.short	0x001c
        /*0034*/ 	.byte	0x00, 0xf0, 0x05, 0x00


	//----- nvinfo : EIATTR_KPARAM_INFO
	.align		4
.L_172:
        /*0038*/ 	.byte	0x04, 0x17
        /*003a*/ 	.short	(.L_174 - .L_173)
.L_173:
        /*003c*/ 	.word	0x00000000
        /*0040*/ 	.short	0x0003
        /*0042*/ 	.short	0x0018
        /*0044*/ 	.byte	0x00, 0xf0, 0x11, 0x00


	//----- nvinfo : EIATTR_KPARAM_INFO
	.align		4
.L_174:
        /*0048*/ 	.byte	0x04, 0x17
        /*004a*/ 	.short	(.L_176 - .L_175)
.L_175:
        /*004c*/ 	.word	0x00000000
        /*0050*/ 	.short	0x0002
        /*0052*/ 	.short	0x0010
        /*0054*/ 	.byte	0x00, 0xf0, 0x21, 0x00


	//----- nvinfo : EIATTR_KPARAM_INFO
	.align		4
.L_176:
        /*0058*/ 	.byte	0x04, 0x17
        /*005a*/ 	.short	(.L_178 - .L_177)
.L_177:
        /*005c*/ 	.word	0x00000000
        /*0060*/ 	.short	0x0001
        /*0062*/ 	.short	0x0008
        /*0064*/ 	.byte	0x00, 0xf0, 0x21, 0x00


	//----- nvinfo : EIATTR_KPARAM_INFO
	.align		4
.L_178:
        /*0068*/ 	.byte	0x04, 0x17
        /*006a*/ 	.short	(.L_180 - .L_179)
.L_179:
        /*006c*/ 	.word	0x00000000
        /*0070*/ 	.short	0x0000
        /*0072*/ 	.short	0x0000
        /*0074*/ 	.byte	0x00, 0xf0, 0x21, 0x00


	//----- nvinfo : EIATTR_SPARSE_MMA_MASK
	.align		4
.L_180:
        /*0078*/ 	.byte	0x03, 0x50
        /*007a*/ 	.short	0x0000


	//----- nvinfo : EIATTR_MAXREG_COUNT
	.align		4
        /*007c*/ 	.byte	0x03, 0x1b
        /*007e*/ 	.short	0x00ff


	//----- nvinfo : EIATTR_NUM_BARRIERS
	.align		4
        /*0080*/ 	.byte	0x02, 0x4c
        /*0082*/ 	.byte	0x01
	.zero		1


	//----- nvinfo : EIATTR_MERCURY_ISA_VERSION
	.align		4
        /*0084*/ 	.byte	0x03, 0x5f
        /*0086*/ 	.short	0x0101


	//----- nvinfo : EIATTR_UNUSED_LOAD_BYTE_OFFSET
	.align		4
        /*0088*/ 	.byte	0x04, 0x44
        /*008a*/ 	.short	(.L_182 - .L_181)


	//   ....[0]....
.L_181:
        /*008c*/ 	.word	0x00004310
        /*0090*/ 	.word	0x00000fff


	//----- nvinfo : EIATTR_COOP_GROUP_MASK_REGIDS
	.align		4
.L_182:
        /*0094*/ 	.byte	0x04, 0x29
        /*0096*/ 	.short	(.L_184 - .L_183)


	//   ....[0]....
.L_183:
        /*0098*/ 	.word	0xffffffff


	//   ....[1]....
        /*009c*/ 	.word	0xffffffff


	//   ....[2]....
        /*00a0*/ 	.word	0xffffffff


	//   ....[3]....
        /*00a4*/ 	.word	0xffffffff


	//   ....[4]....
        /*00a8*/ 	.word	0xffffffff


	//   ....[5]....
        /*00ac*/ 	.word	0xffffffff


	//   ....[6]....
        /*00b0*/ 	.word	0xffffffff


	//   ....[7]....
        /*00b4*/ 	.word	0xffffffff


	//   ....[8]....
        /*00b8*/ 	.word	0xffffffff


	//   ....[9]....
        /*00bc*/ 	.word	0xffffffff


	//   ....[10]....
        /*00c0*/ 	.word	0xffffffff


	//   ....[11]....
        /*00c4*/ 	.word	0xffffffff


	//   ....[12]....
        /*00c8*/ 	.word	0xffffffff


	//   ....[13]....
        /*00cc*/ 	.word	0xffffffff


	//   ....[14]....
        /*00d0*/ 	.word	0xffffffff


	//   ....[15]....
        /*00d4*/ 	.word	0xffffffff


	//   ....[16]....
        /*00d8*/ 	.word	0xffffffff


	//   ....[17]....
        /*00dc*/ 	.word	0xffffffff


	//   ....[18]....
        /*00e0*/ 	.word	0xffffffff


	//   ....[19]....
        /*00e4*/ 	.word	0xffffffff


	//   ....[20]....
        /*00e8*/ 	.word	0xffffffff


	//   ....[21]....
        /*00ec*/ 	.word	0xffffffff


	//   ....[22]....
        /*00f0*/ 	.word	0xffffffff


	//   ....[23]....
        /*00f4*/ 	.word	0xffffffff


	//   ....[24]....
        /*00f8*/ 	.word	0xffffffff


	//   ....[25]....
        /*00fc*/ 	.word	0xffffffff


	//   ....[26]....
        /*0100*/ 	.word	0xffffffff


	//   ....[27]....
        /*0104*/ 	.word	0xffffffff


	//   ....[28]....
        /*0108*/ 	.word	0xffffffff


	//   ....[29]....
        /*010c*/ 	.word	0xffffffff


	//   ....[30]....
        /*0110*/ 	.word	0xffffffff


	//   ....[31]....
        /*0114*/ 	.word	0xffffffff


	//   ....[32]....
        /*0118*/ 	.word	0xffffffff


	//   ....[33]....
        /*011c*/ 	.word	0xffffffff


	//   ....[34]....
        /*0120*/ 	.word	0xffffffff


	//   ....[35]....
        /*0124*/ 	.word	0xffffffff


	//   ....[36]....
        /*0128*/ 	.word	0xffffffff


	//   ....[37]....
        /*012c*/ 	.word	0xffffffff


	//   ....[38]....
        /*0130*/ 	.word	0xffffffff


	//   ....[39]....
        /*0134*/ 	.word	0xffffffff


	//   ....[40]....
        /*0138*/ 	.word	0xffffffff


	//   ....[41]....
        /*013c*/ 	.word	0xffffffff


	//   ....[42]....
        /*0140*/ 	.word	0xffffffff


	//   ....[43]....
        /*0144*/ 	.word	0xffffffff


	//   ....[44]....
        /*0148*/ 	.word	0xffffffff


	//   ....[45]....
        /*014c*/ 	.word	0xffffffff


	//   ....[46]....
        /*0150*/ 	.word	0xffffffff


	//   ....[47]....
        /*0154*/ 	.word	0xffffffff


	//   ....[48]....
        /*0158*/ 	.word	0xffffffff


	//   ....[49]....
        /*015c*/ 	.word	0xffffffff


	//   ....[50]....
        /*0160*/ 	.word	0xffffffff


	//   ....[51]....
        /*0164*/ 	.word	0xffffffff


	//   ....[52]....
        /*0168*/ 	.word	0xffffffff


	//   ....[53]....
        /*016c*/ 	.word	0xffffffff


	//   ....[54]....
        /*0170*/ 	.word	0xffffffff


	//   ....[55]....
        /*0174*/ 	.word	0xffffffff


	//   ....[56]....
        /*0178*/ 	.word	0xffffffff


	//   ....[57]....
        /*017c*/ 	.word	0xffffffff


	//   ....[58]....
        /*0180*/ 	.word	0xffffffff


	//   ....[59]....
        /*0184*/ 	.word	0xffffffff


	//   ....[60]....
        /*0188*/ 	.word	0xffffffff


	//   ....[61]....
        /*018c*/ 	.word	0xffffffff


	//   ....[62]....
        /*0190*/ 	.word	0xffffffff


	//   ....[63]....
        /*0194*/ 	.word	0xffffffff


	//   ....[64]....
        /*0198*/ 	.word	0x0500000e


	//   ....[65]....
        /*019c*/ 	.word	0x0500000e


	//   ....[66]....
        /*01a0*/ 	.word	0x0500000e


	//   ....[67]....
        /*01a4*/ 	.word	0x0500000e


	//   ....[68]....
        /*01a8*/ 	.word	0x0500000e


	//   ....[69]....
        /*01ac*/ 	.word	0x0500000e


	//   ....[70]....
        /*01b0*/ 	.word	0x0500000e


	//   ....[71]....
        /*01b4*/ 	.word	0x0500000e


	//   ....[72]....
        /*01b8*/ 	.word	0x0500000e


	//   ....[73]....
        /*01bc*/ 	.word	0x0500000e


	//   ....[74]....
        /*01c0*/ 	.word	0x0500000e


	//   ....[75]....
        /*01c4*/ 	.word	0x0500000e


	//   ....[76]....
        /*01c8*/ 	.word	0x0500000e


	//   ....[77]....
        /*01cc*/ 	.word	0x0500000e


	//   ....[78]....
        /*01d0*/ 	.word	0x0500000e


	//   ....[79]....
        /*01d4*/ 	.word	0x0500000e


	//   ....[80]....
        /*01d8*/ 	.word	0x0500000e


	//   ....[81]....
        /*01dc*/ 	.word	0x0500000e


	//   ....[82]....
        /*01e0*/ 	.word	0x0500000e


	//   ....[83]....
        /*01e4*/ 	.word	0x0500000e


	//   ....[84]....
        /*01e8*/ 	.word	0x0500000e


	//   ....[85]....
        /*01ec*/ 	.word	0x0500000e


	//   ....[86]....
        /*01f0*/ 	.word	0x0500000e


	//   ....[87]....
        /*01f4*/ 	.word	0x0500000e


	//   ....[88]....
        /*01f8*/ 	.word	0x0500000e


	//   ....[89]....
        /*01fc*/ 	.word	0x0500000e


	//   ....[90]....
        /*0200*/ 	.word	0x0500000e


	//   ....[91]....
        /*0204*/ 	.word	0x0500000e


	//   ....[92]....
        /*0208*/ 	.word	0x0500000e


	//   ....[93]....
        /*020c*/ 	.word	0x0500000e


	//   ....[94]....
        /*0210*/ 	.word	0x0500000e


	//   ....[95]....
        /*0214*/ 	.word	0x0500000e


	//   ....[96]....
        /*0218*/ 	.word	0x0500000e


	//   ....[97]....
        /*021c*/ 	.word	0x0500000e


	//   ....[98]....
        /*0220*/ 	.word	0x0500000e


	//   ....[99]....
        /*0224*/ 	.word	0x0500000e


	//----- nvinfo : EIATTR_COOP_GROUP_INSTR_OFFSETS
	.align		4
.L_184:
        /*0228*/ 	.byte	0x04, 0x28
        /*022a*/ 	.short	(.L_186 - .L_185)


	//   ....[0]....
.L_185:
        /*022c*/ 	.word	0x000003d0


	//   ....[1]....
        /*0230*/ 	.word	0x00000a70


	//   ....[2]....
        /*0234*/ 	.word	0x00000af0


	//   ....[3]....
        /*0238*/ 	.word	0x00000b70


	//   ....[4]....
        /*023c*/ 	.word	0x00000bf0


	//   ....[5]....
        /*0240*/ 	.word	0x00000c70


	//   ....[6]....
        /*0244*/ 	.word	0x00000d10


	//   ....[7]....
        /*0248*/ 	.word	0x000018a0


	//   ....[8]....
        /*024c*/ 	.word	0x00001920


	//   ....[9]....
        /*0250*/ 	.word	0x000019a0


	//   ....[10]....
        /*0254*/ 	.word	0x00001a20


	//   ....[11]....
        /*0258*/ 	.word	0x00001aa0


	//   ....[12]....
        /*025c*/ 	.word	0x00001bf0


	//   ....[13]....
        /*0260*/ 	.word	0x00001e60


	//   ....[14]....
        /*0264*/ 	.word	0x00001f20


	//   ....[15]....
        /*0268*/ 	.word	0x00001f80


	//   ....[16]....
        /*026c*/ 	.word	0x00002010


	//   ....[17]....
        /*0270*/ 	.word	0x000020c0


	//   ....[18]....
        /*0274*/ 	.word	0x00002170


	//   ....[19]....
        /*0278*/ 	.word	0x00002220


	//   ....[20]....
        /*027c*/ 	.word	0x000022e0


	//   ....[21]....
        /*0280*/ 	.word	0x00002300


	//   ....[22]....
        /*0284*/ 	.word	0x00002430


	//   ....[23]....
        /*0288*/ 	.word	0x000024f0


	//   ....[24]....
        /*028c*/ 	.word	0x00002540


	//   ....[25]....
        /*0290*/ 	.word	0x000025a0


	//   ....[26]....
        /*0294*/ 	.word	0x00002640


	//   ....[27]....
        /*0298*/ 	.word	0x000026f0


	//   ....[28]....
        /*029c*/ 	.word	0x000027a0


	//   ....[29]....
        /*02a0*/ 	.word	0x00002850


	//   ....[30]....
        /*02a4*/ 	.word	0x00002930


	//   ....[31]....
        /*02a8*/ 	.word	0x000031b0


	//   ....[32]....
        /*02ac*/ 	.word	0x000039a0


	//   ....[33]....
        /*02b0*/ 	.word	0x00004040


	//   ....[34]....
        /*02b4*/ 	.word	0x000040c0


	//   ....[35]....
        /*02b8*/ 	.word	0x00004140


	//   ....[36]....
        /*02bc*/ 	.word	0x000041c0


	//   ....[37]....
        /*02c0*/ 	.word	0x00004250


	//   ....[38]....
        /*02c4*/ 	.word	0x000042f0


	//   ....[39]....
        /*02c8*/ 	.word	0x00004dd0


	//   ....[40]....
        /*02cc*/ 	.word	0x00004e50


	//   ....[41]....
        /*02d0*/ 	.word	0x00004ed0


	//   ....[42]....
        /*02d4*/ 	.word	0x00004f50


	//   ....[43]....
        /*02d8*/ 	.word	0x00004fd0


	//   ....[44]....
        /*02dc*/ 	.word	0x00005120


	//   ....[45]....
        /*02e0*/ 	.word	0x00005390


	//   ....[46]....
        /*02e4*/ 	.word	0x00005450


	//   ....[47]....
        /*02e8*/ 	.word	0x000054b0


	//   ....[48]....
        /*02ec*/ 	.word	0x00005550


	//   ....[49]....
        /*02f0*/ 	.word	0x000055f0


	//   ....[50]....
        /*02f4*/ 	.word	0x000056b0


	//   ....[51]....
        /*02f8*/ 	.word	0x00005770


	//   ....[52]....
        /*02fc*/ 	.word	0x00005820


	//   ....[53]....
        /*0300*/ 	.word	0x000058c0


	//   ....[54]....
        /*0304*/ 	.word	0x00005990


	//   ....[55]....
        /*0308*/ 	.word	0x00005a50


	//   ....[56]....
        /*030c*/ 	.word	0x00005aa0


	//   ....[57]....
        /*0310*/ 	.word	0x00005b10


	//   ....[58]....
        /*0314*/ 	.word	0x00005bc0


	//   ....[59]....
        /*0318*/ 	.word	0x00005c80


	//   ....[60]....
        /*031c*/ 	.word	0x00005d40


	//   ....[61]....
        /*0320*/ 	.word	0x00005df0


	//   ....[62]....
        /*0324*/ 	.word	0x00005ed0


	//   ....[63]....
        /*0328*/ 	.word	0x000067a0


	//   ....[64]....
        /*032c*/ 	.word	0x00006c30


	//   ....[65]....
        /*0330*/ 	.word	0x00006cb0


	//   ....[66]....
        /*0334*/ 	.word	0x00006d40


	//   ....[67]....
        /*0338*/ 	.word	0x00006e30


	//   ....[68]....
        /*033c*/ 	.word	0x00006f30


	//   ....[69]....
        /*0340*/ 	.word	0x00007040


	//   ....[70]....
        /*0344*/ 	.word	0x00007150


	//   ....[71]....
        /*0348*/ 	.word	0x00007290


	//   ....[72]....
        /*034c*/ 	.word	0x00007370


	//   ....[73]....
        /*0350*/ 	.word	0x000073e0


	//   ....[74]....
        /*0354*/ 	.word	0x00007460


	//   ....[75]....
        /*0358*/ 	.word	0x000074e0


	//   ....[76]....
        /*035c*/ 	.word	0x000075a0


	//   ....[77]....
        /*0360*/ 	.word	0x00007690


	//   ....[78]....
        /*0364*/ 	.word	0x000077a0


	//   ....[79]....
        /*0368*/ 	.word	0x000078b0


	//   ....[80]....
        /*036c*/ 	.word	0x000079c0


	//   ....[81]....
        /*0370*/ 	.word	0x00007b00


	//   ....[82]....
        /*0374*/ 	.word	0x00007b70


	//   ....[83]....
        /*0378*/ 	.word	0x00007bf0


	//   ....[84]....
        /*037c*/ 	.word	0x00007c80


	//   ....[85]....
        /*0380*/ 	.word	0x00007d50


	//   ....[86]....
        /*0384*/ 	.word	0x00007e40


	//   ....[87]....
        /*0388*/ 	.word	0x00007f60


	//   ....[88]....
        /*038c*/ 	.word	0x00008080


	//   ....[89]....
        /*0390*/ 	.word	0x00008190


	//   ....[90]....
        /*0394*/ 	.word	0x000082c0


	//   ....[91]....
        /*0398*/ 	.word	0x00008350


	//   ....[92]....
        /*039c*/ 	.word	0x000083d0


	//   ....[93]....
        /*03a0*/ 	.word	0x00008450


	//   ....[94]....
        /*03a4*/ 	.word	0x00008510


	//   ....[95]....
        /*03a8*/ 	.word	0x00008610


	//   ....[96]....
        /*03ac*/ 	.word	0x00008730


	//   ....[97]....
        /*03b0*/ 	.word	0x00008850


	//   ....[98]....
        /*03b4*/ 	.word	0x00008970


	//   ....[99]....
        /*03b8*/ 	.word	0x00008ab0


	//----- nvinfo : EIATTR_VRC_CTA_INIT_COUNT
	.align		4
.L_186:
        /*03bc*/ 	.byte	0x02, 0x4a
	.zero		1
	.zero		1


	//----- nvinfo : EIATTR_EXIT_INSTR_OFFSETS
	.align		4
        /*03c0*/ 	.byte	0x04, 0x1c
        /*03c2*/ 	.short	(.L_188 - .L_187)


	//   ....[0]....
.L_187:
        /*03c4*/ 	.word	0x000033a0


	//   ....[1]....
        /*03c8*/ 	.word	0x000033e0


	//   ....[2]....
        /*03cc*/ 	.word	0x00006bc0


	//   ....[3]....
        /*03d0*/ 	.word	0x00006be0


	//----- nvinfo : EIATTR_MAX_THREADS
	.align		4
.L_188:
        /*03d4*/ 	.byte	0x04, 0x05
        /*03d6*/ 	.short	(.L_190 - .L_189)
.L_189:
        /*03d8*/ 	.word	0x00000080
        /*03dc*/ 	.word	0x00000001
        /*03e0*/ 	.word	0x00000001


	//----- nvinfo : EIATTR_CRS_STACK_SIZE
	.align		4
.L_190:
        /*03e4*/ 	.byte	0x04, 0x1e
        /*03e6*/ 	.short	(.L_192 - .L_191)
.L_191:
        /*03e8*/ 	.word	0x00000000


	//----- nvinfo : EIATTR_CBANK_PARAM_SIZE
	.align		4
.L_192:
        /*03ec*/ 	.byte	0x03, 0x19
        /*03ee*/ 	.short	0x0024


	//----- nvinfo : EIATTR_PARAM_CBANK
	.align		4
        /*03f0*/ 	.byte	0x04, 0x0a
        /*03f2*/ 	.short	(.L_194 - .L_193)
	.align		4
.L_193:
        /*03f4*/ 	.word	index@(.nv.constant0._ZN3cub18CUB_300001_SM_10006detail4scan16DeviceScanKernelINS2_10policy_hubIiiij17calculoHorizontalE10Policy1000EN6thrust24THRUST_300001_SM_1000_NS6detail15normal_iteratorINS9_10device_ptrIiEEEESE_NS0_13ScanTileStateIiLb1EEES5_NS0_8NullTypeEjiLb0ESH_EEvT0_T1_T2_iT3_T4_T5_)
        /*03f8*/ 	.short	0x0380
        /*03fa*/ 	.short	0x0024


	//----- nvinfo : EIATTR_SW_WAR
	.align		4
.L_194:
        /*03fc*/ 	.byte	0x04, 0x36
        /*03fe*/ 	.short	(.L_196 - .L_195)
.L_195:
        /*0400*/ 	.word	0x00000008
.L_196:


//--------------------- .nv.info._ZN3cub18CUB_300001_SM_10006detail4scan20DeviceScanInitKernelINS0_13ScanTileStateIiLb1EEEEEvT_i --------------------------
	.section	.nv.info._ZN3cub18CUB_300001_SM_10006detail4scan20DeviceScanInitKernelINS0_13ScanTileStateIiLb1EEEEEvT_i,"",@"SHT_CUDA_INFO"
	.sectionflags	@""
	.align	4


	//----- nvinfo : EIATTR_CUDA_API_VERSION
	.align		4
        /*0000*/ 	.byte	0x04, 0x37
        /*0002*/ 	.short	(.L_198 - .L_197)
.L_197:
        /*0004*/ 	.word	0x00000082


	//----- nvinfo : EIATTR_KPARAM_INFO
	.align		4
.L_198:
        /*0008*/ 	.byte	0x04, 0x17
        /*000a*/ 	.short	(.L_200 - .L_199)
.L_199:
        /*000c*/ 	.word	0x00000000
        /*0010*/ 	.short	0x0001
        /*0012*/ 	.short	0x0008
        /*0014*/ 	.byte	0x00, 0xf0, 0x11, 0x00


	//----- nvinfo : EIATTR_KPARAM_INFO
	.align		4
.L_200:
        /*0018*/ 	.byte	0x04, 0x17
        /*001a*/ 	.short	(.L_202 - .L_201)
.L_201:
        /*001c*/ 	.word	0x00000000
        /*0020*/ 	.short	0x0000
        /*0022*/ 	.short	0x0000
        /*0024*/ 	.byte	0x00, 0xf0, 0x21, 0x00


	//----- nvinfo : EIATTR_SPARSE_MMA_MASK
	.align		4
.L_202:
        /*0028*/ 	.byte	0x03, 0x50
        /*002a*/ 	.short	0x0000


	//----- nvinfo : EIATTR_MAXREG_COUNT
	.align		4
        /*002c*/ 	.byte	0x03, 0x1b
        /*002e*/ 	.short	0x00ff


	//----- nvinfo : EIATTR_MERCURY_ISA_VERSION
	.align		4
        /*0030*/ 	.byte	0x03, 0x5f
        /*0032*/ 	.short	0x0101


	//----- nvinfo : EIATTR_VRC_CTA_INIT_COUNT
	.align		4
        /*0034*/ 	.byte	0x02, 0x4a
	.zero		1
	.zero		1


	//----- nvinfo : EIATTR_EXIT_INSTR_OFFSETS
	.align		4
        /*0038*/ 	.byte	0x04, 0x1c
        /*003a*/ 	.short	(.L_204 - .L_203)


	//   ....[0]....
.L_203:
        /*003c*/ 	.word	0x000000f0


	//   ....[1]....
        /*0040*/ 	.word	0x00000130


	//----- nvinfo : EIATTR_CBANK_PARAM_SIZE
	.align		4
.L_204:
        /*0044*/ 	.byte	0x03, 0x19
        /*0046*/ 	.short	0x000c


	//----- nvinfo : EIATTR_PARAM_CBANK
	.align		4
        /*0048*/ 	.byte	0x04, 0x0a
        /*004a*/ 	.short	(.L_206 - .L_205)
	.align		4
.L_205:
        /*004c*/ 	.word	index@(.nv.constant0._ZN3cub18CUB_300001_SM_10006detail4scan20DeviceScanInitKernelINS0_13ScanTileStateIiLb1EEEEEvT_i)
        /*0050*/ 	.short	0x0380
        /*0052*/ 	.short	0x000c


	//----- nvinfo : EIATTR_SW_WAR
	.align		4
.L_206:
        /*0054*/ 	.byte	0x04, 0x36
        /*0056*/ 	.short	(.L_208 - .L_207)
.L_207:
        /*0058*/ 	.word	0x00000008
.L_208:


//--------------------- .nv.info._ZN3cub18CUB_300001_SM_10006detail6reduce28DeviceReduceSingleTileKernelINS2_10policy_hubIiyN4cuda3__47maximumIiEEE10Policy1000EPiSB_iS8_iiNS5_3std3__410__identityEEEvT0_T1_T2_T3_T4_T6_ --------------------------
	.section	.nv.info._ZN3cub18CUB_300001_SM_10006detail6reduce28DeviceReduceSingleTileKernelINS2_10policy_hubIiyN4cuda3__47maximumIiEEE10Policy1000EPiSB_iS8_iiNS5_3std3__410__identityEEEvT0_T1_T2_T3_T4_T6_,"",@"SHT_CUDA_INFO"
	.sectionflags	@""
	.align	4


	//----- nvinfo : EIATTR_CUDA_API_VERSION
	.align		4
        /*0000*/ 	.byte	0x04, 0x37
        /*0002*/ 	.short	(.L_210 - .L_209)
.L_209:
        /*0004*/ 	.word	0x00000082


	//----- nvinfo : EIATTR_KPARAM_INFO
	.align		4
.L_210:
        /*0008*/ 	.byte	0x04, 0x17
        /*000a*/ 	.short	(.L_212 - .L_211)
.L_211:
        /*000c*/ 	.word	0x00000000
        /*0010*/ 	.short	0x0005
        /*0012*/ 	.short	0x001c
        /*0014*/ 	.byte	0x00, 0xf0, 0x05, 0x00


	//----- nvinfo : EIATTR_KPARAM_INFO
	.align		4
.L_212:
        /*0018*/ 	.byte	0x04, 0x17
        /*001a*/ 	.short	(.L_214 - .L_213)
.L_213:
        /*001c*/ 	.word	0x00000000
        /*0020*/ 	.short	0x0004
        /*0022*/ 	.short	0x0018
        /*0024*/ 	.byte	0x00, 0xf0, 0x11, 0x00


	//----- nvinfo : EIATTR_KPARAM_INFO
	.align		4
.L_214:
        /*0028*/ 	.byte	0x04, 0x17
        /*002a*/ 	.short	(.L_216 - .L_215)
.L_215:
        /*002c*/ 	.word	0x00000000
        /*0030*/ 	.short	0x0003
        /*0032*/ 	.short	0x0014
        /*0034*/ 	.byte	0x00, 0xf0, 0x05, 0x00


	//----- nvinfo : EIATTR_KPARAM_INFO
	.align		4
.L_216:
        /*0038*/ 	.byte	0x04, 0x17
        /*003a*/ 	.short	(.L_218 - .L_217)
.L_217:
        /*003c*/ 	.word	0x00000000
        /*0040*/ 	.short	0x0002
        /*0042*/ 	.short	0x0010
        /*0044*/ 	.byte	0x00, 0xf0, 0x11, 0x00


	//----- nvinfo : EIATTR_KPARAM_INFO
	.align		4
.L_218:
        /*0048*/ 	.byte	0x04, 0x17
        /*004a*/ 	.short	(.L_220 - .L_219)
.L_219:
        /*004c*/ 	.word	0x00000000
        /*0050*/ 	.short	0x0001
        /*0052*/ 	.short	0x0008
        /*0054*/ 	.byte	0x00, 0xf5, 0x21, 0x00


	//----- nvinfo : EIATTR_KPARAM_INFO
	.align		4
.L_220:
        /*0058*/ 	.byte	0x04, 0x17
        /*005a*/ 	.short	(.L_222 - .L_221)
.L_221:
        /*005c*/ 	.word	0x00000000
        /*0060*/ 	.short	0x0000
        /*0062*/ 	.short	0x0000
        /*0064*/ 	.byte	0x00, 0xf5, 0x21, 0x00


	//----- nvinfo : EIATTR_SPARSE_MMA_MASK
	.align		4
.L_222:
        /*0068*/ 	.byte	0x03, 0x50
        /*006a*/ 	.short	0x0000


	//----- nvinfo : EIATTR_MAXREG_COUNT
	.align		4
        /*006c*/ 	.byte	0x03, 0x1b
        /*006e*/ 	.short	0x00ff


	//----- nvinfo : EIATTR_NUM_BARRIERS
	.align		4
        /*0070*/ 	.byte	0x02, 0x4c
        /*0072*/ 	.byte	0x01
	.zero		1


	//----- nvinfo : EIATTR_MERCURY_ISA_VERSION
	.align		4
        /*0074*/ 	.byte	0x03, 0x5f
        /*0076*/ 	.short	0x0101


	//----- nvinfo : EIATTR_COOP_GROUP_MASK_REGIDS
	.align		4
        /*0078*/ 	.byte	0x04, 0x29
        /*007a*/ 	.short	(.L_224 - .L_223)


	//   ....[0]....
.L_223:
        /*007c*/ 	.word	0xffffffff


	//   ....[1]....
        /*0080*/ 	.word	0xffffffff


	//   ....[2]....
        /*0084*/ 	.word	0xffffffff


	//   ....[3]....
        /*0088*/ 	.word	0xffffffff


	//   ....[4]....
        /*008c*/ 	.word	0xffffffff


	//   ....[5]....
        /*0090*/ 	.word	0xffffffff


	//   ....[6]....
        /*0094*/ 	.word	0xffffffff


	//   ....[7]....
        /*0098*/ 	.word	0xffffffff


	//   ....[8]....
        /*009c*/ 	.word	0xffffffff


	//   ....[9]....
        /*00a0*/ 	.word	0xffffffff


	//   ....[10]....
        /*00a4*/ 	.word	0xffffffff


	//   ....[11]....
        /*00a8*/ 	.word	0xffffffff


	//   ....[12]....
        /*00ac*/ 	.word	0xffffffff


	//   ....[13]....
        /*00b0*/ 	.word	0xffffffff


	//   ....[14]....
        /*00b4*/ 	.word	0xffffffff


	//   ....[15]....
        /*00b8*/ 	.word	0xffffffff


	//   ....[16]....
        /*00bc*/ 	.word	0xffffffff


	//   ....[17]....
        /*00c0*/ 	.word	0xffffffff


	//   ....[18]....
        /*00c4*/ 	.word	0xffffffff


	//   ....[19]....
        /*00c8*/ 	.word	0xffffffff


	//   ....[20]....
        /*00cc*/ 	.word	0xffffffff


	//   ....[21]....
        /*00d0*/ 	.word	0xffffffff


	//   ....[22]....
        /*00d4*/ 	.word	0xffffffff


	//   ....[23]....
        /*00d8*/ 	.word	0xffffffff


	//   ....[24]....
        /*00dc*/ 	.word	0xffffffff


	//   ....[25]....
        /*00e0*/ 	.word	0xffffffff


	//   ....[26]....
        /*00e4*/ 	.word	0xffffffff


	//   ....[27]....
        /*00e8*/ 	.word	0xffffffff


	//   ....[28]....
        /*00ec*/ 	.word	0xffffffff


	//   ....[29]....
        /*00f0*/ 	.word	0xffffffff


	//----- nvinfo : EIATTR_COOP_GROUP_INSTR_OFFSETS
	.align		4
.L_224:
        /*00f4*/ 	.byte	0x04, 0x28
        /*00f6*/ 	.short	(.L_226 - .L_225)


	//   ....[0]....
.L_225:
        /*00f8*/ 	.word	0x000008a0


	//   ....[1]....
        /*00fc*/ 	.word	0x00000900


	//   ....[2]....
        /*0100*/ 	.word	0x00000970


	//   ....[3]....
        /*0104*/ 	.word	0x000009c0


	//   ....[4]....
        /*0108*/ 	.word	0x000009f0


	//   ....[5]....
        /*010c*/ 	.word	0x00000b80


	//   ....[6]....
        /*0110*/ 	.word	0x00000c10


	//   ....[7]....
        /*0114*/ 	.word	0x00000c60


	//   ....[8]....
        /*0118*/ 	.word	0x00000ca0


	//   ....[9]....
        /*011c*/ 	.word	0x00000ce0


	//   ....[10]....
        /*0120*/ 	.word	0x00001940


	//   ....[11]....
        /*0124*/ 	.word	0x000019c0


	//   ....[12]....
        /*0128*/ 	.word	0x00001a10


	//   ....[13]....
        /*012c*/ 	.word	0x00001a50


	//   ....[14]....
        /*0130*/ 	.word	0x00001a80


	//   ....[15]....
        /*0134*/ 	.word	0x00002330


	//   ....[16]....
        /*0138*/ 	.word	0x00002390


	//   ....[17]....
        /*013c*/ 	.word	0x00002400


	//   ....[18]....
        /*0140*/ 	.word	0x00002450


	//   ....[19]....
        /*0144*/ 	.word	0x00002480


	//   ....[20]....
        /*0148*/ 	.word	0x00002610


	//   ....[21]....
        /*014c*/ 	.word	0x00002690


	//   ....[22]....
        /*0150*/ 	.word	0x000026d0


	//   ....[23]....
        /*0154*/ 	.word	0x00002720


	//   ....[24]....
        /*0158*/ 	.word	0x00002770


	//   ....[25]....
        /*015c*/ 	.word	0x00003550


	//   ....[26]....
        /*0160*/ 	.word	0x000035d0


	//   ....[27]....
        /*0164*/ 	.word	0x00003620


	//   ....[28]....
        /*0168*/ 	.word	0x00003660


	//   ....[29]....
        /*016c*/ 	.word	0x00003690


	//----- nvinfo : EIATTR_VRC_CTA_INIT_COUNT
	.align		4
.L_226:
        /*0170*/ 	.byte	0x02, 0x4a
	.zero		1
	.zero		1


	//----- nvinfo : EIATTR_EXIT_INSTR_OFFSETS
	.align		4
        /*0174*/ 	.byte	0x04, 0x1c
        /*0176*/ 	.short	(.L_228 - .L_227)


	//   ....[0]....
.L_227:
        /*0178*/ 	.word	0x00000080


	//   ....[1]....
        /*017c*/ 	.word	0x000000c0


	//   ....[2]....
        /*0180*/ 	.word	0x000037b0


	//   ....[3]....
        /*0184*/ 	.word	0x00003800


	//----- nvinfo : EIATTR_MAX_THREADS
	.align		4
.L_228:
        /*0188*/ 	.byte	0x04, 0x05
        /*018a*/ 	.short	(.L_230 - .L_229)
.L_229:
        /*018c*/ 	.word	0x00000100
        /*0190*/ 	.word	0x00000001
        /*0194*/ 	.word	0x00000001


	//----- nvinfo : EIATTR_CRS_STACK_SIZE
	.align		4
.L_230:
        /*0198*/ 	.byte	0x04, 0x1e
        /*019a*/ 	.short	(.L_232 - .L_231)
.L_231:
        /*019c*/ 	.word	0x00000000


	//----- nvinfo : EIATTR_CBANK_PARAM_SIZE
	.align		4
.L_232:
        /*01a0*/ 	.byte	0x03, 0x19
        /*01a2*/ 	.short	0x001d


	//----- nvinfo : EIATTR_PARAM_CBANK
	.align		4
        /*01a4*/ 	.byte	0x04, 0x0a
        /*01a6*/ 	.short	(.L_234 - .L_233)
	.align		4
.L_233:
        /*01a8*/ 	.word	index@(.nv.constant0._ZN3cub18CUB_300001_SM_10006detail6reduce28DeviceReduceSingleTileKernelINS2_10policy_hubIiyN4cuda3__47maximumIiEEE10Policy1000EPiSB_iS8_iiNS5_3std3__410__identityEEEvT0_T1_T2_T3_T4_T6_)
        /*01ac*/ 	.short	0x0380
        /*01ae*/ 	.short	0x001d


	//----- nvinfo : EIATTR_SW_WAR
	.align		4
.L_234:
        /*01b0*/ 	.byte	0x04, 0x36
        /*01b2*/ 	.short	(.L_236 - .L_235)
.L_235:
        /*01b4*/ 	.word	0x00000008
.L_236:


//--------------------- .nv.info._ZN3cub18CUB_300001_SM_10006detail6reduce18DeviceReduceKernelINS2_10policy_hubIiyN4cuda3__47maximumIiEEE10Policy1000EN6thrust24THRUST_300001_SM_1000_NS6detail15normal_iteratorINSC_10device_ptrIiEEEEyS8_iNS5_3std3__410__identityEEEvT0_PT3_T1_NS0_13GridEvenShareISO_EET2_T4_ --------------------------
	.section	.nv.info._ZN3cub18CUB_300001_SM_10006detail6reduce18DeviceReduceKernelINS2_10policy_hubIiyN4cuda3__47maximumIiEEE10Policy1000EN6thrust24THRUST_300001_SM_1000_NS6detail15normal_iteratorINSC_10device_ptrIiEEEEyS8_iNS5_3std3__410__identityEEEvT0_PT3_T1_NS0_13GridEvenShareISO_EET2_T4_,"",@"SHT_CUDA_INFO"
	.sectionflags	@""
	.align	4


	//----- nvinfo : EIATTR_CUDA_API_VERSION
	.align		4
        /*0000*/ 	.byte	0x04, 0x37
        /*0002*/ 	.short	(.L_238 - .L_237)
.L_237:
        /*0004*/ 	.word	0x00000082


	//----- nvinfo : EIATTR_KPARAM_INFO
	.align		4
.L_238:
        /*0008*/ 	.byte	0x04, 0x17
        /*000a*/ 	.short	(.L_240 - .L_239)
.L_239:
        /*000c*/ 	.word	0x00000000
        /*0010*/ 	.short	0x0005
        /*0012*/ 	.short	0x0061
        /*0014*/ 	.byte	0x00, 0xf0, 0x05, 0x00


	//----- nvinfo : EIATTR_KPARAM_INFO
	.align		4
.L_240:
        /*0018*/ 	.byte	0x04, 0x17
        /*001a*/ 	.short	(.L_242 - .L_241)
.L_241:
        /*001c*/ 	.word	0x00000000
        /*0020*/ 	.short	0x0004
        /*0022*/ 	.short	0x0060
        /*0024*/ 	.byte	0x00, 0xf0, 0x05, 0x00


	//----- nvinfo : EIATTR_KPARAM_INFO
	.align		4
.L_242:
        /*0028*/ 	.byte	0x04, 0x17
        /*002a*/ 	.short	(.L_244 - .L_243)
.L_243:
        /*002c*/ 	.word	0x00000000
        /*0030*/ 	.short	0x0003
        /*0032*/ 	.short	0x0018
        /*0034*/ 	.byte	0x00, 0xf0, 0x21, 0x01


	//----- nvinfo : EIATTR_KPARAM_INFO
	.align		4
.L_244:
        /*0038*/ 	.byte	0x04, 0x17
        /*003a*/ 	.short	(.L_246 - .L_245)
.L_245:
        /*003c*/ 	.word	0x00000000
        /*0040*/ 	.short	0x0002
        /*0042*/ 	.short	0x0010
        /*0044*/ 	.byte	0x00, 0xf0, 0x21, 0x00


	//----- nvinfo : EIATTR_KPARAM_INFO
	.align		4
.L_246:
        /*0048*/ 	.byte	0x04, 0x17
        /*004a*/ 	.short	(.L_248 - .L_247)
.L_247:
        /*004c*/ 	.word	0x00000000
        /*0050*/ 	.short	0x0001
        /*0052*/ 	.short	0x0008
        /*0054*/ 	.byte	0x00, 0xf5, 0x21, 0x00


	//----- nvinfo : EIATTR_KPARAM_INFO
	.align		4
.L_248:
        /*0058*/ 	.byte	0x04, 0x17
        /*005a*/ 	.short	(.L_250 - .L_249)
.L_249:
        /*005c*/ 	.word	0x00000000
        /*0060*/ 	.short	0x0000
        /*0062*/ 	.short	0x0000
        /*0064*/ 	.byte	0x00, 0xf0, 0x21, 0x00


	//----- nvinfo : EIATTR_SPARSE_MMA_MASK
	.align		4
.L_250:
        /*0068*/ 	.byte	0x03, 0x50
        /*006a*/ 	.short	0x0000


	//----- nvinfo : EIATTR_MAXREG_COUNT
	.align		4
        /*006c*/ 	.byte	0x03, 0x1b
        /*006e*/ 	.short	0x00ff


	//----- nvinfo : EIATTR_NUM_BARRIERS
	.align		4
        /*0070*/ 	.byte	0x02, 0x4c
        /*0072*/ 	.byte	0x01
	.zero		1


	//----- nvinfo : EIATTR_MERCURY_ISA_VERSION
	.align		4
        /*0074*/ 	.byte	0x03, 0x5f
        /*0076*/ 	.short	0x0101


	//----- nvinfo : EIATTR_COOP_GROUP_MASK_REGIDS
	.align		4
        /*0078*/ 	.byte	0x04, 0x29
        /*007a*/ 	.short	(.L_252 - .L_251)


	//   ....[0]....
.L_251:
        /*007c*/ 	.word	0xffffffff


	//   ....[1]....
        /*0080*/ 	.word	0xffffffff


	//   ....[2]....
        /*0084*/ 	.word	0xffffffff


	//   ....[3]....
        /*0088*/ 	.word	0xffffffff


	//   ....[4]....
        /*008c*/ 	.word	0xffffffff


	//   ....[5]....
        /*0090*/ 	.word	0xffffffff


	//   ....[6]....
        /*0094*/ 	.word	0xffffffff


	//   ....[7]....
        /*0098*/ 	.word	0xffffffff


	//   ....[8]....
        /*009c*/ 	.word	0xffffffff


	//   ....[9]....
        /*00a0*/ 	.word	0xffffffff


	//   ....[10]....
        /*00a4*/ 	.word	0xffffffff


	//   ....[11]....
        /*00a8*/ 	.word	0xffffffff


	//   ....[12]....
        /*00ac*/ 	.word	0xffffffff


	//   ....[13]....
        /*00b0*/ 	.word	0xffffffff


	//   ....[14]....
        /*00b4*/ 	.word	0xffffffff


	//----- nvinfo : EIATTR_COOP_GROUP_INSTR_OFFSETS
	.align		4
.L_252:
        /*00b8*/ 	.byte	0x04, 0x28
        /*00ba*/ 	.short	(.L_254 - .L_253)


	//   ....[0]....
.L_253:
        /*00bc*/ 	.word	0x000008f0


	//   ....[1]....
        /*00c0*/ 	.word	0x00000950


	//   ....[2]....
        /*00c4*/ 	.word	0x000009c0


	//   ....[3]....
        /*00c8*/ 	.word	0x00000a10


	//   ....[4]....
        /*00cc*/ 	.word	0x00000a40


	//   ....[5]....
        /*00d0*/ 	.word	0x00000bd0


	//   ....[6]....
        /*00d4*/ 	.word	0x00000c60


	//   ....[7]....
        /*00d8*/ 	.word	0x00000cb0


	//   ....[8]....
        /*00dc*/ 	.word	0x00000cf0


	//   ....[9]....
        /*00e0*/ 	.word	0x00000d30


	//   ....[10]....
        /*00e4*/ 	.word	0x00001d60


	//   ....[11]....
        /*00e8*/ 	.word	0x00001de0


	//   ....[12]....
        /*00ec*/ 	.word	0x00001e30


	//   ....[13]....
        /*00f0*/ 	.word	0x00001e70


	//   ....[14]....
        /*00f4*/ 	.word	0x00001ea0


	//----- nvinfo : EIATTR_VRC_CTA_INIT_COUNT
	.align		4
.L_254:
        /*00f8*/ 	.byte	0x02, 0x4a
	.zero		1
	.zero		1


	//----- nvinfo : EIATTR_EXIT_INSTR_OFFSETS
	.align		4
        /*00fc*/ 	.byte	0x04, 0x1c
        /*00fe*/ 	.short	(.L_256 - .L_255)


	//   ....[0]....
.L_255:
        /*0100*/ 	.word	0x00001fc0


	//   ....[1]....
        /*0104*/ 	.word	0x00002020


	//----- nvinfo : EIATTR_MAX_THREADS
	.align		4
.L_256:
        /*0108*/ 	.byte	0x04, 0x05
        /*010a*/ 	.short	(.L_258 - .L_257)
.L_257:
        /*010c*/ 	.word	0x00000100
        /*0110*/ 	.word	0x00000001
        /*0114*/ 	.word	0x00000001


	//----- nvinfo : EIATTR_CRS_STACK_SIZE
	.align		4
.L_258:
        /*0118*/ 	.byte	0x04, 0x1e
        /*011a*/ 	.short	(.L_260 - .L_259)
.L_259:
        /*011c*/ 	.word	0x00000000


	//----- nvinfo : EIATTR_CBANK_PARAM_SIZE
	.align		4
.L_260:
        /*0120*/ 	.byte	0x03, 0x19
        /*0122*/ 	.short	0x0062


	//----- nvinfo : EIATTR_PARAM_CBANK
	.align		4
        /*0124*/ 	.byte	0x04, 0x0a
        /*0126*/ 	.short	(.L_262 - .L_261)
	.align		4
.L_261:
        /*0128*/ 	.word	index@(.nv.constant0._ZN3cub18CUB_300001_SM_10006detail6reduce18DeviceReduceKernelINS2_10policy_hubIiyN4cuda3__47maximumIiEEE10Policy1000EN6thrust24THRUST_300001_SM_1000_NS6detail15normal_iteratorINSC_10device_ptrIiEEEEyS8_iNS5_3std3__410__identityEEEvT0_PT3_T1_NS0_13GridEvenShareISO_EET2_T4_)
        /*012c*/ 	.short	0x0380
        /*012e*/ 	.short	0x0062


	//----- nvinfo : EIATTR_SW_WAR
	.align		4
.L_262:
        /*0130*/ 	.byte	0x04, 0x36
        /*0132*/ 	.short	(.L_264 - .L_263)
.L_263:
        /*0134*/ 	.word	0x00000008
.L_264:


//--------------------- .nv.info._ZN3cub18CUB_300001_SM_10006detail6reduce28DeviceReduceSingleTileKernelINS2_10policy_hubIiyN4cuda3__47maximumIiEEE10Policy1000EN6thrust24THRUST_300001_SM_1000_NS6detail15normal_iteratorINSC_10device_ptrIiEEEEPiyS8_iiNS5_3std3__410__identityEEEvT0_T1_T2_T3_T4_T6_ --------------------------
	.section	.nv.info._ZN3cub18CUB_300001_SM_10006detail6reduce28DeviceReduceSingleTileKernelINS2_10policy_hubIiyN4cuda3__47maximumIiEEE10Policy1000EN6thrust24THRUST_300001_SM_1000_NS6detail15normal_iteratorINSC_10device_ptrIiEEEEPiyS8_iiNS5_3std3__410__identityEEEvT0_T1_T2_T3_T4_T6_,"",@"SHT_CUDA_INFO"
	.sectionflags	@""
	.align	4


	//----- nvinfo : EIATTR_CUDA_API_VERSION
	.align		4
        /*0000*/ 	.byte	0x04, 0x37
        /*0002*/ 	.short	(.L_266 - .L_265)
.L_265:
        /*0004*/ 	.word	0x00000082


	//----- nvinfo : EIATTR_KPARAM_INFO
	.align		4
.L_266:
        /*0008*/ 	.byte	0x04, 0x17
        /*000a*/ 	.short	(.L_268 - .L_267)
.L_267:
        /*000c*/ 	.word	0x00000000
        /*0010*/ 	.short	0x0005
        /*0012*/ 	.short	0x0020
        /*0014*/ 	.byte	0x00, 0xf0, 0x05, 0x00


	//----- nvinfo : EIATTR_KPARAM_INFO
	.align		4
.L_268:
        /*0018*/ 	.byte	0x04, 0x17
        /*001a*/ 	.short	(.L_270 - .L_269)
.L_269:
        /*001c*/ 	.word	0x00000000
        /*0020*/ 	.short	0x0004
        /*0022*/ 	.short	0x001c
        /*0024*/ 	.byte	0x00, 0xf0, 0x11, 0x00


	//----- nvinfo : EIATTR_KPARAM_INFO
	.align		4
.L_270:
        /*0028*/ 	.byte	0x04, 0x17
        /*002a*/ 	.short	(.L_272 - .L_271)
.L_271:
        /*002c*/ 	.word	0x00000000
        /*0030*/ 	.short	0x0003
        /*0032*/ 	.short	0x0018
        /*0034*/ 	.byte	0x00, 0xf0, 0x05, 0x00


	//----- nvinfo : EIATTR_KPARAM_INFO
	.align		4
.L_272:
        /*0038*/ 	.byte	0x04, 0x17
        /*003a*/ 	.short	(.L_274 - .L_273)
.L_273:
        /*003c*/ 	.word	0x00000000
        /*0040*/ 	.short	0x0002
        /*0042*/ 	.short	0x0010
        /*0044*/ 	.byte	0x00, 0xf0, 0x21, 0x00


	//----- nvinfo : EIATTR_KPARAM_INFO
	.align		4
.L_274:
        /*0048*/ 	.byte	0x04, 0x17
        /*004a*/ 	.short	(.L_276 - .L_275)
.L_275:
        /*004c*/ 	.word	0x00000000
        /*0050*/ 	.short	0x0001
        /*0052*/ 	.short	0x0008
        /*0054*/ 	.byte	0x00, 0xf5, 0x21, 0x00


	//----- nvinfo : EIATTR_KPARAM_INFO
	.align		4
.L_276:
        /*0058*/ 	.byte	0x04, 0x17
        /*005a*/ 	.short	(.L_278 - .L_277)
.L_277:
        /*005c*/ 	.word	0x00000000
        /*0060*/ 	.short	0x0000
        /*0062*/ 	.short	0x0000
        /*0064*/ 	.byte	0x00, 0xf0, 0x21, 0x00


	//----- nvinfo : EIATTR_SPARSE_MMA_MASK
	.align		4
.L_278:
        /*0068*/ 	.byte	0x03, 0x50
        /*006a*/ 	.short	0x0000


	//----- nvinfo : EIATTR_MAXREG_COUNT
	.align		4
        /*006c*/ 	.byte	0x03, 0x1b
        /*006e*/ 	.short	0x00ff


	//----- nvinfo : EIATTR_NUM_BARRIERS
	.align		4
        /*0070*/ 	.byte	0x02, 0x4c
        /*0072*/ 	.byte	0x01
	.zero		1


	//----- nvinfo : EIATTR_MERCURY_ISA_VERSION
	.align		4
        /*0074*/ 	.byte	0x03, 0x5f
        /*0076*/ 	.short	0x0101


	//----- nvinfo : EIATTR_COOP_GROUP_MASK_REGIDS
	.align		4
        /*0078*/ 	.byte	0x04, 0x29
        /*007a*/ 	.short	(.L_280 - .L_279)


	//   ....[0]....
.L_279:
        /*007c*/ 	.word	0xffffffff


	//   ....[1]....
        /*0080*/ 	.word	0xffffffff


	//   ....[2]....
        /*0084*/ 	.word	0xffffffff


	//   ....[3]....
        /*0088*/ 	.word	0xffffffff


	//   ....[4]....
        /*008c*/ 	.word	0xffffffff


	//   ....[5]....
        /*0090*/ 	.word	0xffffffff


	//   ....[6]....
        /*0094*/ 	.word	0xffffffff


	//   ....[7]....
        /*0098*/ 	.word	0xffffffff


	//   ....[8]....
        /*009c*/ 	.word	0xffffffff


	//   ....[9]....
        /*00a0*/ 	.word	0xffffffff


	//   ....[10]....
        /*00a4*/ 	.word	0xffffffff


	//   ....[11]....
        /*00a8*/ 	.word	0xffffffff


	//   ....[12]....
        /*00ac*/ 	.word	0xffffffff


	//   ....[13]....
        /*00b0*/ 	.word	0xffffffff


	//   ....[14]....
        /*00b4*/ 	.word	0xffffffff


	//----- nvinfo : EIATTR_COOP_GROUP_INSTR_OFFSETS
	.align		4
.L_280:
        /*00b8*/ 	.byte	0x04, 0x28
        /*00ba*/ 	.short	(.L_282 - .L_281)


	//   ....[0]....
.L_281:
        /*00bc*/ 	.word	0x00000860


	//   ....[1]....
        /*00c0*/ 	.word	0x000008c0


	//   ....[2]....
        /*00c4*/ 	.word	0x00000930


	//   ....[3]....
        /*00c8*/ 	.word	0x00000980


	//   ....[4]....
        /*00cc*/ 	.word	0x000009b0


	//   ....[5]....
        /*00d0*/ 	.word	0x00000b40


	//   ....[6]....
        /*00d4*/ 	.word	0x00000bd0


	//   ....[7]....
        /*00d8*/ 	.word	0x00000c20


	//   ....[8]....
        /*00dc*/ 	.word	0x00000c60


	//   ....[9]....
        /*00e0*/ 	.word	0x00000ca0


	//   ....[10]....
        /*00e4*/ 	.word	0x00001b00


	//   ....[11]....
        /*00e8*/ 	.word	0x00001b80


	//   ....[12]....
        /*00ec*/ 	.word	0x00001bd0


	//   ....[13]....
        /*00f0*/ 	.word	0x00001c10


	//   ....[14]....
        /*00f4*/ 	.word	0x00001c40


	//----- nvinfo : EIATTR_VRC_CTA_INIT_COUNT
	.align		4
.L_282:
        /*00f8*/ 	.byte	0x02, 0x4a
	.zero		1
	.zero		1


	//----- nvinfo : EIATTR_EXIT_INSTR_OFFSETS
	.align		4
        /*00fc*/ 	.byte	0x04, 0x1c
        /*00fe*/ 	.short	(.L_284 - .L_283)


	//   ....[0]....
.L_283:
        /*0100*/ 	.word	0x000000a0


	//   ....[1]....
        /*0104*/ 	.word	0x000000e0


	//   ....[2]....
        /*0108*/ 	.word	0x00001d50


	//   ....[3]....
        /*010c*/ 	.word	0x00001da0


	//----- nvinfo : EIATTR_MAX_THREADS
	.align		4
.L_284:
        /*0110*/ 	.byte	0x04, 0x05
        /*0112*/ 	.short	(.L_286 - .L_285)
.L_285:
        /*0114*/ 	.word	0x00000100
        /*0118*/ 	.word	0x00000001
        /*011c*/ 	.word	0x00000001


	//----- nvinfo : EIATTR_CRS_STACK_SIZE
	.align		4
.L_286:
        /*0120*/ 	.byte	0x04, 0x1e
        /*0122*/ 	.short	(.L_288 - .L_287)
.L_287:
        /*0124*/ 	.word	0x00000000


	//----- nvinfo : EIATTR_CBANK_PARAM_SIZE
	.align		4
.L_288:
        /*0128*/ 	.byte	0x03, 0x19
        /*012a*/ 	.short	0x0021


	//----- nvinfo : EIATTR_PARAM_CBANK
	.align		4
        /*012c*/ 	.byte	0x04, 0x0a
        /*012e*/ 	.short	(.L_290 - .L_289)
	.align		4
.L_289:
        /*0130*/ 	.word	index@(.nv.constant0._ZN3cub18CUB_300001_SM_10006detail6reduce28DeviceReduceSingleTileKernelINS2_10policy_hubIiyN4cuda3__47maximumIiEEE10Policy1000EN6thrust24THRUST_300001_SM_1000_NS6detail15normal_iteratorINSC_10device_ptrIiEEEEPiyS8_iiNS5_3std3__410__identityEEEvT0_T1_T2_T3_T4_T6_)
        /*0134*/ 	.short	0x0380
        /*0136*/ 	.short	0x0021


	//----- nvinfo : EIATTR_SW_WAR
	.align		4
.L_290:
        /*0138*/ 	.byte	0x04, 0x36
        /*013a*/ 	.short	(.L_292 - .L_291)
.L_291:
        /*013c*/ 	.word	0x00000008
.L_292:


//--------------------- .nv.info._ZN3cub18CUB_300001_SM_10006detail6reduce28DeviceReduceSingleTileKernelINS2_10policy_hubIijN4cuda3__47maximumIiEEE10Policy1000EPiSB_iS8_iiNS5_3std3__410__identityEEEvT0_T1_T2_T3_T4_T6_ --------------------------
	.section	.nv.info._ZN3cub18CUB_300001_SM_10006detail6reduce28DeviceReduceSingleTileKernelINS2_10policy_hubIijN4cuda3__47maximumIiEEE10Policy1000EPiSB_iS8_iiNS5_3std3__410__identityEEEvT0_T1_T2_T3_T4_T6_,"",@"SHT_CUDA_INFO"
	.sectionflags	@""
	.align	4


	//----- nvinfo : EIATTR_CUDA_API_VERSION
	.align		4
        /*0000*/ 	.byte	0x04, 0x37
        /*0002*/ 	.short	(.L_294 - .L_293)
.L_293:
        /*0004*/ 	.word	0x00000082


	//----- nvinfo : EIATTR_KPARAM_INFO
	.align		4
.L_294:
        /*0008*/ 	.byte	0x04, 0x17
        /*000a*/ 	.short	(.L_296 - .L_295)
.L_295:
        /*000c*/ 	.word	0x00000000
        /*0010*/ 	.short	0x0005
        /*0012*/ 	.short	0x001c
        /*0014*/ 	.byte	0x00, 0xf0, 0x05, 0x00


	//----- nvinfo : EIATTR_KPARAM_INFO
	.align		4
.L_296:
        /*0018*/ 	.byte	0x04, 0x17
        /*001a*/ 	.short	(.L_298 - .L_297)
.L_297:
        /*001c*/ 	.word	0x00000000
        /*0020*/ 	.short	0x0004
        /*0022*/ 	.short	0x0018
        /*0024*/ 	.byte	0x00, 0xf0, 0x11, 0x00


	//----- nvinfo : EIATTR_KPARAM_INFO
	.align		4
.L_298:
        /*0028*/ 	.byte	0x04, 0x17
        /*002a*/ 	.short	(.L_300 - .L_299)
.L_299:
        /*002c*/ 	.word	0x00000000
        /*0030*/ 	.short	0x0003
        /*0032*/ 	.short	0x0014
        /*0034*/ 	.byte	0x00, 0xf0, 0x05, 0x00


	//----- nvinfo : EIATTR_KPARAM_INFO
	.align		4
.L_300:
        /*0038*/ 	.byte	0x04, 0x17
        /*003a*/ 	.short	(.L_302 - .L_301)
.L_301:
        /*003c*/ 	.word	0x00000000
        /*0040*/ 	.short	0x0002
        /*0042*/ 	.short	0x0010
        /*0044*/ 	.byte	0x00, 0xf0, 0x11, 0x00


	//----- nvinfo : EIATTR_KPARAM_INFO
	.align		4
.L_302:
        /*0048*/ 	.byte	0x04, 0x17
        /*004a*/ 	.short	(.L_304 - .L_303)
.L_303:
        /*004c*/ 	.word	0x00000000
        /*0050*/ 	.short	0x0001
        /*0052*/ 	.short	0x0008
        /*0054*/ 	.byte	0x00, 0xf5, 0x21, 0x00


	//----- nvinfo : EIATTR_KPARAM_INFO
	.align		4
.L_304:
        /*0058*/ 	.byte	0x04, 0x17
        /*005a*/ 	.short	(.L_306 - .L_305)
.L_305:
        /*005c*/ 	.word	0x00000000
        /*0060*/ 	.short	0x0000
        /*0062*/ 	.short	0x0000
        /*0064*/ 	.byte	0x00, 0xf5, 0x21, 0x00


	//----- nvinfo : EIATTR_SPARSE_MMA_MASK
	.align		4
.L_306:
        /*0068*/ 	.byte	0x03, 0x50
        /*006a*/ 	.short	0x0000


	//----- nvinfo : EIATTR_MAXREG_COUNT
	.align		4
        /*006c*/ 	.byte	0x03, 0x1b
        /*006e*/ 	.short	0x00ff


	//----- nvinfo : EIATTR_NUM_BARRIERS
	.align		4
        /*0070*/ 	.byte	0x02, 0x4c
        /*0072*/ 	.byte	0x01
	.zero		1


	//----- nvinfo : EIATTR_MERCURY_ISA_VERSION
	.align		4
        /*0074*/ 	.byte	0x03, 0x5f
        /*0076*/ 	.short	0x0101


	//----- nvinfo : EIATTR_COOP_GROUP_MASK_REGIDS
	.align		4
        /*0078*/ 	.byte	0x04, 0x29
        /*007a*/ 	.short	(.L_308 - .L_307)


	//   ....[0]....
.L_307:
        /*007c*/ 	.word	0xffffffff


	//   ....[1]....
        /*0080*/ 	.word	0xffffffff


	//   ....[2]....
        /*0084*/ 	.word	0xffffffff


	//   ....[3]....
        /*0088*/ 	.word	0xffffffff


	//   ....[4]....
        /*008c*/ 	.word	0xffffffff


	//   ....[5]....
        /*0090*/ 	.word	0xffffffff


	//   ....[6]....
        /*0094*/ 	.word	0xffffffff


	//   ....[7]....
        /*0098*/ 	.word	0xffffffff


	//   ....[8]....
        /*009c*/ 	.word	0xffffffff


	//   ....[9]....
        /*00a0*/ 	.word	0xffffffff


	//   ....[10]....
        /*00a4*/ 	.word	0xffffffff


	//   ....[11]....
        /*00a8*/ 	.word	0xffffffff


	//   ....[12]....
        /*00ac*/ 	.word	0xffffffff


	//   ....[13]....
        /*00b0*/ 	.word	0xffffffff


	//   ....[14]....
        /*00b4*/ 	.word	0xffffffff


	//   ....[15]....
        /*00b8*/ 	.word	0xffffffff


	//   ....[16]....
        /*00bc*/ 	.word	0xffffffff


	//   ....[17]....
        /*00c0*/ 	.word	0xffffffff


	//   ....[18]....
        /*00c4*/ 	.word	0xffffffff


	//   ....[19]....
        /*00c8*/ 	.word	0xffffffff


	//   ....[20]....
        /*00cc*/ 	.word	0xffffffff


	//   ....[21]....
        /*00d0*/ 	.word	0xffffffff


	//   ....[22]....
        /*00d4*/ 	.word	0xffffffff


	//   ....[23]....
        /*00d8*/ 	.word	0xffffffff


	//   ....[24]....
        /*00dc*/ 	.word	0xffffffff


	//   ....[25]....
        /*00e0*/ 	.word	0xffffffff


	//   ....[26]....
        /*00e4*/ 	.word	0xffffffff


	//   ....[27]....
        /*00e8*/ 	.word	0xffffffff


	//   ....[28]....
        /*00ec*/ 	.word	0xffffffff


	//   ....[29]....
        /*00f0*/ 	.word	0xffffffff


	//----- nvinfo : EIATTR_COOP_GROUP_INSTR_OFFSETS
	.align		4
.L_308:
        /*00f4*/ 	.byte	0x04, 0x28
        /*00f6*/ 	.short	(.L_310 - .L_309)


	//   ....[0]....
.L_309:
        /*00f8*/ 	.word	0x000008a0


	//   ....[1]....
        /*00fc*/ 	.word	0x00000900


	//   ....[2]....
        /*0100*/ 	.word	0x00000970


	//   ....[3]....
        /*0104*/ 	.word	0x000009c0


	//   ....[4]....
        /*0108*/ 	.word	0x000009f0


	//   ....[5]....
        /*010c*/ 	.word	0x00000b80


	//   ....[6]....
        /*0110*/ 	.word	0x00000c10


	//   ....[7]....
        /*0114*/ 	.word	0x00000c60


	//   ....[8]....
        /*0118*/ 	.word	0x00000ca0


	//   ....[9]....
        /*011c*/ 	.word	0x00000ce0


	//   ....[10]....
        /*0120*/ 	.word	0x00001940


	//   ....[11]....
        /*0124*/ 	.word	0x000019c0


	//   ....[12]....
        /*0128*/ 	.word	0x00001a10


	//   ....[13]....
        /*012c*/ 	.word	0x00001a50


	//   ....[14]....
        /*0130*/ 	.word	0x00001a80


	//   ....[15]....
        /*0134*/ 	.word	0x00002330


	//   ....[16]....
        /*0138*/ 	.word	0x00002390


	//   ....[17]....
        /*013c*/ 	.word	0x00002400


	//   ....[18]....
        /*0140*/ 	.word	0x00002450


	//   ....[19]....
        /*0144*/ 	.word	0x00002480


	//   ....[20]....
        /*0148*/ 	.word	0x00002610


	//   ....[21]....
        /*014c*/ 	.word	0x00002690


	//   ....[22]....
        /*0150*/ 	.word	0x000026d0


	//   ....[23]....
        /*0154*/ 	.word	0x00002720


	//   ....[24]....
        /*0158*/ 	.word	0x00002770


	//   ....[25]....
        /*015c*/ 	.word	0x00003550


	//   ....[26]....
        /*0160*/ 	.word	0x000035d0


	//   ....[27]....
        /*0164*/ 	.word	0x00003620


	//   ....[28]....
        /*0168*/ 	.word	0x00003660


	//   ....[29]....
        /*016c*/ 	.word	0x00003690


	//----- nvinfo : EIATTR_VRC_CTA_INIT_COUNT
	.align		4
.L_310:
        /*0170*/ 	.byte	0x02, 0x4a
	.zero		1
	.zero		1


	//----- nvinfo : EIATTR_EXIT_INSTR_OFFSETS
	.align		4
        /*0174*/ 	.byte	0x04, 0x1c
        /*0176*/ 	.short	(.L_312 - .L_311)


	//   ....[0]....
.L_311:
        /*0178*/ 	.word	0x00000080


	//   ....[1]....
        /*017c*/ 	.word	0x000000c0


	//   ....[2]....
        /*0180*/ 	.word	0x000037b0


	//   ....[3]....
        /*0184*/ 	.word	0x00003800


	//----- nvinfo : EIATTR_MAX_THREADS
	.align		4
.L_312:
        /*0188*/ 	.byte	0x04, 0x05
        /*018a*/ 	.short	(.L_314 - .L_313)
.L_313:
        /*018c*/ 	.word	0x00000100
        /*0190*/ 	.word	0x00000001
        /*0194*/ 	.word	0x00000001


	//----- nvinfo : EIATTR_CRS_STACK_SIZE
	.align		4
.L_314:
        /*0198*/ 	.byte	0x04, 0x1e
        /*019a*/ 	.short	(.L_316 - .L_315)
.L_315:
        /*019c*/ 	.word	0x00000000


	//----- nvinfo : EIATTR_CBANK_PARAM_SIZE
	.align		4
.L_316:
        /*01a0*/ 	.byte	0x03, 0x19
        /*01a2*/ 	.short	0x001d


	//----- nvinfo : EIATTR_PARAM_CBANK
	.align		4
        /*01a4*/ 	.byte	0x04, 0x0a
        /*01a6*/ 	.short	(.L_318 - .L_317)
	.align		4
.L_317:
        /*01a8*/ 	.word	index@(.nv.constant0._ZN3cub18CUB_300001_SM_10006detail6reduce28DeviceReduceSingleTileKernelINS2_10policy_hubIijN4cuda3__47maximumIiEEE10Policy1000EPiSB_iS8_iiNS5_3std3__410__identityEEEvT0_T1_T2_T3_T4_T6_)
        /*01ac*/ 	.short	0x0380
        /*01ae*/ 	.short	0x001d


	//----- nvinfo : EIATTR_SW_WAR
	.align		4
.L_318:
        /*01b0*/ 	.byte	0x04, 0x36
        /*01b2*/ 	.short	(.L_320 - .L_319)
.L_319:
        /*01b4*/ 	.word	0x00000008
.L_320:


//--------------------- .nv.info._ZN3cub18CUB_300001_SM_10006detail6reduce18DeviceReduceKernelINS2_10policy_hubIijN4cuda3__47maximumIiEEE10Policy1000EN6thrust24THRUST_300001_SM_1000_NS6detail15normal_iteratorINSC_10device_ptrIiEEEEjS8_iNS5_3std3__410__identityEEEvT0_PT3_T1_NS0_13GridEvenShareISO_EET2_T4_ --------------------------
	.section	.nv.info._ZN3cub18CUB_300001_SM_10006detail6reduce18DeviceReduceKernelINS2_10policy_hubIijN4cuda3__47maximumIiEEE10Policy1000EN6thrust24THRUST_300001_SM_1000_NS6detail15normal_iteratorINSC_10device_ptrIiEEEEjS8_iNS5_3std3__410__identityEEEvT0_PT3_T1_NS0_13GridEvenShareISO_EET2_T4_,"",@"SHT_CUDA_INFO"
	.sectionflags	@""
	.align	4


	//----- nvinfo : EIATTR_CUDA_API_VERSION
	.align		4
        /*0000*/ 	.byte	0x04, 0x37
        /*0002*/ 	.short	(.L_322 - .L_321)
.L_321:
        /*0004*/ 	.word	0x00000082


	//----- nvinfo : EIATTR_KPARAM_INFO
	.align		4
.L_322:
        /*0008*/ 	.byte	0x04, 0x17
        /*000a*/ 	.short	(.L_324 - .L_323)
.L_323:
        /*000c*/ 	.word	0x00000000
        /*0010*/ 	.short	0x0005
        /*0012*/ 	.short	0x003d
        /*0014*/ 	.byte	0x00, 0xf0, 0x05, 0x00


	//----- nvinfo : EIATTR_KPARAM_INFO
	.align		4
.L_324:
        /*0018*/ 	.byte	0x04, 0x17
        /*001a*/ 	.short	(.L_326 - .L_325)
.L_325:
        /*001c*/ 	.word	0x00000000
        /*0020*/ 	.short	0x0004
        /*0022*/ 	.short	0x003c
        /*0024*/ 	.byte	0x00, 0xf0, 0x05, 0x00


	//----- nvinfo : EIATTR_KPARAM_INFO
	.align		4
.L_326:
        /*0028*/ 	.byte	0x04, 0x17
        /*002a*/ 	.short	(.L_328 - .L_327)
.L_327:
        /*002c*/ 	.word	0x00000000
        /*0030*/ 	.short	0x0003
        /*0032*/ 	.short	0x0014
        /*0034*/ 	.byte	0x00, 0xf0, 0xa1, 0x00


	//----- nvinfo : EIATTR_KPARAM_INFO
	.align		4
.L_328:
        /*0038*/ 	.byte	0x04, 0x17
        /*003a*/ 	.short	(.L_330 - .L_329)
.L_329:
        /*003c*/ 	.word	0x00000000
        /*0040*/ 	.short	0x0002
        /*0042*/ 	.short	0x0010
        /*0044*/ 	.byte	0x00, 0xf0, 0x11, 0x00


	//----- nvinfo : EIATTR_KPARAM_INFO
	.align		4
.L_330:
        /*0048*/ 	.byte	0x04, 0x17
        /*004a*/ 	.short	(.L_332 - .L_331)
.L_331:
        /*004c*/ 	.word	0x00000000
        /*0050*/ 	.short	0x0001
        /*0052*/ 	.short	0x0008
        /*0054*/ 	.byte	0x00, 0xf5, 0x21, 0x00


	//----- nvinfo : EIATTR_KPARAM_INFO
	.align		4
.L_332:
        /*0058*/ 	.byte	0x04, 0x17
        /*005a*/ 	.short	(.L_334 - .L_333)
.L_333:
        /*005c*/ 	.word	0x00000000
        /*0060*/ 	.short	0x0000
        /*0062*/ 	.short	0x0000
        /*0064*/ 	.byte	0x00, 0xf0, 0x21, 0x00


	//----- nvinfo : EIATTR_SPARSE_MMA_MASK
	.align		4
.L_334:
        /*0068*/ 	.byte	0x03, 0x50
        /*006a*/ 	.short	0x0000


	//----- nvinfo : EIATTR_MAXREG_COUNT
	.align		4
        /*006c*/ 	.byte	0x03, 0x1b
        /*006e*/ 	.short	0x00ff


	//----- nvinfo : EIATTR_NUM_BARRIERS
	.align		4
        /*0070*/ 	.byte	0x02, 0x4c
        /*0072*/ 	.byte	0x01
	.zero		1


	//----- nvinfo : EIATTR_MERCURY_ISA_VERSION
	.align		4
        /*0074*/ 	.byte	0x03, 0x5f
        /*0076*/ 	.short	0x0101


	//----- nvinfo : EIATTR_COOP_GROUP_MASK_REGIDS
	.align		4
        /*0078*/ 	.byte	0x04, 0x29
        /*007a*/ 	.short	(.L_336 - .L_335)


	//   ....[0]....
.L_335:
        /*007c*/ 	.word	0xffffffff


	//   ....[1]....
        /*0080*/ 	.word	0xffffffff


	//   ....[2]....
        /*0084*/ 	.word	0xffffffff


	//   ....[3]....
        /*0088*/ 	.word	0xffffffff


	//   ....[4]....
        /*008c*/ 	.word	0xffffffff


	//   ....[5]....
        /*0090*/ 	.word	0xffffffff


	//   ....[6]....
        /*0094*/ 	.word	0xffffffff


	//   ....[7]....
        /*0098*/ 	.word	0xffffffff


	//   ....[8]....
        /*009c*/ 	.word	0xffffffff


	//   ....[9]....
        /*00a0*/ 	.word	0xffffffff


	//   ....[10]....
        /*00a4*/ 	.word	0xffffffff


	//   ....[11]....
        /*00a8*/ 	.word	0xffffffff


	//   ....[12]....
        /*00ac*/ 	.word	0xffffffff


	//   ....[13]....
        /*00b0*/ 	.word	0xffffffff


	//   ....[14]....
        /*00b4*/ 	.word	0xffffffff


	//----- nvinfo : EIATTR_COOP_GROUP_INSTR_OFFSETS
	.align		4
.L_336:
        /*00b8*/ 	.byte	0x04, 0x28
        /*00ba*/ 	.short	(.L_338 - .L_337)


	//   ....[0]....
.L_337:
        /*00bc*/ 	.word	0x00000b10


	//   ....[1]....
        /*00c0*/ 	.word	0x00000b70


	//   ....[2]....
        /*00c4*/ 	.word	0x00000be0


	//   ....[3]....
        /*00c8*/ 	.word	0x00000c30


	//   ....[4]....
        /*00cc*/ 	.word	0x00000c60


	//   ....[5]....
        /*00d0*/ 	.word	0x00000df0


	//   ....[6]....
        /*00d4*/ 	.word	0x00000e80


	//   ....[7]....
        /*00d8*/ 	.word	0x00000ed0


	//   ....[8]....
        /*00dc*/ 	.word	0x00000f10


	//   ....[9]....
        /*00e0*/ 	.word	0x00000f50


	//   ....[10]....
        /*00e4*/ 	.word	0x00002060


	//   ....[11]....
        /*00e8*/ 	.word	0x000020f0


	//   ....[12]....
        /*00ec*/ 	.word	0x00002140


	//   ....[13]....
        /*00f0*/ 	.word	0x00002180


	//   ....[14]....
        /*00f4*/ 	.word	0x000021b0


	//----- nvinfo : EIATTR_VRC_CTA_INIT_COUNT
	.align		4
.L_338:
        /*00f8*/ 	.byte	0x02, 0x4a
	.zero		1
	.zero		1


	//----- nvinfo : EIATTR_EXIT_INSTR_OFFSETS
	.align		4
        /*00fc*/ 	.byte	0x04, 0x1c
        /*00fe*/ 	.short	(.L_340 - .L_339)


	//   ....[0]....
.L_339:
        /*0100*/ 	.word	0x000022d0


	//   ....[1]....
        /*0104*/ 	.word	0x00002310


	//----- nvinfo : EIATTR_MAX_THREADS
	.align		4
.L_340:
        /*0108*/ 	.byte	0x04, 0x05
        /*010a*/ 	.short	(.L_342 - .L_341)
.L_341:
        /*010c*/ 	.word	0x00000100
        /*0110*/ 	.word	0x00000001
        /*0114*/ 	.word	0x00000001


	//----- nvinfo : EIATTR_CRS_STACK_SIZE
	.align		4
.L_342:
        /*0118*/ 	.byte	0x04, 0x1e
        /*011a*/ 	.short	(.L_344 - .L_343)
.L_343:
        /*011c*/ 	.word	0x00000000


	//----- nvinfo : EIATTR_CBANK_PARAM_SIZE
	.align		4
.L_344:
        /*0120*/ 	.byte	0x03, 0x19
        /*0122*/ 	.short	0x003e


	//----- nvinfo : EIATTR_PARAM_CBANK
	.align		4
        /*0124*/ 	.byte	0x04, 0x0a
        /*0126*/ 	.short	(.L_346 - .L_345)
	.align		4
.L_345:
        /*0128*/ 	.word	index@(.nv.constant0._ZN3cub18CUB_300001_SM_10006detail6reduce18DeviceReduceKernelINS2_10policy_hubIijN4cuda3__47maximumIiEEE10Policy1000EN6thrust24THRUST_300001_SM_1000_NS6detail15normal_iteratorINSC_10device_ptrIiEEEEjS8_iNS5_3std3__410__identityEEEvT0_PT3_T1_NS0_13GridEvenShareISO_EET2_T4_)
        /*012c*/ 	.short	0x0380
        /*012e*/ 	.short	0x003e


	//----- nvinfo : EIATTR_SW_WAR
	.align		4
.L_346:
        /*0130*/ 	.byte	0x04, 0x36
        /*0132*/ 	.short	(.L_348 - .L_347)
.L_347:
        /*0134*/ 	.word	0x00000008
.L_348:


//--------------------- .nv.info._ZN3cub18CUB_300001_SM_10006detail6reduce28DeviceReduceSingleTileKernelINS2_10policy_hubIijN4cuda3__47maximumIiEEE10Policy1000EN6thrust24THRUST_300001_SM_1000_NS6detail15normal_iteratorINSC_10device_ptrIiEEEEPijS8_iiNS5_3std3__410__identityEEEvT0_T1_T2_T3_T4_T6_ --------------------------
	.section	.nv.info._ZN3cub18CUB_300001_SM_10006detail6reduce28DeviceReduceSingleTileKernelINS2_10policy_hubIijN4cuda3__47maximumIiEEE10Policy1000EN6thrust24THRUST_300001_SM_1000_NS6detail15normal_iteratorINSC_10device_ptrIiEEEEPijS8_iiNS5_3std3__410__identityEEEvT0_T1_T2_T3_T4_T6_,"",@"SHT_CUDA_INFO"
	.sectionflags	@""
	.align	4


	//----- nvinfo : EIATTR_CUDA_API_VERSION
	.align		4
        /*0000*/ 	.byte	0x04, 0x37
        /*0002*/ 	.short	(.L_350 - .L_349)
.L_349:
        /*0004*/ 	.word	0x00000082


	//----- nvinfo : EIATTR_KPARAM_INFO
	.align		4
.L_350:
        /*0008*/ 	.byte	0x04, 0x17
        /*000a*/ 	.short	(.L_352 - .L_351)
.L_351:
        /*000c*/ 	.word	0x00000000
        /*0010*/ 	.short	0x0005
        /*0012*/ 	.short	0x001c
        /*0014*/ 	.byte	0x00, 0xf0, 0x05, 0x00


	//----- nvinfo : EIATTR_KPARAM_INFO
	.align		4
.L_352:
        /*0018*/ 	.byte	0x04, 0x17
        /*001a*/ 	.short	(.L_354 - .L_353)
.L_353:
        /*001c*/ 	.word	0x00000000
        /*0020*/ 	.short	0x0004
        /*0022*/ 	.short	0x0018
        /*0024*/ 	.byte	0x00, 0xf0, 0x11, 0x00


	//----- nvinfo : EIATTR_KPARAM_INFO
	.align		4
.L_354:
        /*0028*/ 	.byte	0x04, 0x17
        /*002a*/ 	.short	(.L_356 - .L_355)
.L_355:
        /*002c*/ 	.word	0x00000000
        /*0030*/ 	.short	0x0003
        /*0032*/ 	.short	0x0014
        /*0034*/ 	.byte	0x00, 0xf0, 0x05, 0x00


	//----- nvinfo : EIATTR_KPARAM_INFO
	.align		4
.L_356:
        /*0038*/ 	.byte	0x04, 0x17
        /*003a*/ 	.short	(.L_358 - .L_357)
.L_357:
        /*003c*/ 	.word	0x00000000
        /*0040*/ 	.short	0x0002
        /*0042*/ 	.short	0x0010
        /*0044*/ 	.byte	0x00, 0xf0, 0x11, 0x00


	//----- nvinfo : EIATTR_KPARAM_INFO
	.align		4
.L_358:
        /*0048*/ 	.byte	0x04, 0x17
        /*004a*/ 	.short	(.L_360 - .L_359)
.L_359:
        /*004c*/ 	.word	0x00000000
        /*0050*/ 	.short	0x0001
        /*0052*/ 	.short	0x0008
        /*0054*/ 	.byte	0x00, 0xf5, 0x21, 0x00


	//----- nvinfo : EIATTR_KPARAM_INFO
	.align		4
.L_360:
        /*0058*/ 	.byte	0x04, 0x17
        /*005a*/ 	.short	(.L_362 - .L_361)
.L_361:
        /*005c*/ 	.word	0x00000000
        /*0060*/ 	.short	0x0000
        /*0062*/ 	.short	0x0000
        /*0064*/ 	.byte	0x00, 0xf0, 0x21, 0x00


	//----- nvinfo : EIATTR_SPARSE_MMA_MASK
	.align		4
.L_362:
        /*0068*/ 	.byte	0x03, 0x50
        /*006a*/ 	.short	0x0000


	//----- nvinfo : EIATTR_MAXREG_COUNT
	.align		4
        /*006c*/ 	.byte	0x03, 0x1b
        /*006e*/ 	.short	0x00ff


	//----- nvinfo : EIATTR_NUM_BARRIERS
	.align		4
        /*0070*/ 	.byte	0x02, 0x4c
        /*0072*/ 	.byte	0x01
	.zero		1


	//----- nvinfo : EIATTR_MERCURY_ISA_VERSION
	.align		4
        /*0074*/ 	.byte	0x03, 0x5f
        /*0076*/ 	.short	0x0101


	//----- nvinfo : EIATTR_COOP_GROUP_MASK_REGIDS
	.align		4
        /*0078*/ 	.byte	0x04, 0x29
        /*007a*/ 	.short	(.L_364 - .L_363)


	//   ....[0]....
.L_363:
        /*007c*/ 	.word	0xffffffff


	//   ....[1]....
        /*0080*/ 	.word	0xffffffff


	//   ....[2]....
        /*0084*/ 	.word	0xffffffff


	//   ....[3]....
        /*0088*/ 	.word	0xffffffff


	//   ....[4]....
        /*008c*/ 	.word	0xffffffff


	//   ....[5]....
        /*0090*/ 	.word	0xffffffff


	//   ....[6]....
        /*0094*/ 	.word	0xffffffff


	//   ....[7]....
        /*0098*/ 	.word	0xffffffff


	//   ....[8]....
        /*009c*/ 	.word	0xffffffff


	//   ....[9]....
        /*00a0*/ 	.word	0xffffffff


	//   ....[10]....
        /*00a4*/ 	.word	0xffffffff


	//   ....[11]....
        /*00a8*/ 	.word	0xffffffff


	//   ....[12]....
        /*00ac*/ 	.word	0xffffffff


	//   ....[13]....
        /*00b0*/ 	.word	0xffffffff


	//   ....[14]....
        /*00b4*/ 	.word	0xffffffff


	//----- nvinfo : EIATTR_COOP_GROUP_INSTR_OFFSETS
	.align		4
.L_364:
        /*00b8*/ 	.byte	0x04, 0x28
        /*00ba*/ 	.short	(.L_366 - .L_365)


	//   ....[0]....
.L_365:
        /*00bc*/ 	.word	0x00000840


	//   ....[1]....
        /*00c0*/ 	.word	0x000008a0


	//   ....[2]....
        /*00c4*/ 	.word	0x00000910


	//   ....[3]....
        /*00c8*/ 	.word	0x00000960


	//   ....[4]....
        /*00cc*/ 	.word	0x00000990


	//   ....[5]....
        /*00d0*/ 	.word	0x00000b20


	//   ....[6]....
        /*00d4*/ 	.word	0x00000bb0


	//   ....[7]....
        /*00d8*/ 	.word	0x00000c00


	//   ....[8]....
        /*00dc*/ 	.word	0x00000c40


	//   ....[9]....
        /*00e0*/ 	.word	0x00000c80


	//   ....[10]....
        /*00e4*/ 	.word	0x00001c30


	//   ....[11]....
        /*00e8*/ 	.word	0x00001cb0


	//   ....[12]....
        /*00ec*/ 	.word	0x00001d00


	//   ....[13]....
        /*00f0*/ 	.word	0x00001d40


	//   ....[14]....
        /*00f4*/ 	.word	0x00001d70


	//----- nvinfo : EIATTR_VRC_CTA_INIT_COUNT
	.align		4
.L_366:
        /*00f8*/ 	.byte	0x02, 0x4a
	.zero		1
	.zero		1


	//----- nvinfo : EIATTR_EXIT_INSTR_OFFSETS
	.align		4
        /*00fc*/ 	.byte	0x04, 0x1c
        /*00fe*/ 	.short	(.L_368 - .L_367)


	//   ....[0]....
.L_367:
        /*0100*/ 	.word	0x00000080


	//   ....[1]....
        /*0104*/ 	.word	0x000000c0


	//   ....[2]....
        /*0108*/ 	.word	0x00001e90


	//   ....[3]....
        /*010c*/ 	.word	0x00001ee0


	//----- nvinfo : EIATTR_MAX_THREADS
	.align		4
.L_368:
        /*0110*/ 	.byte	0x04, 0x05
        /*0112*/ 	.short	(.L_370 - .L_369)
.L_369:
        /*0114*/ 	.word	0x00000100
        /*0118*/ 	.word	0x00000001
        /*011c*/ 	.word	0x00000001


	//----- nvinfo : EIATTR_CRS_STACK_SIZE
	.align		4
.L_370:
        /*0120*/ 	.byte	0x04, 0x1e
        /*0122*/ 	.short	(.L_372 - .L_371)
.L_371:
        /*0124*/ 	.word	0x00000000


	//----- nvinfo : EIATTR_CBANK_PARAM_SIZE
	.align		4
.L_372:
        /*0128*/ 	.byte	0x03, 0x19
        /*012a*/ 	.short	0x001d


	//----- nvinfo : EIATTR_PARAM_CBANK
	.align		4
        /*012c*/ 	.byte	0x04, 0x0a
        /*012e*/ 	.short	(.L_374 - .L_373)
	.align		4
.L_373:
        /*0130*/ 	.word	index@(.nv.constant0._ZN3cub18CUB_300001_SM_10006detail6reduce28DeviceReduceSingleTileKernelINS2_10policy_hubIijN4cuda3__47maximumIiEEE10Policy1000EN6thrust24THRUST_300001_SM_1000_NS6detail15normal_iteratorINSC_10device_ptrIiEEEEPijS8_iiNS5_3std3__410__identityEEEvT0_T1_T2_T3_T4_T6_)
        /*0134*/ 	.short	0x0380
        /*0136*/ 	.short	0x001d


	//----- nvinfo : EIATTR_SW_WAR
	.align		4
.L_374:
        /*0138*/ 	.byte	0x04, 0x36
        /*013a*/ 	.short	(.L_376 - .L_375)
.L_375:
        /*013c*/ 	.word	0x00000008
.L_376:


//--------------------- .nv.info._ZN3cub18CUB_300001_SM_10006detail8for_each13static_kernelINS2_12policy_hub_t12policy_500_tElN6thrust24THRUST_300001_SM_1000_NS8cuda_cub6__fill7functorINS7_6detail15normal_iteratorINS7_10device_ptrIiEEEEiEEEEvT0_T1_ --------------------------
	.section	.nv.info._ZN3cub18CUB_300001_SM_10006detail8for_each13static_kernelINS2_12policy_hub_t12policy_500_tElN6thrust24THRUST_300001_SM_1000_NS8cuda_cub6__fill7functorINS7_6detail15normal_iteratorINS7_10device_ptrIiEEEEiEEEEvT0_T1_,"",@"SHT_CUDA_INFO"
	.sectionflags	@""
	.align	4


	//----- nvinfo : EIATTR_CUDA_API_VERSION
	.align		4
        /*0000*/ 	.byte	0x04, 0x37
        /*0002*/ 	.short	(.L_378 - .L_377)
.L_377:
        /*0004*/ 	.word	0x00000082


	//----- nvinfo : EIATTR_KPARAM_INFO
	.align		4
.L_378:
        /*0008*/ 	.byte	0x04, 0x17
        /*000a*/ 	.short	(.L_380 - .L_379)
.L_379:
        /*000c*/ 	.word	0x00000000
        /*0010*/ 	.short	0x0001
        /*0012*/ 	.short	0x0008
        /*0014*/ 	.byte	0x00, 0xf0, 0x41, 0x00


	//----- nvinfo : EIATTR_KPARAM_INFO
	.align		4
.L_380:
        /*0018*/ 	.byte	0x04, 0x17
        /*001a*/ 	.short	(.L_382 - .L_381)
.L_381:
        /*001c*/ 	.word	0x00000000
        /*0020*/ 	.short	0x0000
        /*0022*/ 	.short	0x0000
        /*0024*/ 	.byte	0x00, 0xf0, 0x21, 0x00


	//----- nvinfo : EIATTR_SPARSE_MMA_MASK
	.align		4
.L_382:
        /*0028*/ 	.byte	0x03, 0x50
        /*002a*/ 	.short	0x0000


	//----- nvinfo : EIATTR_MAXREG_COUNT
	.align		4
        /*002c*/ 	.byte	0x03, 0x1b
        /*002e*/ 	.short	0x00ff


	//----- nvinfo : EIATTR_MERCURY_ISA_VERSION
	.align		4
        /*0030*/ 	.byte	0x03, 0x5f
        /*0032*/ 	.short	0x0101


	//----- nvinfo : EIATTR_VRC_CTA_INIT_COUNT
	.align		4
        /*0034*/ 	.byte	0x02, 0x4a
	.zero		1
	.zero		1


	//----- nvinfo : EIATTR_EXIT_INSTR_OFFSETS
	.align		4
        /*0038*/ 	.byte	0x04, 0x1c
        /*003a*/ 	.short	(.L_384 - .L_383)


	//   ....[0]....
.L_383:
        /*003c*/ 	.word	0x00000130


	//   ....[1]....
        /*0040*/ 	.word	0x00000240


	//   ....[2]....
        /*0044*/ 	.word	0x00000270


	//----- nvinfo : EIATTR_MAX_THREADS
	.align		4
.L_384:
        /*0048*/ 	.byte	0x04, 0x05
        /*004a*/ 	.short	(.L_386 - .L_385)
.L_385:
        /*004c*/ 	.word	0x00000100
        /*0050*/ 	.word	0x00000001
        /*0054*/ 	.word	0x00000001


	//----- nvinfo : EIATTR_CBANK_PARAM_SIZE
	.align		4
.L_386:
        /*0058*/ 	.byte	0x03, 0x19
        /*005a*/ 	.short	0x0018


	//----- nvinfo : EIATTR_PARAM_CBANK
	.align		4
        /*005c*/ 	.byte	0x04, 0x0a
        /*005e*/ 	.short	(.L_388 - .L_387)
	.align		4
.L_387:
        /*0060*/ 	.word	index@(.nv.constant0._ZN3cub18CUB_300001_SM_10006detail8for_each13static_kernelINS2_12policy_hub_t12policy_500_tElN6thrust24THRUST_300001_SM_1000_NS8cuda_cub6__fill7functorINS7_6detail15normal_iteratorINS7_10device_ptrIiEEEEiEEEEvT0_T1_)
        /*0064*/ 	.short	0x0380
        /*0066*/ 	.short	0x0018


	//----- nvinfo : EIATTR_SW_WAR
	.align		4
.L_388:
        /*0068*/ 	.byte	0x04, 0x36
        /*006a*/ 	.short	(.L_390 - .L_389)
.L_389:
        /*006c*/ 	.word	0x00000008
.L_390:


//--------------------- .nv.info._ZN3cub18CUB_300001_SM_10006detail8for_each13static_kernelINS2_12policy_hub_t12policy_500_tEmN6thrust24THRUST_300001_SM_1000_NS8cuda_cub6__fill7functorINS7_6detail15normal_iteratorINS7_10device_ptrIiEEEEiEEEEvT0_T1_ --------------------------
	.section	.nv.info._ZN3cub18CUB_300001_SM_10006detail8for_each13static_kernelINS2_12policy_hub_t12policy_500_tEmN6thrust24THRUST_300001_SM_1000_NS8cuda_cub6__fill7functorINS7_6detail15normal_iteratorINS7_10device_ptrIiEEEEiEEEEvT0_T1_,"",@"SHT_CUDA_INFO"
	.sectionflags	@""
	.align	4


	//----- nvinfo : EIATTR_CUDA_API_VERSION
	.align		4
        /*0000*/ 	.byte	0x04, 0x37
        /*0002*/ 	.short	(.L_392 - .L_391)
.L_391:
        /*0004*/ 	.word	0x00000082


	//----- nvinfo : EIATTR_KPARAM_INFO
	.align		4
.L_392:
        /*0008*/ 	.byte	0x04, 0x17
        /*000a*/ 	.short	(.L_394 - .L_393)
.L_393:
        /*000c*/ 	.word	0x00000000
        /*0010*/ 	.short	0x0001
        /*0012*/ 	.short	0x0008
        /*0014*/ 	.byte	0x00, 0xf0, 0x41, 0x00


	//----- nvinfo : EIATTR_KPARAM_INFO
	.align		4
.L_394:
        /*0018*/ 	.byte	0x04, 0x17
        /*001a*/ 	.short	(.L_396 - .L_395)
.L_395:
        /*001c*/ 	.word	0x00000000
        /*0020*/ 	.short	0x0000
        /*0022*/ 	.short	0x0000
        /*0024*/ 	.byte	0x00, 0xf0, 0x21, 0x00


	//----- nvinfo : EIATTR_SPARSE_MMA_MASK
	.align		4
.L_396:
        /*0028*/ 	.byte	0x03, 0x50
        /*002a*/ 	.short	0x0000


	//----- nvinfo : EIATTR_MAXREG_COUNT
	.align		4
        /*002c*/ 	.byte	0x03, 0x1b
        /*002e*/ 	.short	0x00ff


	//----- nvinfo : EIATTR_MERCURY_ISA_VERSION
	.align		4
        /*0030*/ 	.byte	0x03, 0x5f
        /*0032*/ 	.short	0x0101


	//----- nvinfo : EIATTR_VRC_CTA_INIT_COUNT
	.align		4
        /*0034*/ 	.byte	0x02, 0x4a
	.zero		1
	.zero		1


	//----- nvinfo : EIATTR_EXIT_INSTR_OFFSETS
	.align		4
        /*0038*/ 	.byte	0x04, 0x1c
        /*003a*/ 	.short	(.L_398 - .L_397)


	//   ....[0]....
.L_397:
        /*003c*/ 	.word	0x00000130


	//   ....[1]....
        /*0040*/ 	.word	0x00000230


	//   ....[2]....
        /*0044*/ 	.word	0x00000260


	//----- nvinfo : EIATTR_MAX_THREADS
	.align		4
.L_398:
        /*0048*/ 	.byte	0x04, 0x05
        /*004a*/ 	.short	(.L_400 - .L_399)
.L_399:
        /*004c*/ 	.word	0x00000100
        /*0050*/ 	.word	0x00000001
        /*0054*/ 	.word	0x00000001


	//----- nvinfo : EIATTR_CBANK_PARAM_SIZE
	.align		4
.L_400:
        /*0058*/ 	.byte	0x03, 0x19
        /*005a*/ 	.short	0x0018


	//----- nvinfo : EIATTR_PARAM_CBANK
	.align		4
        /*005c*/ 	.byte	0x04, 0x0a
        /*005e*/ 	.short	(.L_402 - .L_401)
	.align		4
.L_401:
        /*0060*/ 	.word	index@(.nv.constant0._ZN3cub18CUB_300001_SM_10006detail8for_each13static_kernelINS2_12policy_hub_t12policy_500_tEmN6thrust24THRUST_300001_SM_1000_NS8cuda_cub6__fill7functorINS7_6detail15normal_iteratorINS7_10device_ptrIiEEEEiEEEEvT0_T1_)
        /*0064*/ 	.short	0x0380
        /*0066*/ 	.short	0x0018


	//----- nvinfo : EIATTR_SW_WAR
	.align		4
.L_402:
        /*0068*/ 	.byte	0x04, 0x36
        /*006a*/ 	.short	(.L_404 - .L_403)
.L_403:
        /*006c*/ 	.word	0x00000008
.L_404:


//--------------------- .nv.info._ZN3cub18CUB_300001_SM_10006detail8for_each13static_kernelINS2_12policy_hub_t12policy_500_tEmN6thrust24THRUST_300001_SM_1000_NS8cuda_cub20__uninitialized_fill7functorINS7_10device_ptrIiEEiEEEEvT0_T1_ --------------------------
	.section	.nv.info._ZN3cub18CUB_300001_SM_10006detail8for_each13static_kernelINS2_12policy_hub_t12policy_500_tEmN6thrust24THRUST_300001_SM_1000_NS8cuda_cub20__uninitialized_fill7functorINS7_10device_ptrIiEEiEEEEvT0_T1_,"",@"SHT_CUDA_INFO"
	.sectionflags	@""
	.align	4


	//----- nvinfo : EIATTR_CUDA_API_VERSION
	.align		4
        /*0000*/ 	.byte	0x04, 0x37
        /*0002*/ 	.short	(.L_406 - .L_405)
.L_405:
        /*0004*/ 	.word	0x00000082


	//----- nvinfo : EIATTR_KPARAM_INFO
	.align		4
.L_406:
        /*0008*/ 	.byte	0x04, 0x17
        /*000a*/ 	.short	(.L_408 - .L_407)
.L_407:
        /*000c*/ 	.word	0x00000000
        /*0010*/ 	.short	0x0001
        /*0012*/ 	.short	0x0008
        /*0014*/ 	.byte	0x00, 0xf0, 0x41, 0x00


	//----- nvinfo : EIATTR_KPARAM_INFO
	.align		4
.L_408:
        /*0018*/ 	.byte	0x04, 0x17
        /*001a*/ 	.short	(.L_410 - .L_409)
.L_409:
        /*001c*/ 	.word	0x00000000
        /*0020*/ 	.short	0x0000
        /*0022*/ 	.short	0x0000
        /*0024*/ 	.byte	0x00, 0xf0, 0x21, 0x00


	//----- nvinfo : EIATTR_SPARSE_MMA_MASK
	.align		4
.L_410:
        /*0028*/ 	.byte	0x03, 0x50
        /*002a*/ 	.short	0x0000


	//----- nvinfo : EIATTR_MAXREG_COUNT
	.align		4
        /*002c*/ 	.byte	0x03, 0x1b
        /*002e*/ 	.short	0x00ff


	//----- nvinfo : EIATTR_MERCURY_ISA_VERSION
	.align		4
        /*0030*/ 	.byte	0x03, 0x5f
        /*0032*/ 	.short	0x0101


	//----- nvinfo : EIATTR_VRC_CTA_INIT_COUNT
	.align		4
        /*0034*/ 	.byte	0x02, 0x4a
	.zero		1
	.zero		1


	//----- nvinfo : EIATTR_EXIT_INSTR_OFFSETS
	.align		4
        /*0038*/ 	.byte	0x04, 0x1c
        /*003a*/ 	.short	(.L_412 - .L_411)


	//   ....[0]....
.L_411:
        /*003c*/ 	.word	0x00000130


	//   ....[1]....
        /*0040*/ 	.word	0x00000230


	//   ....[2]....
        /*0044*/ 	.word	0x00000260


	//----- nvinfo : EIATTR_MAX_THREADS
	.align		4
.L_412:
        /*0048*/ 	.byte	0x04, 0x05
        /*004a*/ 	.short	(.L_414 - .L_413)
.L_413:
        /*004c*/ 	.word	0x00000100
        /*0050*/ 	.word	0x00000001
        /*0054*/ 	.word	0x00000001


	//----- nvinfo : EIATTR_CBANK_PARAM_SIZE
	.align		4
.L_414:
        /*0058*/ 	.byte	0x03, 0x19
        /*005a*/ 	.short	0x0018


	//----- nvinfo : EIATTR_PARAM_CBANK
	.align		4
        /*005c*/ 	.byte	0x04, 0x0a
        /*005e*/ 	.short	(.L_416 - .L_415)
	.align		4
.L_415:
        /*0060*/ 	.word	index@(.nv.constant0._ZN3cub18CUB_300001_SM_10006detail8for_each13static_kernelINS2_12policy_hub_t12policy_500_tEmN6thrust24THRUST_300001_SM_1000_NS8cuda_cub20__uninitialized_fill7functorINS7_10device_ptrIiEEiEEEEvT0_T1_)
        /*0064*/ 	.short	0x0380
        /*0066*/ 	.short	0x0018


	//----- nvinfo : EIATTR_SW_WAR
	.align		4
.L_416:
        /*0068*/ 	.byte	0x04, 0x36
        /*006a*/ 	.short	(.L_418 - .L_417)
.L_417:
        /*006c*/ 	.word	0x00000008
.L_418:


//--------------------- .nv.info._ZN3cub18CUB_300001_SM_10006detail9transform16transform_kernelINS2_10policy_hubILb1EN4cuda3std3__45tupleIJN6thrust24THRUST_300001_SM_1000_NS17counting_iteratorIiNSA_11use_defaultESC_SC_EEEEEE10policy1000El12calculoScoreNSA_6detail15normal_iteratorINSA_10device_ptrIiEEEEJSD_EEEvT0_iT1_T2_DpNS2_10kernel_argIT3_EE --------------------------
	.section	.nv.info._ZN3cub18CUB_300001_SM_10006detail9transform16transform_kernelINS2_10policy_hubILb1EN4cuda3std3__45tupleIJN6thrust24THRUST_300001_SM_1000_NS17counting_iteratorIiNSA_11use_defaultESC_SC_EEEEEE10policy1000El12calculoScoreNSA_6detail15normal_iteratorINSA_10device_ptrIiEEEEJSD_EEEvT0_iT1_T2_DpNS2_10kernel_argIT3_EE,"",@"SHT_CUDA_INFO"
	.sectionflags	@""
	.align	4


	//----- nvinfo : EIATTR_CUDA_API_VERSION
	.align		4
        /*0000*/ 	.byte	0x04, 0x37
        /*0002*/ 	.short	(.L_420 - .L_419)
.L_419:
        /*0004*/ 	.word	0x00000082


	//----- nvinfo : EIATTR_KPARAM_INFO
	.align		4
.L_420:
        /*0008*/ 	.byte	0x04, 0x17
        /*000a*/ 	.short	(.L_422 - .L_421)
.L_421:
        /*000c*/ 	.word	0x00000000
        /*0010*/ 	.short	0x0004
        /*0012*/ 	.short	0x0030
        /*0014*/ 	.byte	0x00, 0xf0, 0x41, 0x00


	//----- nvinfo : EIATTR_KPARAM_INFO
	.align		4
.L_422:
        /*0018*/ 	.byte	0x04, 0x17
        /*001a*/ 	.short	(.L_424 - .L_423)
.L_423:
        /*001c*/ 	.word	0x00000000
        /*0020*/ 	.short	0x0003
        /*0022*/ 	.short	0x0028
        /*0024*/ 	.byte	0x00, 0xf0, 0x21, 0x00


	//----- nvinfo : EIATTR_KPARAM_INFO
	.align		4
.L_424:
        /*0028*/ 	.byte	0x04, 0x17
        /*002a*/ 	.short	(.L_426 - .L_425)
.L_425:
        /*002c*/ 	.word	0x00000000
        /*0030*/ 	.short	0x0002
        /*0032*/ 	.short	0x0010
        /*0034*/ 	.byte	0x00, 0xf0, 0x61, 0x00


	//----- nvinfo : EIATTR_KPARAM_INFO
	.align		4
.L_426:
        /*0038*/ 	.byte	0x04, 0x17
        /*003a*/ 	.short	(.L_428 - .L_427)
.L_427:
        /*003c*/ 	.word	0x00000000
        /*0040*/ 	.short	0x0001
        /*0042*/ 	.short	0x0008
        /*0044*/ 	.byte	0x00, 0xf0, 0x11, 0x00


	//----- nvinfo : EIATTR_KPARAM_INFO
	.align		4
.L_428:
        /*0048*/ 	.byte	0x04, 0x17
        /*004a*/ 	.short	(.L_430 - .L_429)
.L_429:
        /*004c*/ 	.word	0x00000000
        /*0050*/ 	.short	0x0000
        /*0052*/ 	.short	0x0000
        /*0054*/ 	.byte	0x00, 0xf0, 0x21, 0x00


	//----- nvinfo : EIATTR_SPARSE_MMA_MASK
	.align		4
.L_430:
        /*0058*/ 	.byte	0x03, 0x50
        /*005a*/ 	.short	0x0000


	//----- nvinfo : EIATTR_MAXREG_COUNT
	.align		4
        /*005c*/ 	.byte	0x03, 0x1b
        /*005e*/ 	.short	0x00ff


	//----- nvinfo : EIATTR_MERCURY_ISA_VERSION
	.align		4
        /*0060*/ 	.byte	0x03, 0x5f
        /*0062*/ 	.short	0x0101


	//----- nvinfo : EIATTR_VRC_CTA_INIT_COUNT
	.align		4
        /*0064*/ 	.byte	0x02, 0x4a
	.zero		1
	.zero		1


	//----- nvinfo : EIATTR_EXIT_INSTR_OFFSETS
	.align		4
        /*0068*/ 	.byte	0x04, 0x1c
        /*006a*/ 	.short	(.L_432 - .L_431)


	//   ....[0]....
.L_431:
        /*006c*/ 	.word	0x00000190


	//   ....[1]....
        /*0070*/ 	.word	0x00000d80


	//   ....[2]....
        /*0074*/ 	.word	0x000010a0


	//   ....[3]....
        /*0078*/ 	.word	0x000010d0


	//   ....[4]....
        /*007c*/ 	.word	0x00001220


	//   ....[5]....
        /*0080*/ 	.word	0x00001240


	//   ....[6]....
        /*0084*/ 	.word	0x00001a30


	//   ....[7]....
        /*0088*/ 	.word	0x00001e20


	//   ....[8]....
        /*008c*/ 	.word	0x00002090


	//   ....[9]....
        /*0090*/ 	.word	0x000021f0


	//----- nvinfo : EIATTR_MAX_THREADS
	.align		4
.L_432:
        /*0094*/ 	.byte	0x04, 0x05
        /*0096*/ 	.short	(.L_434 - .L_433)
.L_433:
        /*0098*/ 	.word	0x00000080
        /*009c*/ 	.word	0x00000001
        /*00a0*/ 	.word	0x00000001


	//----- nvinfo : EIATTR_CRS_STACK_SIZE
	.align		4
.L_434:
        /*00a4*/ 	.byte	0x04, 0x1e
        /*00a6*/ 	.short	(.L_436 - .L_435)
.L_435:
        /*00a8*/ 	.word	0x00000000


	//----- nvinfo : EIATTR_CBANK_PARAM_SIZE
	.align		4
.L_436:
        /*00ac*/ 	.byte	0x03, 0x19
        /*00ae*/ 	.short	0x0040


	//----- nvinfo : EIATTR_PARAM_CBANK
	.align		4
        /*00b0*/ 	.byte	0x04, 0x0a
        /*00b2*/ 	.short	(.L_438 - .L_437)
	.align		4
.L_437:
        /*00b4*/ 	.word	index@(.nv.constant0._ZN3cub18CUB_300001_SM_10006detail9transform16transform_kernelINS2_10policy_hubILb1EN4cuda3std3__45tupleIJN6thrust24THRUST_300001_SM_1000_NS17counting_iteratorIiNSA_11use_defaultESC_SC_EEEEEE10policy1000El12calculoScoreNSA_6detail15normal_iteratorINSA_10device_ptrIiEEEEJSD_EEEvT0_iT1_T2_DpNS2_10kernel_argIT3_EE)
        /*00b8*/ 	.short	0x0380
        /*00ba*/ 	.short	0x0040


	//----- nvinfo : EIATTR_SW_WAR
	.align		4
.L_438:
        /*00bc*/ 	.byte	0x04, 0x36
        /*00be*/ 	.short	(.L_440 - .L_439)
.L_439:
        /*00c0*/ 	.word	0x00000008
.L_440:


//--------------------- .nv.info._ZN3cub18CUB_300001_SM_10006detail9transform16transform_kernelINS2_10policy_hubILb1EN4cuda3std3__45tupleIJN6thrust24THRUST_300001_SM_1000_NS17counting_iteratorIiNSA_11use_defaultESC_SC_EEEEEE10policy1000Ei12calculoScoreNSA_6detail15normal_iteratorINSA_10device_ptrIiEEEEJSD_EEEvT0_iT1_T2_DpNS2_10kernel_argIT3_EE --------------------------
	.section	.nv.info._ZN3cub18CUB_300001_SM_10006detail9transform16transform_kernelINS2_10policy_hubILb1EN4cuda3std3__45tupleIJN6thrust24THRUST_300001_SM_1000_NS17counting_iteratorIiNSA_11use_defaultESC_SC_EEEEEE10policy1000Ei12calculoScoreNSA_6detail15normal_iteratorINSA_10device_ptrIiEEEEJSD_EEEvT0_iT1_T2_DpNS2_10kernel_argIT3_EE,"",@"SHT_CUDA_INFO"
	.sectionflags	@""
	.align	4


	//----- nvinfo : EIATTR_CUDA_API_VERSION
	.align		4
        /*0000*/ 	.byte	0x04, 0x37
        /*0002*/ 	.short	(.L_442 - .L_441)
.L_441:
        /*0004*/ 	.word	0x00000082


	//----- nvinfo : EIATTR_KPARAM_INFO
	.align		4
.L_442:
        /*0008*/ 	.byte	0x04, 0x17
        /*000a*/ 	.short	(.L_444 - .L_443)
.L_443:
        /*000c*/ 	.word	0x00000000
        /*0010*/ 	.short	0x0004
        /*0012*/ 	.short	0x0028
        /*0014*/ 	.byte	0x00, 0xf0, 0x41, 0x00


	//----- nvinfo : EIATTR_KPARAM_INFO
	.align		4
.L_444:
        /*0018*/ 	.byte	0x04, 0x17
        /*001a*/ 	.short	(.L_446 - .L_445)
.L_445:
        /*001c*/ 	.word	0x00000000
        /*0020*/ 	.short	0x0003
        /*0022*/ 	.short	0x0020
        /*0024*/ 	.byte	0x00, 0xf0, 0x21, 0x00


	//----- nvinfo : EIATTR_KPARAM_INFO
	.align		4
.L_446:
        /*0028*/ 	.byte	0x04, 0x17
        /*002a*/ 	.short	(.L_448 - .L_447)
.L_447:
        /*002c*/ 	.word	0x00000000
        /*0030*/ 	.short	0x0002
        /*0032*/ 	.short	0x0008
        /*0034*/ 	.byte	0x00, 0xf0, 0x61, 0x00


	//----- nvinfo : EIATTR_KPARAM_INFO
	.align		4
.L_448:
        /*0038*/ 	.byte	0x04, 0x17
        /*003a*/ 	.short	(.L_450 - .L_449)
.L_449:
        /*003c*/ 	.word	0x00000000
        /*0040*/ 	.short	0x0001
        /*0042*/ 	.short	0x0004
        /*0044*/ 	.byte	0x00, 0xf0, 0x11, 0x00


	//----- nvinfo : EIATTR_KPARAM_INFO
	.align		4
.L_450:
        /*0048*/ 	.byte	0x04, 0x17
        /*004a*/ 	.short	(.L_452 - .L_451)
.L_451:
        /*004c*/ 	.word	0x00000000
        /*0050*/ 	.short	0x0000
        /*0052*/ 	.short	0x0000
        /*0054*/ 	.byte	0x00, 0xf0, 0x11, 0x00


	//----- nvinfo : EIATTR_SPARSE_MMA_MASK
	.align		4
.L_452:
        /*0058*/ 	.byte	0x03, 0x50
        /*005a*/ 	.short	0x0000


	//----- nvinfo : EIATTR_MAXREG_COUNT
	.align		4
        /*005c*/ 	.byte	0x03, 0x1b
        /*005e*/ 	.short	0x00ff


	//----- nvinfo : EIATTR_MERCURY_ISA_VERSION
	.align		4
        /*0060*/ 	.byte	0x03, 0x5f
        /*0062*/ 	.short	0x0101


	//----- nvinfo : EIATTR_VRC_CTA_INIT_COUNT
	.align		4
        /*0064*/ 	.byte	0x02, 0x4a
	.zero		1
	.zero		1


	//----- nvinfo : EIATTR_EXIT_INSTR_OFFSETS
	.align		4
        /*0068*/ 	.byte	0x04, 0x1c
        /*006a*/ 	.short	(.L_454 - .L_453)


	//   ....[0]....
.L_453:
        /*006c*/ 	.word	0x00000100


	//   ....[1]....
        /*0070*/ 	.word	0x000008e0


	//   ....[2]....
        /*0074*/ 	.word	0x00000cd0


	//   ....[3]....
        /*0078*/ 	.word	0x00000f40


	//   ....[4]....
        /*007c*/ 	.word	0x000010a0


	//   ....[5]....
        /*0080*/ 	.word	0x000010c0


	//   ....[6]....
        /*0084*/ 	.word	0x00001710


	//   ....[7]....
        /*0088*/ 	.word	0x00001a30


	//   ....[8]....
        /*008c*/ 	.word	0x00001a60


	//   ....[9]....
        /*0090*/ 	.word	0x00001bb0


	//----- nvinfo : EIATTR_MAX_THREADS
	.align		4
.L_454:
        /*0094*/ 	.byte	0x04, 0x05
        /*0096*/ 	.short	(.L_456 - .L_455)
.L_455:
        /*0098*/ 	.word	0x00000080
        /*009c*/ 	.word	0x00000001
        /*00a0*/ 	.word	0x00000001


	//----- nvinfo : EIATTR_CRS_STACK_SIZE
	.align		4
.L_456:
        /*00a4*/ 	.byte	0x04, 0x1e
        /*00a6*/ 	.short	(.L_458 - .L_457)
.L_457:
        /*00a8*/ 	.word	0x00000000


	//----- nvinfo : EIATTR_CBANK_PARAM_SIZE
	.align		4
.L_458:
        /*00ac*/ 	.byte	0x03, 0x19
        /*00ae*/ 	.short	0x0038


	//----- nvinfo : EIATTR_PARAM_CBANK
	.align		4
        /*00b0*/ 	.byte	0x04, 0x0a
        /*00b2*/ 	.short	(.L_460 - .L_459)
	.align		4
.L_459:
        /*00b4*/ 	.word	index@(.nv.constant0._ZN3cub18CUB_300001_SM_10006detail9transform16transform_kernelINS2_10policy_hubILb1EN4cuda3std3__45tupleIJN6thrust24THRUST_300001_SM_1000_NS17counting_iteratorIiNSA_11use_defaultESC_SC_EEEEEE10policy1000Ei12calculoScoreNSA_6detail15normal_iteratorINSA_10device_ptrIiEEEEJSD_EEEvT0_iT1_T2_DpNS2_10kernel_argIT3_EE)
        /*00b8*/ 	.short	0x0380
        /*00ba*/ 	.short	0x0038


	//----- nvinfo : EIATTR_SW_WAR
	.align		4
.L_460:
        /*00bc*/ 	.byte	0x04, 0x36
        /*00be*/ 	.short	(.L_462 - .L_461)
.L_461:
        /*00c0*/ 	.word	0x00000008
.L_462:


//--------------------- .nv.info._ZN3cub18CUB_300001_SM_10006detail11EmptyKernelIvEEvv --------------------------
	.section	.nv.info._ZN3cub18CUB_300001_SM_10006detail11EmptyKernelIvEEvv,"",@"SHT_CUDA_INFO"
	.sectionflags	@""
	.align	4


	//----- nvinfo : EIATTR_CUDA_API_VERSION
	.align		4
        /*0000*/ 	.byte	0x04, 0x37
        /*0002*/ 	.short	(.L_464 - .L_463)
.L_463:
        /*0004*/ 	.word	0x00000082


	//----- nvinfo : EIATTR_SPARSE_MMA_MASK
	.align		4
.L_464:
        /*0008*/ 	.byte	0x03, 0x50
        /*000a*/ 	.short	0x0000


	//----- nvinfo : EIATTR_MAXREG_COUNT
	.align		4
        /*000c*/ 	.byte	0x03, 0x1b
        /*000e*/ 	.short	0x00ff


	//----- nvinfo : EIATTR_MERCURY_ISA_VERSION
	.align		4
        /*0010*/ 	.byte	0x03, 0x5f
        /*0012*/ 	.short	0x0101


	//----- nvinfo : EIATTR_VRC_CTA_INIT_COUNT
	.align		4
        /*0014*/ 	.byte	0x02, 0x4a
	.zero		1
	.zero		1


	//----- nvinfo : EIATTR_EXIT_INSTR_OFFSETS
	.align		4
        /*0018*/ 	.byte	0x04, 0x1c
        /*001a*/ 	.short	(.L_466 - .L_465)


	//   ....[0]....
.L_465:
        /*001c*/ 	.word	0x00000010


	//----- nvinfo : EIATTR_SW_WAR
	.align		4
.L_466:
        /*0020*/ 	.byte	0x04, 0x36
        /*0022*/ 	.short	(.L_468 - .L_467)
.L_467:
        /*0024*/ 	.word	0x00000008
.L_468:


//--------------------- .nv.callgraph             --------------------------
	.section	.nv.callgraph,"",@"SHT_CUDA_CALLGRAPH"
	.align	4
	.sectionentsize	8
	.align		4
        /*0000*/ 	.word	0x00000000
	.align		4
        /*0004*/ 	.word	0xffffffff
	.align		4
        /*0008*/ 	.word	0x00000000
	.align		4
        /*000c*/ 	.word	0xfffffffe
	.align		4
        /*0010*/ 	.word	0x00000000
	.align		4
        /*0014*/ 	.word	0xfffffffd
	.align		4
        /*0018*/ 	.word	0x00000000
	.align		4
        /*001c*/ 	.word	0xfffffffc


//--------------------- .nv.constant4             --------------------------
	.section	.nv.constant4,"a",@progbits
	.align	8
	.align		8
.nv.constant4:
        /*0000*/ 	.dword	_ZN34_INTERNAL_92547781_4_k_cu_1892ab4d4cuda3std3__45__cpo5beginE
	.align		8
        /*0008*/ 	.dword	_ZN34_INTERNAL_92547781_4_k_cu_1892ab4d4cuda3std3__45__cpo3endE
	.align		8
        /*0010*/ 	.dword	_ZN34_INTERNAL_92547781_4_k_cu_1892ab4d4cuda3std3__45__cpo6cbeginE
	.align		8
        /*0018*/ 	.dword	_ZN34_INTERNAL_92547781_4_k_cu_1892ab4d4cuda3std3__45__cpo4cendE
	.align		8
        /*0020*/ 	.dword	_ZN34_INTERNAL_92547781_4_k_cu_1892ab4d4cuda3std3__45__cpo6rbeginE
	.align		8
        /*0028*/ 	.dword	_ZN34_INTERNAL_92547781_4_k_cu_1892ab4d4cuda3std3__45__cpo4rendE
	.align		8
        /*0030*/ 	.dword	_ZN34_INTERNAL_92547781_4_k_cu_1892ab4d4cuda3std3__45__cpo7crbeginE
	.align		8
        /*0038*/ 	.dword	_ZN34_INTERNAL_92547781_4_k_cu_1892ab4d4cuda3std3__45__cpo5crendE
	.align		8
        /*0040*/ 	.dword	_ZN34_INTERNAL_92547781_4_k_cu_1892ab4d4cuda3std3__436_GLOBAL__N__92547781_4_k_cu_1892ab4d6ignoreE
	.align		8
        /*0048*/ 	.dword	_ZN34_INTERNAL_92547781_4_k_cu_1892ab4d4cuda3std3__419piecewise_constructE
	.align		8
        /*0050*/ 	.dword	_ZN34_INTERNAL_92547781_4_k_cu_1892ab4d4cuda3std3__48in_placeE
	.align		8
        /*0058*/ 	.dword	_ZN34_INTERNAL_92547781_4_k_cu_1892ab4d4cuda3std3__420unreachable_sentinelE
	.align		8
        /*0060*/ 	.dword	_ZN34_INTERNAL_92547781_4_k_cu_1892ab4d4cuda3std3__47nulloptE
	.align		8
        /*0068*/ 	.dword	_ZN34_INTERNAL_92547781_4_k_cu_1892ab4d4cuda3std3__48unexpectE
	.align		8
        /*0070*/ 	.dword	_ZN34_INTERNAL_92547781_4_k_cu_1892ab4d4cuda3std6ranges3__45__cpo4swapE
	.align		8
        /*0078*/ 	.dword	_ZN34_INTERNAL_92547781_4_k_cu_1892ab4d4cuda3std6ranges3__45__cpo9iter_moveE
	.align		8
        /*0080*/ 	.dword	_ZN34_INTERNAL_92547781_4_k_cu_1892ab4d4cuda3std6ranges3__45__cpo5beginE
	.align		8
        /*0088*/ 	.dword	_ZN34_INTERNAL_92547781_4_k_cu_1892ab4d4cuda3std6ranges3__45__cpo3endE
	.align		8
        /*0090*/ 	.dword	_ZN34_INTERNAL_92547781_4_k_cu_1892ab4d4cuda3std6ranges3__45__cpo6cbeginE
	.align		8
        /*0098*/ 	.dword	_ZN34_INTERNAL_92547781_4_k_cu_1892ab4d4cuda3std6ranges3__45__cpo4cendE
	.align		8
        /*00a0*/ 	.dword	_ZN34_INTERNAL_92547781_4_k_cu_1892ab4d4cuda3std6ranges3__45__cpo7advanceE
	.align		8
        /*00a8*/ 	.dword	_ZN34_INTERNAL_92547781_4_k_cu_1892ab4d4cuda3std6ranges3__45__cpo9iter_swapE
	.align		8
        /*00b0*/ 	.dword	_ZN34_INTERNAL_92547781_4_k_cu_1892ab4d4cuda3std6ranges3__45__cpo4nextE
	.align		8
        /*00b8*/ 	.dword	_ZN34_INTERNAL_92547781_4_k_cu_1892ab4d4cuda3std6ranges3__45__cpo4prevE
	.align		8
        /*00c0*/ 	.dword	_ZN34_INTERNAL_92547781_4_k_cu_1892ab4d4cuda3std6ranges3__45__cpo4dataE
	.align		8
        /*00c8*/ 	.dword	_ZN34_INTERNAL_92547781_4_k_cu_1892ab4d4cuda3std6ranges3__45__cpo5cdataE
	.align		8
        /*00d0*/ 	.dword	_ZN34_INTERNAL_92547781_4_k_cu_1892ab4d4cuda3std6ranges3__45__cpo4sizeE
	.align		8
        /*00d8*/ 	.dword	_ZN34_INTERNAL_92547781_4_k_cu_1892ab4d4cuda3std6ranges3__45__cpo5ssizeE
	.align		8
        /*00e0*/ 	.dword	_ZN34_INTERNAL_92547781_4_k_cu_1892ab4d4cuda3std6ranges3__45__cpo8distanceE
	.align		8
        /*00e8*/ 	.dword	_ZN34_INTERNAL_92547781_4_k_cu_1892ab4d6thrust24THRUST_300001_SM_1000_NS8cuda_cub3parE
	.align		8
        /*00f0*/ 	.dword	_ZN34_INTERNAL_92547781_4_k_cu_1892ab4d6thrust24THRUST_300001_SM_1000_NS8cuda_cub10par_nosyncE
	.align		8
        /*00f8*/ 	.dword	_ZN34_INTERNAL_92547781_4_k_cu_1892ab4d6thrust24THRUST_300001_SM_1000_NS6system6detail10sequential3seqE
	.align		8
        /*0100*/ 	.dword	_ZN34_INTERNAL_92547781_4_k_cu_1892ab4d6thrust24THRUST_300001_SM_1000_NS12placeholders2_1E
	.align		8
        /*0108*/ 	.dword	_ZN34_INTERNAL_92547781_4_k_cu_1892ab4d6thrust24THRUST_300001_SM_1000_NS12placeholders2_2E
	.align		8
        /*0110*/ 	.dword	_ZN34_INTERNAL_92547781_4_k_cu_1892ab4d6thrust24THRUST_300001_SM_1000_NS12placeholders2_3E
	.align		8
        /*0118*/ 	.dword	_ZN34_INTERNAL_92547781_4_k_cu_1892ab4d6thrust24THRUST_300001_SM_1000_NS12placeholders2_4E
	.align		8
        /*0120*/ 	.dword	_ZN34_INTERNAL_92547781_4_k_cu_1892ab4d6thrust24THRUST_300001_SM_1000_NS12placeholders2_5E
	.align		8
        /*0128*/ 	.dword	_ZN34_INTERNAL_92547781_4_k_cu_1892ab4d6thrust24THRUST_300001_SM_1000_NS12placeholders2_6E
	.align		8
        /*0130*/ 	.dword	_ZN34_INTERNAL_92547781_4_k_cu_1892ab4d6thrust24THRUST_300001_SM_1000_NS12placeholders2_7E
	.align		8
        /*0138*/ 	.dword	_ZN34_INTERNAL_92547781_4_k_cu_1892ab4d6thrust24THRUST_300001_SM_1000_NS12placeholders2_8E
	.align		8
        /*0140*/ 	.dword	_ZN34_INTERNAL_92547781_4_k_cu_1892ab4d6thrust24THRUST_300001_SM_1000_NS12placeholders2_9E
	.align		8
        /*0148*/ 	.dword	_ZN34_INTERNAL_92547781_4_k_cu_1892ab4d6thrust24THRUST_300001_SM_1000_NS12placeholders3_10E
	.align		8
        /*0150*/ 	.dword	_ZN34_INTERNAL_92547781_4_k_cu_1892ab4d6thrust24THRUST_300001_SM_1000_NS3seqE


//--------------------- .text._ZN3cub18CUB_300001_SM_10006detail4scan16DeviceScanKernelINS2_10policy_hubIiiim17calculoHorizontalE10Policy1000EN6thrust24THRUST_300001_SM_1000_NS6detail15normal_iteratorINS9_10device_ptrIiEEEESE_NS0_13ScanTileStateIiLb1EEES5_NS0_8NullTypeEmiLb0ESH_EEvT0_T1_T2_iT3_T4_T5_ --------------------------
	.section	.text._ZN3cub18CUB_300001_SM_10006detail4scan16DeviceScanKernelINS2_10policy_hubIiiim17calculoHorizontalE10Policy1000EN6thrust24THRUST_300001_SM_1000_NS6detail15normal_iteratorINS9_10device_ptrIiEEEESE_NS0_13ScanTileStateIiLb1EEES5_NS0_8NullTypeEmiLb0ESH_EEvT0_T1_T2_iT3_T4_T5_,"ax",@progbits
	.align	128
        .global         _ZN3cub18CUB_300001_SM_10006detail4scan16DeviceScanKernelINS2_10policy_hubIiiim17calculoHorizontalE10Policy1000EN6thrust24THRUST_300001_SM_1000_NS6detail15normal_iteratorINS9_10device_ptrIiEEEESE_NS0_13ScanTileStateIiLb1EEES5_NS0_8NullTypeEmiLb0ESH_EEvT0_T1_T2_iT3_T4_T5_
        .type           _ZN3cub18CUB_300001_SM_10006detail4scan16DeviceScanKernelINS2_10policy_hubIiiim17calculoHorizontalE10Policy1000EN6thrust24THRUST_300001_SM_1000_NS6detail15normal_iteratorINS9_10device_ptrIiEEEESE_NS0_13ScanTileStateIiLb1EEES5_NS0_8NullTypeEmiLb0ESH_EEvT0_T1_T2_iT3_T4_T5_,@function
        .size           _ZN3cub18CUB_300001_SM_10006detail4scan16DeviceScanKernelINS2_10policy_hubIiiim17calculoHorizontalE10Policy1000EN6thrust24THRUST_300001_SM_1000_NS6detail15normal_iteratorINS9_10device_ptrIiEEEESE_NS0_13ScanTileStateIiLb1EEES5_NS0_8NullTypeEmiLb0ESH_EEvT0_T1_T2_iT3_T4_T5_,(.L_x_501 - _ZN3cub18CUB_300001_SM_10006detail4scan16DeviceScanKernelINS2_10policy_hubIiiim17calculoHorizontalE10Policy1000EN6thrust24THRUST_300001_SM_1000_NS6detail15normal_iteratorINS9_10device_ptrIiEEEESE_NS0_13ScanTileStateIiLb1EEES5_NS0_8NullTypeEmiLb0ESH_EEvT0_T1_T2_iT3_T4_T5_)
        .other          _ZN3cub18CUB_300001_SM_10006detail4scan16DeviceScanKernelINS2_10policy_hubIiiim17calculoHorizontalE10Policy1000EN6thrust24THRUST_300001_SM_1000_NS6detail15normal_iteratorINS9_10device_ptrIiEEEESE_NS0_13ScanTileStateIiLb1EEES5_NS0_8NullTypeEmiLb0ESH_EEvT0_T1_T2_iT3_T4_T5_,@"STO_CUDA_ENTRY STV_DEFAULT"
_ZN3cub18CUB_300001_SM_10006detail4scan16DeviceScanKernelINS2_10policy_hubIiiim17calculoHorizontalE10Policy1000EN6thrust24THRUST_300001_SM_1000_NS6detail15normal_iteratorINS9_10device_ptrIiEEEESE_NS0_13ScanTileStateIiLb1EEES5_NS0_8NullTypeEmiLb0ESH_EEvT0_T1_T2_iT3_T4_T5_:
.text._ZN3cub18CUB_300001_SM_10006detail4scan16DeviceScanKernelINS2_10policy_hubIiiim17calculoHorizontalE10Policy1000EN6thrust24THRUST_300001_SM_1000_NS6detail15normal_iteratorINS9_10device_ptrIiEEEESE_NS0_13ScanTileStateIiLb1EEES5_NS0_8NullTypeEmiLb0ESH_EEvT0_T1_T2_iT3_T4_T5_:
[----:B------:R-:W-:Y:S08]  /*0000*/  LDC R1, c[0x0][0x37c] ;  /* 0x0000df00ff017b82 */ /* 0x000ff00000000800 */
[----:B------:R-:W0:Y:S01]  /*0010*/  S2UR UR12, SR_CTAID.X ;  /* 0x00000000000c79c3 */ /* 0x000e220000002500 */
[----:B------:R-:W0:Y:S01]  /*0020*/  LDCU UR13, c[0x0][0x398] ;  /* 0x00007300ff0d77ac */ /* 0x000e220008000800 */
[----:B------:R-:W1:Y:S01]  /*0030*/  LDCU.64 UR4, c[0x0][0x3a0] ;  /* 0x00007400ff0477ac */ /* 0x000e620008000a00 */
[----:B------:R-:W2:Y:S01]  /*0040*/  LDCU.64 UR8, c[0x0][0x358] ;  /* 0x00006b00ff0877ac */ /* 0x000ea20008000a00 */
[----:B0-----:R-:W-:-:S04]  /*0050*/  UIADD3 UR7, UPT, UPT, UR12, UR13, URZ ;  /* 0x0000000d0c077290 */ /* 0x001fc8000fffe0ff */
[----:B------:R-:W-:-:S04]  /*0060*/  UIMAD.WIDE UR10, UR7, 0x780, URZ ;  /* 0x00000780070a78a5 */ /* 0x000fc8000f8e02ff */
[----:B-1----:R-:W-:-:S04]  /*0070*/  UIADD3 UR4, UP0, UPT, -UR10, UR4, URZ ;  /* 0x000000040a047290 */ /* 0x002fc8000ff1e1ff */
[----:B------:R-:W-:Y:S02]  /*0080*/  UIADD3.X UR5, UPT, UPT, ~UR11, UR5, URZ, UP0, !UPT ;  /* 0x000000050b057290 */ /* 0x000fe400087fe5ff */
[----:B------:R-:W-:-:S04]  /*0090*/  UISETP.GE.U32.AND UP0, UPT, UR4, 0x781, UPT ;  /* 0x000007810400788c */ /* 0x000fc8000bf06070 */
[----:B------:R-:W-:-:S09]  /*00a0*/  UISETP.GE.U32.AND.EX UP0, UPT, UR5, URZ, UPT, UP0 ;  /* 0x000000ff0500728c */ /* 0x000fd2000bf06100 */
[----:B--2---:R-:W-:Y:S05]  /*00b0*/  BRA.U !UP0, `(.L_x_0) ;  /* 0x0000003108c47547 */ /* 0x004fea000b800000 */
[----:B------:R-:W0:Y:S01]  /*00c0*/  S2R R38, SR_TID.X ;  /* 0x0000000000267919 */ /* 0x000e220000002100 */
[----:B------:R-:W1:Y:S01]  /*00d0*/  LDCU.64 UR4, c[0x0][0x380] ;  /* 0x00007000ff0477ac */ /* 0x000e620008000a00 */
[C---:B0-----:R-:W-:Y:S02]  /*00e0*/  LOP3.LUT R0, R38.reuse, 0x1f, RZ, 0xc0, !PT ;  /* 0x0000001f26007812 */ /* 0x041fe400078ec0ff */
[----:B------:R-:W-:-:S05]  /*00f0*/  LOP3.LUT R3, R38, 0x3e0, RZ, 0xc0, !PT ;  /* 0x000003e026037812 */ /* 0x000fca00078ec0ff */
[----:B------:R-:W-:-:S05]  /*0100*/  IMAD R0, R3, 0xf, R0 ;  /* 0x0000000f03007824 */ /* 0x000fca00078e0200 */
[----:B------:R-:W-:-:S05]  /*0110*/  IADD3 R0, P0, PT, R0, UR10, RZ ;  /* 0x0000000a00007c10 */ /* 0x000fca000ff1e0ff */
[----:B------:R-:W-:Y:S02]  /*0120*/  IMAD.X R3, RZ, RZ, UR11, P0 ;  /* 0x0000000bff037e24 */ /* 0x000fe400080e06ff */
[----:B------:R-:W-:-:S03]  /*0130*/  IMAD.SHL.U32 R21, R0, 0x4, RZ ;  /* 0x0000000400157824 */ /* 0x000fc600078e00ff */
[----:B------:R-:W-:Y:S02]  /*0140*/  SHF.L.U64.HI R20, R0, 0x2, R3 ;  /* 0x0000000200147819 */ /* 0x000fe40000010203 */
[----:B-1----:R-:W-:-:S04]  /*0150*/  IADD3 R2, P0, PT, R21, UR4, RZ ;  /* 0x0000000415027c10 */ /* 0x002fc8000ff1e0ff */
[----:B------:R-:W-:-:S05]  /*0160*/  IADD3.X R3, PT, PT, R20, UR5, RZ, P0, !PT ;  /* 0x0000000514037c10 */ /* 0x000fca00087fe4ff */
[----:B------:R-:W2:Y:S04]  /*0170*/  LDG.E R0, desc[UR8][R2.64] ;  /* 0x0000000802007981 */ /* 0x000ea8000c1e1900 */
[----:B------:R-:W3:Y:S04]  /*0180*/  LDG.E R4, desc[UR8][R2.64+0x80] ;  /* 0x0000800802047981 */ /* 0x000ee8000c1e1900 */
[----:B------:R-:W4:Y:S04]  /*0190*/  LDG.E R5, desc[UR8][R2.64+0x100] ;  /* 0x0001000802057981 */ /* 0x000f28000c1e1900 */
[----:B------:R-:W5:Y:S04]  /*01a0*/  LDG.E R6, desc[UR8][R2.64+0x180] ;  /* 0x0001800802067981 */ /* 0x000f68000c1e1900 */
        /* <DEDUP_REMOVED lines=10> */
[----:B------:R-:W5:Y:S01]  /*0250*/  LDG.E R24, desc[UR8][R2.64+0x700] ;  /* 0x0007000802187981 */ /* 0x000f62000c1e1900 */
[----:B------:R-:W0:Y:S01]  /*0260*/  S2UR UR5, SR_CgaCtaId ;  /* 0x00000000000579c3 */ /* 0x000e220000008800 */
[----:B------:R-:W-:Y:S01]  /*0270*/  SHF.R.U32.HI R31, RZ, 0x5, R38 ;  /* 0x00000005ff1f7819 */ /* 0x000fe20000011626 */
[----:B------:R-:W-:Y:S01]  /*0280*/  UMOV UR4, 0x400 ;  /* 0x0000040000047882 */ /* 0x000fe20000000000 */
[----:B------:R-:W1:Y:S01]  /*0290*/  S2R R22, SR_LANEID ;  /* 0x0000000000167919 */ /* 0x000e620000000000 */
[----:B------:R-:W-:Y:S01]  /*02a0*/  UISETP.NE.AND UP0, UPT, UR7, URZ, UPT ;  /* 0x000000ff0700728c */ /* 0x000fe2000bf05270 */
[----:B------:R-:W-:Y:S01]  /*02b0*/  BSSY B0, `(.L_x_1) ;  /* 0x00002d5000007945 */ /* 0x000fe20003800000 */
[----:B0-----:R-:W-:Y:S01]  /*02c0*/  ULEA UR4, UR5, UR4, 0x18 ;  /* 0x0000000405047291 */ /* 0x001fe2000f8ec0ff */
[----:B-1----:R-:W-:-:S05]  /*02d0*/  IMAD R16, R31, 0x1e0, R22 ;  /* 0x000001e01f107824 */ /* 0x002fca00078e0216 */
[----:B------:R-:W-:-:S05]  /*02e0*/  LEA R25, R16, UR4, 0x2 ;  /* 0x0000000410197c11 */ /* 0x000fca000f8e10ff */
[----:B------:R-:W-:Y:S01]  /*02f0*/  IMAD R26, R22, 0x38, R25 ;  /* 0x00000038161a7824 */ /* 0x000fe200078e0219 */
[----:B--2---:R0:W-:Y:S04]  /*0300*/  STS [R25], R0 ;  /* 0x0000000019007388 */ /* 0x0041e80000000800 */
[----:B---3--:R0:W-:Y:S04]  /*0310*/  STS [R25+0x80], R4 ;  /* 0x0000800419007388 */ /* 0x0081e80000000800 */
[----:B----4-:R0:W-:Y:S04]  /*0320*/  STS [R25+0x100], R5 ;  /* 0x0001000519007388 */ /* 0x0101e80000000800 */
[----:B-----5:R0:W-:Y:S04]  /*0330*/  STS [R25+0x180], R6 ;  /* 0x0001800619007388 */ /* 0x0201e80000000800 */
[----:B------:R0:W-:Y:S04]  /*0340*/  STS [R25+0x200], R7 ;  /* 0x0002000719007388 */ /* 0x0001e80000000800 */
        /* <DEDUP_REMOVED lines=9> */
[----:B------:R0:W-:Y:S01]  /*03e0*/  STS [R25+0x700], R24 ;  /* 0x0007001819007388 */ /* 0x0001e20000000800 */
[----:B------:R-:W-:-:S03]  /*03f0*/  NOP ;  /* 0x0000000000007918 */ /* 0x000fc60000000000 */
[----:B------:R0:W1:Y:S04]  /*0400*/  LDS R19, [R26] ;  /* 0x000000001a137984 */ /* 0x0000680000000800 */
[----:B------:R0:W2:Y:S04]  /*0410*/  LDS R18, [R26+0x4] ;  /* 0x000004001a127984 */ /* 0x0000a80000000800 */
[----:B------:R0:W3:Y:S04]  /*0420*/  LDS R17, [R26+0x8] ;  /* 0x000008001a117984 */ /* 0x0000e80000000800 */
[----:B------:R0:W4:Y:S04]  /*0430*/  LDS R16, [R26+0xc] ;  /* 0x00000c001a107984 */ /* 0x0001280000000800 */
[----:B------:R0:W0:Y:S04]  /*0440*/  LDS R11, [R26+0x10] ;  /* 0x000010001a0b7984 */ /* 0x0000280000000800 */
        /* <DEDUP_REMOVED lines=9> */
[----:B------:R0:W0:Y:S01]  /*04e0*/  LDS R0, [R26+0x38] ;  /* 0x000038001a007984 */ /* 0x0000220000000800 */
[----:B------:R-:W-:Y:S06]  /*04f0*/  BAR.SYNC.DEFER_BLOCKING 0x0 ;  /* 0x0000000000007b1d */ /* 0x000fec0000010000 */
[----:B-1234-:R-:W-:Y:S05]  /*0500*/  BRA.U UP0, `(.L_x_2) ;  /* 0x0000000d00907547 */ /* 0x01efea000b800000 */
[C---:B0-----:R-:W-:Y:S01]  /*0510*/  VIADD R13, R19.reuse, 0xffffffff ;  /* 0xffffffff130d7836 */ /* 0x041fe20000000000 */
[CC--:B------:R-:W-:Y:S02]  /*0520*/  ISETP.GT.AND P0, PT, R19.reuse, R18.reuse, PT ;  /* 0x000000121300720c */ /* 0x0c0fe40003f04270 */
[----:B------:R-:W-:Y:S02]  /*0530*/  VIMNMX R36, PT, PT, RZ, R18, !PT ;  /* 0x00000012ff247248 */ /* 0x000fe40007fe0100 */
[----:B------:R-:W-:Y:S02]  /*0540*/  ISETP.GT.AND P1, PT, R19, 0x1, PT ;  /* 0x000000011300780c */ /* 0x000fe40003f24270 */
[-C--:B------:R-:W-:Y:S02]  /*0550*/  SEL R13, R13, R36.reuse, P0 ;  /* 0x000000240d0d7207 */ /* 0x080fe40000000000 */
[----:B------:R-:W-:Y:S02]  /*0560*/  VIMNMX R39, PT, PT, RZ, R17, !PT ;  /* 0x00000011ff277248 */ /* 0x000fe40007fe0100 */
[----:B------:R-:W-:-:S02]  /*0570*/  SEL R12, R13, R36, P1 ;  /* 0x000000240d0c7207 */ /* 0x000fc40000800000 */
[----:B------:R-:W-:Y:S02]  /*0580*/  VIMNMX R34, PT, PT, RZ, R16, !PT ;  /* 0x00000010ff227248 */ /* 0x000fe40007fe0100 */
[C---:B------:R-:W-:Y:S01]  /*0590*/  ISETP.GT.AND P0, PT, R12.reuse, R17, PT ;  /* 0x000000110c00720c */ /* 0x040fe20003f04270 */
[C---:B------:R-:W-:Y:S01]  /*05a0*/  VIADD R14, R12.reuse, 0xffffffff ;  /* 0xffffffff0c0e7836 */ /* 0x040fe20000000000 */
[----:B------:R-:W-:Y:S02]  /*05b0*/  ISETP.GT.AND P1, PT, R12, 0x1, PT ;  /* 0x000000010c00780c */ /* 0x000fe40003f24270 */
[----:B------:R-:W-:Y:S02]  /*05c0*/  VIMNMX R37, PT, PT, RZ, R11, !PT ;  /* 0x0000000bff257248 */ /* 0x000fe40007fe0100 */
[----:B------:R-:W-:Y:S02]  /*05d0*/  SEL R14, R14, R39, P0 ;  /* 0x000000270e0e7207 */ /* 0x000fe40000000000 */
[----:B------:R-:W-:-:S02]  /*05e0*/  VIMNMX R32, PT, PT, RZ, R10, !PT ;  /* 0x0000000aff207248 */ /* 0x000fc40007fe0100 */
[----:B------:R-:W-:Y:S02]  /*05f0*/  SEL R13, R14, R39, P1 ;  /* 0x000000270e0d7207 */ /* 0x000fe40000800000 */
[----:B------:R-:W-:Y:S02]  /*0600*/  VIMNMX R35, PT, PT, RZ, R9, !PT ;  /* 0x00000009ff237248 */ /* 0x000fe40007fe0100 */
[C---:B------:R-:W-:Y:S01]  /*0610*/  ISETP.GT.AND P0, PT, R13.reuse, R16, PT ;  /* 0x000000100d00720c */ /* 0x040fe20003f04270 */
[C---:B------:R-:W-:Y:S01]  /*0620*/  VIADD R15, R13.reuse, 0xffffffff ;  /* 0xffffffff0d0f7836 */ /* 0x040fe20000000000 */
[----:B------:R-:W-:Y:S02]  /*0630*/  ISETP.GT.AND P1, PT, R13, 0x1, PT ;  /* 0x000000010d00780c */ /* 0x000fe40003f24270 */
[----:B------:R-:W-:Y:S02]  /*0640*/  VIMNMX R28, PT, PT, RZ, R8, !PT ;  /* 0x00000008ff1c7248 */ /* 0x000fe40007fe0100 */
[----:B------:R-:W-:-:S02]  /*0650*/  SEL R15, R15, R34, P0 ;  /* 0x000000220f0f7207 */ /* 0x000fc40000000000 */
[----:B------:R-:W-:Y:S02]  /*0660*/  VIMNMX R33, PT, PT, RZ, R7, !PT ;  /* 0x00000007ff217248 */ /* 0x000fe40007fe0100 */
[----:B------:R-:W-:Y:S02]  /*0670*/  SEL R12, R15, R34, P1 ;  /* 0x000000220f0c7207 */ /* 0x000fe40000800000 */
[----:B------:R-:W-:Y:S02]  /*0680*/  VIMNMX R26, PT, PT, RZ, R6, !PT ;  /* 0x00000006ff1a7248 */ /* 0x000fe40007fe0100 */
[C---:B------:R-:W-:Y:S01]  /*0690*/  ISETP.GT.AND P0, PT, R12.reuse, R11, PT ;  /* 0x0000000b0c00720c */ /* 0x040fe20003f04270 */
[C---:B------:R-:W-:Y:S01]  /*06a0*/  VIADD R14, R12.reuse, 0xffffffff ;  /* 0xffffffff0c0e7836 */ /* 0x040fe20000000000 */
[----:B------:R-:W-:Y:S02]  /*06b0*/  ISETP.GT.AND P1, PT, R12, 0x1, PT ;  /* 0x000000010c00780c */ /* 0x000fe40003f24270 */
[----:B------:R-:W-:-:S02]  /*06c0*/  VIMNMX R29, PT, PT, RZ, R5, !PT ;  /* 0x00000005ff1d7248 */ /* 0x000fc40007fe0100 */
[-C--:B------:R-:W-:Y:S02]  /*06d0*/  SEL R14, R14, R37.reuse, P0 ;  /* 0x000000250e0e7207 */ /* 0x080fe40000000000 */
[----:B------:R-:W-:Y:S02]  /*06e0*/  VIMNMX R24, PT, PT, RZ, R4, !PT ;  /* 0x00000004ff187248 */ /* 0x000fe40007fe0100 */
[----:B------:R-:W-:Y:S02]  /*06f0*/  SEL R13, R14, R37, P1 ;  /* 0x000000250e0d7207 */ /* 0x000fe40000800000 */
[----:B------:R-:W-:Y:S02]  /*0700*/  VIMNMX R27, PT, PT, RZ, R3, !PT ;  /* 0x00000003ff1b7248 */ /* 0x000fe40007fe0100 */
[C---:B------:R-:W-:Y:S01]  /*0710*/  ISETP.GT.AND P0, PT, R13.reuse, R10, PT ;  /* 0x0000000a0d00720c */ /* 0x040fe20003f04270 */
[C---:B------:R-:W-:Y:S01]  /*0720*/  VIADD R15, R13.reuse, 0xffffffff ;  /* 0xffffffff0d0f7836 */ /* 0x040fe20000000000 */
[----:B------:R-:W-:-:S02]  /*0730*/  ISETP.GT.AND P1, PT, R13, 0x1, PT ;  /* 0x000000010d00780c */ /* 0x000fc40003f24270 */
[----:B------:R-:W-:Y:S02]  /*0740*/  VIMNMX R25, PT, PT, RZ, R2, !PT ;  /* 0x00000002ff197248 */ /* 0x000fe40007fe0100 */
[----:B------:R-:W-:Y:S02]  /*0750*/  SEL R15, R15, R32, P0 ;  /* 0x000000200f0f7207 */ /* 0x000fe40000000000 */
[----:B------:R-:W-:Y:S02]  /*0760*/  VIMNMX R23, PT, PT, RZ, R0, !PT ;  /* 0x00000000ff177248 */ /* 0x000fe40007fe0100 */
[----:B------:R-:W-:Y:S02]  /*0770*/  SEL R12, R15, R32, P1 ;  /* 0x000000200f0c7207 */ /* 0x000fe40000800000 */
[----:B------:R-:W-:Y:S02]  /*0780*/  ISETP.GE.AND P2, PT, R22, 0x1, PT ;  /* 0x000000011600780c */ /* 0x000fe40003f46270 */
[C---:B------:R-:W-:Y:S01]  /*0790*/  ISETP.GT.AND P0, PT, R12.reuse, R9, PT ;  /* 0x000000090c00720c */ /* 0x040fe20003f04270 */
[C---:B------:R-:W-:Y:S01]  /*07a0*/  VIADD R14, R12.reuse, 0xffffffff ;  /* 0xffffffff0c0e7836 */ /* 0x040fe20000000000 */
[----:B------:R-:W-:-:S02]  /*07b0*/  ISETP.GT.AND P1, PT, R12, 0x1, PT ;  /* 0x000000010c00780c */ /* 0x000fc40003f24270 */
[C---:B------:R-:W-:Y:S02]  /*07c0*/  ISETP.NE.AND P3, PT, R31.reuse, 0x2, PT ;  /* 0x000000021f00780c */ /* 0x040fe40003f65270 */
[-C--:B------:R-:W-:Y:S02]  /*07d0*/  SEL R14, R14, R35.reuse, P0 ;  /* 0x000000230e0e7207 */ /* 0x080fe40000000000 */
[----:B------:R-:W-:Y:S02]  /*07e0*/  ISETP.NE.AND P4, PT, R31, 0x3, PT ;  /* 0x000000031f00780c */ /* 0x000fe40003f85270 */
[----:B------:R-:W-:-:S04]  /*07f0*/  SEL R13, R14, R35, P1 ;  /* 0x000000230e0d7207 */ /* 0x000fc80000800000 */
[C---:B------:R-:W-:Y:S01]  /*0800*/  ISETP.GT.AND P0, PT, R13.reuse, R8, PT ;  /* 0x000000080d00720c */ /* 0x040fe20003f04270 */
[C---:B------:R-:W-:Y:S01]  /*0810*/  VIADD R15, R13.reuse, 0xffffffff ;  /* 0xffffffff0d0f7836 */ /* 0x040fe20000000000 */
[----:B------:R-:W-:-:S04]  /*0820*/  ISETP.GT.AND P1, PT, R13, 0x1, PT ;  /* 0x000000010d00780c */ /* 0x000fc80003f24270 */
[----:B------:R-:W-:-:S04]  /*0830*/  SEL R15, R15, R28, P0 ;  /* 0x0000001c0f0f7207 */ /* 0x000fc80000000000 */
        /* <DEDUP_REMOVED lines=36> */
[-C--:B------:R-:W-:Y:S01]  /*0a80*/  VIMNMX R14, PT, PT, RZ, R12.reuse, !PT ;  /* 0x0000000cff0e7248 */ /* 0x080fe20007fe0100 */
[----:B------:R-:W0:Y:S02]  /*0a90*/  SHFL.UP PT, R13, R12, 0x1, RZ ;  /* 0x042000000c0d7989 */ /* 0x000e2400000e00ff */
[C---:B0-----:R-:W-:Y:S02]  /*0aa0*/  ISETP.GT.AND P0, PT, R13.reuse, R12, PT ;  /* 0x0000000c0d00720c */ /* 0x041fe40003f04270 */
[C---:B------:R-:W-:Y:S01]  /*0ab0*/  ISETP.GT.AND P1, PT, R13.reuse, 0x1, PT ;  /* 0x000000010d00780c */ /* 0x040fe20003f24270 */
[----:B------:R-:W-:-:S10]  /*0ac0*/  VIADD R13, R13, 0xffffffff ;  /* 0xffffffff0d0d7836 */ /* 0x000fd40000000000 */
[----:B------:R-:W-:-:S04]  /*0ad0*/  @P0 SEL R14, R13, R14, P1 ;  /* 0x0000000e0d0e0207 */ /* 0x000fc80000800000 */
[----:B------:R-:W-:Y:S02]  /*0ae0*/  SEL R14, R12, R14, !P2 ;  /* 0x0000000e0c0e7207 */ /* 0x000fe40005000000 */
[----:B------:R-:W-:Y:S02]  /*0af0*/  ISETP.GE.AND P2, PT, R22, 0x2, PT ;  /* 0x000000021600780c */ /* 0x000fe40003f46270 */
        /* <DEDUP_REMOVED lines=23> */
[----:B------:R-:W-:Y:S02]  /*0c70*/  ISETP.NE.AND P2, PT, R22, 0x1f, PT ;  /* 0x0000001f1600780c */ /* 0x000fe40003f45270 */
[----:B------:R-:W-:Y:S01]  /*0c80*/  VIMNMX R40, PT, PT, RZ, R30, !PT ;  /* 0x0000001eff287248 */ /* 0x000fe20007fe0100 */
[----:B------:R-:W0:Y:S10]  /*0c90*/  SHFL.UP PT, R15, R30, 0x10, RZ ;  /* 0x060000001e0f7989 */ /* 0x000e3400000e00ff */
[----:B------:R-:W-:-:S02]  /*0ca0*/  @!P2 LEA R41, R31, UR4, 0x2 ;  /* 0x000000041f29ac11 */ /* 0x000fc4000f8e10ff */
[C---:B0-----:R-:W-:Y:S02]  /*0cb0*/  ISETP.GT.AND P0, PT, R15.reuse, R30, PT ;  /* 0x0000001e0f00720c */ /* 0x041fe40003f04270 */
[C---:B------:R-:W-:Y:S01]  /*0cc0*/  ISETP.GT.AND P1, PT, R15.reuse, 0x1, PT ;  /* 0x000000010f00780c */ /* 0x040fe20003f24270 */
[----:B------:R-:W-:-:S10]  /*0cd0*/  VIADD R15, R15, 0xffffffff ;  /* 0xffffffff0f0f7836 */ /* 0x000fd40000000000 */
[----:B------:R-:W-:Y:S02]  /*0ce0*/  @P0 SEL R40, R15, R40, P1 ;  /* 0x000000280f280207 */ /* 0x000fe40000800000 */
[----:B------:R-:W-:-:S03]  /*0cf0*/  ISETP.GE.AND P0, PT, R22, 0x10, PT ;  /* 0x000000101600780c */ /* 0x000fc60003f06270 */
[----:B------:R-:W-:Y:S01]  /*0d00*/  @!P2 STS [R41+0x10], R40 ;  /* 0x000010282900a388 */ /* 0x000fe20000000800 */
[----:B------:R-:W-:Y:S01]  /*0d10*/  SEL R30, R30, R40, !P0 ;  /* 0x000000281e1e7207 */ /* 0x000fe20004000000 */
[----:B------:R-:W-:Y:S06]  /*0d20*/  BAR.SYNC.DEFER_BLOCKING 0x0 ;  /* 0x0000000000007b1d */ /* 0x000fec0000010000 */
[----:B------:R-:W-:Y:S04]  /*0d30*/  SHFL.UP PT, R30, R30, 0x1, RZ ;  /* 0x042000001e1e7989 */ /* 0x000fe800000e00ff */
[----:B------:R-:W0:Y:S02]  /*0d40*/  LDS.128 R12, [UR4+0x10] ;  /* 0x00001004ff0c7984 */ /* 0x000e240008000c00 */
[----:B0-----:R-:W-:-:S02]  /*0d50*/  ISETP.GT.AND P1, PT, R12, 0x1, PT ;  /* 0x000000010c00780c */ /* 0x001fc40003f24270 */
[CC--:B------:R-:W-:Y:S02]  /*0d60*/  ISETP.GT.AND P0, PT, R12.reuse, R13.reuse, PT ;  /* 0x0000000d0c00720c */ /* 0x0c0fe40003f04270 */
[----:B------:R-:W-:Y:S01]  /*0d70*/  VIMNMX R43, PT, PT, RZ, R13, !PT ;  /* 0x0000000dff2b7248 */ /* 0x000fe20007fe0100 */
[----:B------:R-:W-:-:S08]  /*0d80*/  VIADD R13, R12, 0xffffffff ;  /* 0xffffffff0c0d7836 */ /* 0x000fd00000000000 */
[----:B------:R-:W-:Y:S02]  /*0d90*/  @P1 SEL R43, R13, R43, P0 ;  /* 0x0000002b0d2b1207 */ /* 0x000fe40000000000 */
[----:B------:R-:W-:Y:S02]  /*0da0*/  ISETP.GE.U32.AND P0, PT, R38, 0x20, PT ;  /* 0x000000202600780c */ /* 0x000fe40003f06070 */
[CC--:B------:R-:W-:Y:S01]  /*0db0*/  ISETP.GT.AND P1, PT, R43.reuse, R14.reuse, PT ;  /* 0x0000000e2b00720c */ /* 0x0c0fe20003f24270 */
[C---:B------:R-:W-:Y:S01]  /*0dc0*/  VIADD R13, R43.reuse, 0xffffffff ;  /* 0xffffffff2b0d7836 */ /* 0x040fe20000000000 */
[----:B------:R-:W-:Y:S02]  /*0dd0*/  VIMNMX R14, PT, PT, RZ, R14, !PT ;  /* 0x0000000eff0e7248 */ /* 0x000fe40007fe0100 */
[C---:B------:R-:W-:Y:S02]  /*0de0*/  ISETP.GT.AND P2, PT, R43.reuse, 0x1, PT ;  /* 0x000000012b00780c */ /* 0x040fe40003f44270 */
[----:B------:R-:W-:-:S02]  /*0df0*/  SEL R43, R43, R12, !P3 ;  /* 0x0000000c2b2b7207 */ /* 0x000fc40005800000 */
[----:B------:R-:W-:-:S05]  /*0e00*/  PLOP3.LUT P3, PT, PT, PT, PT, 0x8, 0x80 ;  /* 0x000000000080781c */ /* 0x000fca0003f6e170 */
[----:B------:R-:W-:Y:S02]  /*0e10*/  @P1 SEL R14, R13, R14, P2 ;  /* 0x0000000e0d0e1207 */ /* 0x000fe40001000000 */
[-C--:B------:R-:W-:Y:S02]  /*0e20*/  @P0 VIMNMX R13, PT, PT, RZ, R30.reuse, !PT ;  /* 0x0000001eff0d0248 */ /* 0x080fe40007fe0100 */
[----:B------:R-:W-:Y:S02]  /*0e30*/  SEL R43, R14, R43, !P4 ;  /* 0x0000002b0e2b7207 */ /* 0x000fe40006000000 */
[----:B------:R-:W-:Y:S02]  /*0e40*/  @P0 ISETP.NE.AND P2, PT, R22, RZ, PT ;  /* 0x000000ff1600020c */ /* 0x000fe40003f45270 */
[C---:B------:R-:W-:Y:S01]  /*0e50*/  @P0 ISETP.GT.AND P1, PT, R43.reuse, R30, PT ;  /* 0x0000001e2b00020c */ /* 0x040fe20003f24270 */
[----:B------:R-:W-:-:S03]  /*0e60*/  @P0 VIADD R12, R43, 0xffffffff ;  /* 0xffffffff2b0c0836 */ /* 0x000fc60000000000 */
[----:B------:R-:W-:Y:S02]  /*0e70*/  @P0 PLOP3.LUT P3, PT, P1, PT, PT, 0x80, 0x8 ;  /* 0x000000000008081c */ /* 0x000fe40000f6f070 */
[----:B------:R-:W-:-:S11]  /*0e80*/  @P0 ISETP.GT.AND P1, PT, R43, 0x1, PT ;  /* 0x000000012b00080c */ /* 0x000fd60003f24270 */
[----:B------:R-:W-:Y:S02]  /*0e90*/  @P3 SEL R13, R12, R13, P1 ;  /* 0x0000000d0c0d3207 */ /* 0x000fe40000800000 */
[----:B------:R-:W-:Y:S02]  /*0ea0*/  ISETP.NE.AND P1, PT, R38, RZ, PT ;  /* 0x000000ff2600720c */ /* 0x000fe40003f25270 */
[----:B------:R-:W-:-:S04]  /*0eb0*/  @P0 SEL R30, R43, R13, !P2 ;  /* 0x0000000d2b1e0207 */ /* 0x000fc80005000000 */
[----:B------:R-:W-:-:S07]  /*0ec0*/  ISETP.GT.AND P2, PT, R30, 0x1, P1 ;  /* 0x000000011e00780c */ /* 0x000fce0000f44270 */
[CC--:B------:R-:W-:Y:S01]  /*0ed0*/  @P1 ISETP.GT.AND P0, PT, R30.reuse, R19.reuse, PT ;  /* 0x000000131e00120c */ /* 0x0c0fe20003f04270 */
[----:B------:R-:W-:Y:S01]  /*0ee0*/  @P1 VIADD R30, R30, 0xffffffff ;  /* 0xffffffff1e1e1836 */ /* 0x000fe20000000000 */
[----:B------:R-:W-:-:S04]  /*0ef0*/  @P1 VIMNMX R13, PT, PT, RZ, R19, !PT ;  /* 0x00000013ff0d1248 */ /* 0x000fc80007fe0100 */
[----:B------:R-:W-:Y:S02]  /*0f00*/  @P2 SEL R13, R30, R13, P0 ;  /* 0x0000000d1e0d2207 */ /* 0x000fe40000000000 */
[----:B------:R-:W-:-:S03]  /*0f10*/  ISETP.NE.AND P2, PT, R38, RZ, PT ;  /* 0x000000ff2600720c */ /* 0x000fc60003f45270 */
[----:B------:R-:W-:-:S04]  /*0f20*/  @P1 IMAD.MOV.U32 R19, RZ, RZ, R13 ;  /* 0x000000ffff131224 */ /* 0x000fc800078e000d */
[C---:B------:R-:W-:Y:S01]  /*0f30*/  VIADD R13, R19.reuse, 0xffffffff ;  /* 0xffffffff130d7836 */ /* 0x040fe20000000000 */
[C---:B------:R-:W-:Y:S02]  /*0f40*/  ISETP.GT.AND P1, PT, R19.reuse, 0x1, PT ;  /* 0x000000011300780c */ /* 0x040fe40003f24270 */
[----:B------:R-:W-:-:S11]  /*0f50*/  ISETP.GT.AND P0, PT, R19, R18, PT ;  /* 0x000000121300720c */ /* 0x000fd60003f04270 */
[----:B------:R-:W-:-:S04]  /*0f60*/  @P1 SEL R36, R13, R36, P0 ;  /* 0x000000240d241207 */ /* 0x000fc80000000000 */
[C---:B------:R-:W-:Y:S01]  /*0f70*/  ISETP.GT.AND P1, PT, R36.reuse, 0x1, PT ;  /* 0x000000012400780c */ /* 0x040fe20003f24270 */
[C---:B------:R-:W-:Y:S01]  /*0f80*/  VIADD R12, R36.reuse, 0xffffffff ;  /* 0xffffffff240c7836 */ /* 0x040fe20000000000 */
        /* <DEDUP_REMOVED lines=42> */
[C---:B------:R-:W-:Y:S02]  /*1230*/  ISETP.GT.AND P1, PT, R27.reuse, 0x1, PT ;  /* 0x000000011b00780c */ /* 0x040fe40003f24270 */
[C---:B------:R-:W-:Y:S01]  /*1240*/  ISETP.GT.AND P0, PT, R27.reuse, R2, PT ;  /* 0x000000021b00720c */ /* 0x040fe20003f04270 */
[----:B------:R-:W-:-:S10]  /*1250*/  VIADD R2, R27, 0xffffffff ;  /* 0xffffffff1b027836 */ /* 0x000fd40000000000 */
[----:B------:R-:W-:Y:S02]  /*1260*/  @P1 SEL R25, R2, R25, P0 ;  /* 0x0000001902191207 */ /* 0x000fe40000000000 */
[CC--:B------:R-:W-:Y:S02]  /*1270*/  ISETP.GT.AND P0, PT, R14.reuse, R15.reuse, PT ;  /* 0x0000000f0e00720c */ /* 0x0c0fe40003f04270 */
[C---:B------:R-:W-:Y:S02]  /*1280*/  ISETP.GT.AND P4, PT, R25.reuse, 0x1, PT ;  /* 0x000000011900780c */ /* 0x040fe40003f84270 */
[C---:B------:R-:W-:Y:S01]  /*1290*/  ISETP.GT.AND P3, PT, R25.reuse, R0, PT ;  /* 0x000000001900720c */ /* 0x040fe20003f64270 */
[----:B------:R-:W-:Y:S01]  /*12a0*/  VIADD R0, R25, 0xffffffff ;  /* 0xffffffff19007836 */ /* 0x000fe20000000000 */
[C---:B------:R-:W-:Y:S01]  /*12b0*/  ISETP.GT.AND P1, PT, R14.reuse, 0x1, PT ;  /* 0x000000010e00780c */ /* 0x040fe20003f24270 */
[----:B------:R-:W-:Y:S01]  /*12c0*/  VIADD R14, R14, 0xffffffff ;  /* 0xffffffff0e0e7836 */ /* 0x000fe20000000000 */
[----:B------:R-:W-:-:S05]  /*12d0*/  VIMNMX R15, PT, PT, RZ, R15, !PT ;  /* 0x0000000fff0f7248 */ /* 0x000fca0007fe0100 */
[----:B------:R-:W-:Y:S02]  /*12e0*/  @P0 SEL R15, R14, R15, P1 ;  /* 0x0000000f0e0f0207 */ /* 0x000fe40000800000 */
[----:B------:R-:W-:Y:S01]  /*12f0*/  @P4 SEL R23, R0, R23, P3 ;  /* 0x0000001700174207 */ /* 0x000fe20001800000 */
[----:B------:R-:W-:Y:S06]  /*1300*/  @P2 BRA `(.L_x_3) ;  /* 0x0000001c003c2947 */ /* 0x000fec0003800000 */
[----:B------:R-:W0:Y:S01]  /*1310*/  LDC.64 R2, c[0x0][0x390] ;  /* 0x0000e400ff027b82 */ /* 0x000e220000000a00 */
[----:B------:R-:W-:-:S05]  /*1320*/  IMAD.MOV.U32 R14, RZ, RZ, 0x65 ;  /* 0x00000065ff0e7424 */ /* 0x000fca00078e00ff */
[----:B0-----:R0:W-:Y:S01]  /*1330*/  ST.E.64.STRONG.GPU desc[UR8][R2.64+0x100], R14 ;  /* 0x0001000e02007985 */ /* 0x0011e2000c10fb08 */
[----:B------:R-:W-:Y:S05]  /*1340*/  BRA `(.L_x_3) ;  /* 0x0000001c002c7947 */ /* 0x000fea0003800000 */
.L_x_2:
        /* <DEDUP_REMOVED lines=43> */
[----:B------:R-:W-:Y:S02]  /*1600*/  ISETP.GE.U32.AND P3, PT, R38, 0x20, PT ;  /* 0x000000202600780c */ /* 0x000fe40003f66070 */
        /* <DEDUP_REMOVED lines=80> */
[----:B------:R-:W-:-:S05]  /*1b10*/  @P0 SEL R40, R13, R40, P1 ;  /* 0x000000280d280207 */ /* 0x000fca0000800000 */
[----:B------:R-:W-:Y:S01]  /*1b20*/  @!P2 STS [R43+0x10], R40 ;  /* 0x000010282b00a388 */ /* 0x000fe20000000800 */
[----:B------:R-:W-:Y:S01]  /*1b30*/  BAR.SYNC.DEFER_BLOCKING 0x0 ;  /* 0x0000000000007b1d */ /* 0x000fe20000010000 */
[----:B------:R-:W-:-:S05]  /*1b40*/  ISETP.NE.AND P2, PT, R31, 0x3, PT ;  /* 0x000000031f00780c */ /* 0x000fca0003f45270 */
[----:B------:R-:W0:Y:S02]  /*1b50*/  LDS.128 R12, [UR4+0x10] ;  /* 0x00001004ff0c7984 */ /* 0x000e240008000c00 */
[C---:B0-----:R-:W-:Y:S02]  /*1b60*/  ISETP.GT.AND P1, PT, R12.reuse, 0x1, PT ;  /* 0x000000010c00780c */ /* 0x041fe40003f24270 */
[CC--:B------:R-:W-:Y:S02]  /*1b70*/  ISETP.GT.AND P0, PT, R12.reuse, R13.reuse, PT ;  /* 0x0000000d0c00720c */ /* 0x0c0fe40003f04270 */
[----:B------:R-:W-:Y:S01]  /*1b80*/  VIMNMX R41, PT, PT, RZ, R13, !PT ;  /* 0x0000000dff297248 */ /* 0x000fe20007fe0100 */
[----:B------:R-:W-:-:S08]  /*1b90*/  VIADD R13, R12, 0xffffffff ;  /* 0xffffffff0c0d7836 */ /* 0x000fd00000000000 */
[----:B------:R-:W-:Y:S02]  /*1ba0*/  @P1 SEL R41, R13, R41, P0 ;  /* 0x000000290d291207 */ /* 0x000fe40000000000 */
[----:B------:R-:W-:Y:S02]  /*1bb0*/  ISETP.GE.AND P1, PT, R22, 0x10, PT ;  /* 0x000000101600780c */ /* 0x000fe40003f26270 */
[C---:B------:R-:W-:Y:S01]  /*1bc0*/  ISETP.GT.AND P0, PT, R41.reuse, R14, PT ;  /* 0x0000000e2900720c */ /* 0x040fe20003f04270 */
[C---:B------:R-:W-:Y:S01]  /*1bd0*/  VIADD R13, R41.reuse, 0xffffffff ;  /* 0xffffffff290d7836 */ /* 0x040fe20000000000 */
[----:B------:R-:W-:Y:S02]  /*1be0*/  SEL R30, R30, R40, !P1 ;  /* 0x000000281e1e7207 */ /* 0x000fe40004800000 */
[----:B------:R-:W-:Y:S02]  /*1bf0*/  VIMNMX R14, PT, PT, RZ, R14, !PT ;  /* 0x0000000eff0e7248 */ /* 0x000fe40007fe0100 */
[----:B------:R-:W-:Y:S01]  /*1c00*/  ISETP.GT.AND P1, PT, R41, 0x1, PT ;  /* 0x000000012900780c */ /* 0x000fe20003f24270 */
[----:B------:R0:W1:Y:S06]  /*1c10*/  SHFL.UP PT, R40, R30, 0x1, RZ ;  /* 0x042000001e287989 */ /* 0x00006c00000e00ff */
[----:B------:R-:W-:-:S02]  /*1c20*/  @P0 SEL R14, R13, R14, P1 ;  /* 0x0000000e0d0e0207 */ /* 0x000fc40000800000 */
[----:B------:R-:W-:Y:S02]  /*1c30*/  ISETP.NE.AND P1, PT, R31, 0x2, PT ;  /* 0x000000021f00780c */ /* 0x000fe40003f25270 */
[CC--:B------:R-:W-:Y:S01]  /*1c40*/  ISETP.GT.AND P0, PT, R14.reuse, R15.reuse, PT ;  /* 0x0000000f0e00720c */ /* 0x0c0fe20003f04270 */
[C---:B------:R-:W-:Y:S01]  /*1c50*/  VIADD R42, R14.reuse, 0xffffffff ;  /* 0xffffffff0e2a7836 */ /* 0x040fe20000000000 */
[----:B------:R-:W-:Y:S02]  /*1c60*/  SEL R12, R41, R12, !P1 ;  /* 0x0000000c290c7207 */ /* 0x000fe40004800000 */
[C---:B------:R-:W-:Y:S02]  /*1c70*/  ISETP.GT.AND P1, PT, R14.reuse, 0x1, PT ;  /* 0x000000010e00780c */ /* 0x040fe40003f24270 */
[----:B------:R-:W-:Y:S02]  /*1c80*/  VIMNMX R15, PT, PT, RZ, R15, !PT ;  /* 0x0000000fff0f7248 */ /* 0x000fe40007fe0100 */
[----:B------:R-:W-:-:S05]  /*1c90*/  SEL R13, R14, R12, !P2 ;  /* 0x0000000c0e0d7207 */ /* 0x000fca0005000000 */
[----:B------:R-:W-:Y:S01]  /*1ca0*/  @P0 SEL R15, R42, R15, P1 ;  /* 0x0000000f2a0f0207 */ /* 0x000fe20000800000 */
[----:B01----:R-:W-:Y:S06]  /*1cb0*/  @!P3 BRA `(.L_x_4) ;  /* 0x000000000020b947 */ /* 0x003fec0003800000 */
[CC--:B------:R-:W-:Y:S01]  /*1cc0*/  ISETP.GT.AND P0, PT, R13.reuse, R40.reuse, PT ;  /* 0x000000280d00720c */ /* 0x0c0fe20003f04270 */
[C---:B------:R-:W-:Y:S01]  /*1cd0*/  VIADD R12, R13.reuse, 0xffffffff ;  /* 0xffffffff0d0c7836 */ /* 0x040fe20000000000 */
[----:B------:R-:W-:Y:S02]  /*1ce0*/  ISETP.GT.AND P1, PT, R13, 0x1, PT ;  /* 0x000000010d00780c */ /* 0x000fe40003f24270 */
[----:B------:R-:W-:Y:S02]  /*1cf0*/  VIMNMX R40, PT, PT, RZ, R40, !PT ;  /* 0x00000028ff287248 */ /* 0x000fe40007fe0100 */
[----:B------:R-:W-:-:S07]  /*1d00*/  ISETP.NE.AND P2, PT, R22, RZ, PT ;  /* 0x000000ff1600720c */ /* 0x000fce0003f45270 */
[----:B------:R-:W-:-:S04]  /*1d10*/  @P0 SEL R40, R12, R40, P1 ;  /* 0x000000280c280207 */ /* 0x000fc80000800000 */
[----:B------:R-:W-:Y:S01]  /*1d20*/  SEL R40, R13, R40, !P2 ;  /* 0x000000280d287207 */ /* 0x000fe20005000000 */
[----:B------:R-:W-:Y:S06]  /*1d30*/  BRA `(.L_x_5) ;  /* 0x0000000c007c7947 */ /* 0x000fec0003800000 */
.L_x_4:
[----:B------:R-:W0:Y:S01]  /*1d40*/  LDC.64 R30, c[0x0][0x390] ;  /* 0x0000e400ff1e7b82 */ /* 0x000e220000000a00 */
[----:B------:R-:W-:Y:S01]  /*1d50*/  ISETP.NE.AND P0, PT, R38, RZ, PT ;  /* 0x000000ff2600720c */ /* 0x000fe20003f05270 */
[----:B------:R-:W-:Y:S01]  /*1d60*/  IMAD.U32 R13, RZ, RZ, UR7 ;  /* 0x00000007ff0d7e24 */ /* 0x000fe2000f8e00ff */
[----:B------:R-:W-:-:S05]  /*1d70*/  LOP3.LUT R38, RZ, R38, RZ, 0x33, !PT ;  /* 0x00000026ff267212 */ /* 0x000fca00078e33ff */
[----:B------:R-:W1:Y:S01]  /*1d80*/  LDC R41, c[0x0][0x370] ;  /* 0x0000dc00ff297b82 */ /* 0x000e620000000800 */
[----:B------:R-:W-:-:S05]  /*1d90*/  VIADD R42, R38, UR7 ;  /* 0x00000007262a7c36 */ /* 0x000fca0008000000 */
[----:B------:R-:W-:Y:S01]  /*1da0*/  @!P0 IMAD.MOV.U32 R14, RZ, RZ, 0x64 ;  /* 0x00000064ff0e8424 */ /* 0x000fe200078e00ff */
[----:B------:R2:W-:Y:S01]  /*1db0*/  @!P0 STS [UR4+0xc], R15 ;  /* 0x00000c0fff008988 */ /* 0x0005e20008000804 */
[----:B0-----:R-:W-:-:S05]  /*1dc0*/  IMAD.WIDE R12, R13, 0x8, R30 ;  /* 0x000000080d0c7825 */ /* 0x001fca00078e021e */
[----:B------:R2:W-:Y:S01]  /*1dd0*/  @!P0 ST.E.64.STRONG.GPU desc[UR8][R12.64+0x100], R14 ;  /* 0x0001000e0c008985 */ /* 0x0005e2000c10fb08 */
[----:B-1----:R-:W-:-:S13]  /*1de0*/  ISETP.GT.U32.AND P1, PT, R41, 0x1f3, PT ;  /* 0x000001f32900780c */ /* 0x002fda0003f24070 */
[----:B--2---:R-:W-:Y:S05]  /*1df0*/  @P1 BRA `(.L_x_6) ;  /* 0x0000000000081947 */ /* 0x004fea0003800000 */
[----:B------:R0:W-:Y:S06]  /*1e00*/  MEMBAR.SC.CTA ;  /* 0x0000000000007992 */ /* 0x0001ec0000000000 */
[----:B0-----:R-:W-:Y:S05]  /*1e10*/  BRA `(.L_x_7) ;  /* 0x0000000000087947 */ /* 0x001fea0003800000 */
.L_x_6:
[----:B------:R-:W-:Y:S05]  /*1e20*/  NANOSLEEP 0x1c2 ;  /* 0x000001c20000795d */ /* 0x000fea0003800000 */
[----:B------:R-:W-:Y:S01]  /*1e30*/  NOP ;  /* 0x0000000000007918 */ /* 0x000fe20000000000 */
.L_x_7:
[----:B------:R-:W-:-:S05]  /*1e40*/  IMAD.WIDE R30, R42, 0x8, R30 ;  /* 0x000000082a1e7825 */ /* 0x000fca00078e021e */
[----:B------:R-:W2:Y:S01]  /*1e50*/  LD.E.64.STRONG.GPU R12, desc[UR8][R30.64+0x100] ;  /* 0x000100081e0c7980 */ /* 0x000ea2000c10fb00 */
[----:B------:R-:W-:Y:S01]  /*1e60*/  UMOV UR5, 0xffffffff ;  /* 0xffffffff00057882 */ /* 0x000fe20000000000 */
[----:B--2---:R-:W-:Y:S02]  /*1e70*/  ISETP.NE.AND P0, PT, R12, 0x63, PT ;  /* 0x000000630c00780c */ /* 0x004fe40003f05270 */
[----:B------:R-:W-:Y:S11]  /*1e80*/  BRA.DIV UR5, `(.L_x_8) ;  /* 0x0000004e05a47947 */ /* 0x000ff6000b800000 */
[----:B------:R-:W-:-:S13]  /*1e90*/  VOTE.ANY P0, !P0 ;  /* 0x0000000000ff7806 */ /* 0x000fda0004000100 */
.L_x_58:
[----:B------:R-:W-:Y:S05]  /*1ea0*/  @!P0 BRA `(.L_x_9) ;  /* 0x0000000000308947 */ /* 0x000fea0003800000 */
.L_x_13:
[----:B------:R-:W-:Y:S05]  /*1eb0*/  YIELD ;  /* 0x0000000000007946 */ /* 0x000fea0003800000 */
[----:B------:R-:W-:Y:S05]  /*1ec0*/  @P1 BRA `(.L_x_10) ;  /* 0x0000000000081947 */ /* 0x000fea0003800000 */
[----:B------:R0:W-:Y:S06]  /*1ed0*/  MEMBAR.SC.CTA ;  /* 0x0000000000007992 */ /* 0x0001ec0000000000 */
[----:B0-----:R-:W-:Y:S05]  /*1ee0*/  BRA `(.L_x_11) ;  /* 0x0000000000087947 */ /* 0x001fea0003800000 */
.L_x_10:
[----:B------:R-:W-:Y:S05]  /*1ef0*/  NANOSLEEP 0x15e ;  /* 0x0000015e0000795d */ /* 0x000fea0003800000 */
[----:B------:R-:W-:Y:S01]  /*1f00*/  NOP ;  /* 0x0000000000007918 */ /* 0x000fe20000000000 */
.L_x_11:
[----:B------:R-:W2:Y:S01]  /*1f10*/  LD.E.64.STRONG.GPU R12, desc[UR8][R30.64+0x100] ;  /* 0x000100081e0c7980 */ /* 0x000ea2000c10fb00 */
[----:B------:R-:W-:Y:S01]  /*1f20*/  UMOV UR5, 0xffffffff ;  /* 0xffffffff00057882 */ /* 0x000fe20000000000 */
[----:B--2---:R-:W-:Y:S02]  /*1f30*/  ISETP.NE.AND P0, PT, R12, 0x63, PT ;  /* 0x000000630c00780c */ /* 0x004fe40003f05270 */
[----:B------:R-:W-:Y:S11]  /*1f40*/  BRA.DIV UR5, `(.L_x_12) ;  /* 0x0000004e05947947 */ /* 0x000ff6000b800000 */
[----:B------:R-:W-:-:S13]  /*1f50*/  VOTE.ANY P0, !P0 ;  /* 0x0000000000ff7806 */ /* 0x000fda0004000100 */
.L_x_61:
[----:B------:R-:W-:Y:S05]  /*1f60*/  @P0 BRA `(.L_x_13) ;  /* 0xfffffffc00d00947 */ /* 0x000fea000383ffff */
.L_x_9:
[----:B------:R-:W-:Y:S01]  /*1f70*/  UMOV UR5, 0xffffffff ;  /* 0xffffffff00057882 */ /* 0x000fe20000000000 */
[----:B------:R-:W-:Y:S02]  /*1f80*/  ISETP.NE.AND P0, PT, R12, 0x65, PT ;  /* 0x000000650c00780c */ /* 0x000fe40003f05270 */
[----:B------:R-:W-:Y:S11]  /*1f90*/  BRA.DIV UR5, `(.L_x_14) ;  /* 0x0000004e05a07947 */ /* 0x000ff6000b800000 */
[----:B------:R-:W0:Y:S01]  /*1fa0*/  S2R R43, SR_GEMASK ;  /* 0x00000000002b7919 */ /* 0x000e220000003c00 */
[----:B------:R-:W-:Y:S01]  /*1fb0*/  VOTE.ANY R14, PT, !P0 ;  /* 0x00000000000e7806 */ /* 0x000fe200040e0100 */
[C---:B------:R-:W-:Y:S01]  /*1fc0*/  VIADD R47, R22.reuse, 0x2 ;  /* 0x00000002162f7836 */ /* 0x040fe20000000000 */
[----:B------:R-:W-:Y:S01]  /*1fd0*/  PLOP3.LUT P4, PT, PT, PT, PT, 0x8, 0x80 ;  /* 0x000000000080781c */ /* 0x000fe20003f8e170 */
[C---:B------:R-:W-:Y:S02]  /*1fe0*/  VIADD R46, R22.reuse, 0x4 ;  /* 0x00000004162e7836 */ /* 0x040fe40000000000 */
[----:B------:R-:W-:Y:S01]  /*1ff0*/  VIADD R44, R22, 0x10 ;  /* 0x00000010162c7836 */ /* 0x000fe20000000000 */
[----:B0-----:R-:W-:-:S05]  /*2000*/  LOP3.LUT R14, R14, 0x80000000, R43, 0xec, !PT ;  /* 0x800000000e0e7812 */ /* 0x001fca00078eec2b */
[----:B------:R-:W-:-:S05]  /*2010*/  VIADD R31, R14, 0xffffffff ;  /* 0xffffffff0e1f7836 */ /* 0x000fca0000000000 */
[----:B------:R-:W-:-:S04]  /*2020*/  LOP3.LUT R31, R14, R31, RZ, 0xc, !PT ;  /* 0x0000001f0e1f7212 */ /* 0x000fc800078e0cff */
[----:B------:R-:W0:Y:S02]  /*2030*/  POPC R41, R31 ;  /* 0x0000001f00297309 */ /* 0x000e240000000000 */
[----:B0-----:R-:W0:Y:S01]  /*2040*/  SHFL.DOWN PT, R30, R13, 0x1, R41 ;  /* 0x082000000d1e7989 */ /* 0x001e2200000e0029 */
[----:B------:R-:W-:-:S13]  /*2050*/  ISETP.GE.AND P0, PT, R22, R41, PT ;  /* 0x000000291600720c */ /* 0x000fda0003f06270 */
[-C--:B------:R-:W-:Y:S02]  /*2060*/  @!P0 VIMNMX R45, PT, PT, RZ, R13.reuse, !PT ;  /* 0x0000000dff2d8248 */ /* 0x080fe40007fe0100 */
[C---:B0-----:R-:W-:Y:S02]  /*2070*/  ISETP.GT.AND P3, PT, R30.reuse, R13, !P0 ;  /* 0x0000000d1e00720c */ /* 0x041fe40004764270 */
[C---:B------:R-:W-:Y:S01]  /*2080*/  @!P0 ISETP.GT.AND P2, PT, R30.reuse, 0x1, PT ;  /* 0x000000011e00880c */ /* 0x040fe20003f44270 */
[----:B------:R-:W-:-:S10]  /*2090*/  @!P0 VIADD R30, R30, 0xffffffff ;  /* 0xffffffff1e1e8836 */ /* 0x000fd40000000000 */
[----:B------:R-:W-:Y:S02]  /*20a0*/  @P3 SEL R45, R30, R45, P2 ;  /* 0x0000002d1e2d3207 */ /* 0x000fe40001000000 */
[----:B------:R-:W-:-:S03]  /*20b0*/  PLOP3.LUT P3, PT, PT, PT, PT, 0x8, 0x80 ;  /* 0x000000000080781c */ /* 0x000fc60003f6e170 */
[----:B------:R-:W-:Y:S01]  /*20c0*/  @!P0 IMAD.MOV.U32 R13, RZ, RZ, R45 ;  /* 0x000000ffff0d8224 */ /* 0x000fe200078e002d */
[----:B------:R-:W-:-:S04]  /*20d0*/  ISETP.GT.AND P0, PT, R47, R41, PT ;  /* 0x000000292f00720c */ /* 0x000fc80003f04270 */
[----:B------:R-:W0:Y:S09]  /*20e0*/  SHFL.DOWN PT, R30, R13, 0x2, R41 ;  /* 0x084000000d1e7989 */ /* 0x000e3200000e0029 */
[-C--:B------:R-:W-:Y:S02]  /*20f0*/  @!P0 VIMNMX R45, PT, PT, RZ, R13.reuse, !PT ;  /* 0x0000000dff2d8248 */ /* 0x080fe40007fe0100 */
[----:B0-----:R-:W-:-:S04]  /*2100*/  @!P0 ISETP.GT.AND P2, PT, R30, R13, PT ;  /* 0x0000000d1e00820c */ /* 0x001fc80003f44270 */
[----:B------:R-:W-:Y:S02]  /*2110*/  @!P0 PLOP3.LUT P3, PT, P2, PT, PT, 0x80, 0x8 ;  /* 0x000000000008881c */ /* 0x000fe4000176f070 */
[C---:B------:R-:W-:Y:S01]  /*2120*/  @!P0 ISETP.GT.AND P2, PT, R30.reuse, 0x1, PT ;  /* 0x000000011e00880c */ /* 0x040fe20003f44270 */
[----:B------:R-:W-:-:S10]  /*2130*/  @!P0 VIADD R30, R30, 0xffffffff ;  /* 0xffffffff1e1e8836 */ /* 0x000fd40000000000 */
[----:B------:R-:W-:Y:S02]  /*2140*/  @P3 SEL R45, R30, R45, P2 ;  /* 0x0000002d1e2d3207 */ /* 0x000fe40001000000 */
[----:B------:R-:W-:-:S03]  /*2150*/  PLOP3.LUT P3, PT, PT, PT, PT, 0x8, 0x80 ;  /* 0x000000000080781c */ /* 0x000fc60003f6e170 */
[----:B------:R-:W-:-:S04]  /*2160*/  @!P0 IMAD.MOV.U32 R14, RZ, RZ, R45 ;  /* 0x000000ffff0e8224 */ /* 0x000fc800078e002d */
        /* <DEDUP_REMOVED lines=10> */
[----:B------:R-:W-:Y:S02]  /*2210*/  @!P0 IMAD.MOV.U32 R14, RZ, RZ, R45 ;  /* 0x000000ffff0e8224 */ /* 0x000fe400078e002d */
[----:B------:R-:W-:Y:S02]  /*2220*/  VIADD R45, R22, 0x8 ;  /* 0x00000008162d7836 */ /* 0x000fe40000000000 */
[----:B------:R-:W-:-:S03]  /*2230*/  @!P0 IMAD.MOV.U32 R13, RZ, RZ, R14 ;  /* 0x000000ffff0d8224 */ /* 0x000fc600078e000e */
[----:B------:R-:W-:Y:S02]  /*2240*/  ISETP.GT.AND P0, PT, R45, R41, PT ;  /* 0x000000292d00720c */ /* 0x000fe40003f04270 */
[----:B------:R-:W0:Y:S11]  /*2250*/  SHFL.DOWN PT, R30, R13, 0x8, R41 ;  /* 0x090000000d1e7989 */ /* 0x000e3600000e0029 */
[----:B------:R-:W-:-:S02]  /*2260*/  @!P0 VIMNMX R49, PT, PT, RZ, R13, !PT ;  /* 0x0000000dff318248 */ /* 0x000fc40007fe0100 */
[----:B0-----:R-:W-:-:S04]  /*2270*/  @!P0 ISETP.GT.AND P2, PT, R30, R13, PT ;  /* 0x0000000d1e00820c */ /* 0x001fc80003f44270 */
[----:B------:R-:W-:Y:S02]  /*2280*/  @!P0 PLOP3.LUT P3, PT, P2, PT, PT, 0x80, 0x8 ;  /* 0x000000000008881c */ /* 0x000fe4000176f070 */
[C---:B------:R-:W-:Y:S01]  /*2290*/  @!P0 ISETP.GT.AND P2, PT, R30.reuse, 0x1, PT ;  /* 0x000000011e00880c */ /* 0x040fe20003f44270 */
[----:B------:R-:W-:-:S10]  /*22a0*/  @!P0 VIADD R30, R30, 0xffffffff ;  /* 0xffffffff1e1e8836 */ /* 0x000fd40000000000 */
[----:B------:R-:W-:Y:S02]  /*22b0*/  @P3 SEL R49, R30, R49, P2 ;  /* 0x000000311e313207 */ /* 0x000fe40001000000 */
[----:B------:R-:W-:Y:S01]  /*22c0*/  ISETP.GT.AND P2, PT, R44, R41, PT ;  /* 0x000000292c00720c */ /* 0x000fe20003f44270 */
[----:B------:R-:W0:Y:S02]  /*22d0*/  LDC.64 R30, c[0x0][0x390] ;  /* 0x0000e400ff1e7b82 */ /* 0x000e240000000a00 */
[----:B------:R-:W-:-:S04]  /*22e0*/  @!P0 IMAD.MOV.U32 R14, RZ, RZ, R49 ;  /* 0x000000ffff0e8224 */ /* 0x000fc800078e0031 */
[----:B------:R-:W-:Y:S01]  /*22f0*/  @!P0 IMAD.MOV.U32 R13, RZ, RZ, R14 ;  /* 0x000000ffff0d8224 */ /* 0x000fe200078e000e */
[----:B------:R-:W-:-:S04]  /*2300*/  ISETP.NE.AND P0, PT, R12, 0x65, PT ;  /* 0x000000650c00780c */ /* 0x000fc80003f05270 */
[----:B------:R-:W1:Y:S01]  /*2310*/  SHFL.DOWN PT, R48, R13, 0x10, R41 ;  /* 0x0a0000000d307989 */ /* 0x000e6200000e0029 */
[----:B------:R-:W-:-:S08]  /*2320*/  @!P2 VIMNMX R49, PT, PT, RZ, R13, !PT ;  /* 0x0000000dff31a248 */ /* 0x000fd00007fe0100 */
[----:B------:R-:W-:Y:S02]  /*2330*/  VOTE.ALL P0, P0 ;  /* 0x0000000000ff7806 */ /* 0x000fe40000000000 */
[----:B-1----:R-:W-:-:S04]  /*2340*/  @!P2 ISETP.GT.AND P3, PT, R48, R13, PT ;  /* 0x0000000d3000a20c */ /* 0x002fc80003f64270 */
[----:B------:R-:W-:Y:S02]  /*2350*/  @!P2 PLOP3.LUT P4, PT, P3, PT, PT, 0x80, 0x8 ;  /* 0x000000000008a81c */ /* 0x000fe40001f8f070 */
[C---:B------:R-:W-:Y:S01]  /*2360*/  @!P2 ISETP.GT.AND P3, PT, R48.reuse, 0x1, PT ;  /* 0x000000013000a80c */ /* 0x040fe20003f64270 */
[----:B------:R-:W-:-:S10]  /*2370*/  @!P2 VIADD R48, R48, 0xffffffff ;  /* 0xffffffff3030a836 */ /* 0x000fd40000000000 */
[----:B------:R-:W-:Y:S02]  /*2380*/  @P4 SEL R49, R48, R49, P3 ;  /* 0x0000003130314207 */ /* 0x000fe40001800000 */
[----:B0-----:R-:W-:-:S03]  /*2390*/  IADD3 R12, P3, PT, R30, 0x100, RZ ;  /* 0x000001001e0c7810 */ /* 0x001fc60007f7e0ff */
[----:B------:R-:W-:Y:S02]  /*23a0*/  @!P2 IMAD.MOV.U32 R14, RZ, RZ, R49 ;  /* 0x000000ffff0ea224 */ /* 0x000fe400078e0031 */
[----:B------:R-:W-:Y:S02]  /*23b0*/  IMAD.X R49, RZ, RZ, R31, P3 ;  /* 0x000000ffff317224 */ /* 0x000fe400018e061f */
[----:B------:R-:W-:-:S07]  /*23c0*/  @!P2 IMAD.MOV.U32 R13, RZ, RZ, R14 ;  /* 0x000000ffff0da224 */ /* 0x000fce00078e000e */
.L_x_70:
[----:B------:R-:W-:Y:S05]  /*23d0*/  @!P0 BRA `(.L_x_15) ;  /* 0x0000000400688947 */ /* 0x000fea0003800000 */
.L_x_23:
[----:B------:R-:W-:-:S04]  /*23e0*/  IMAD.MOV.U32 R48, RZ, RZ, R12 ;  /* 0x000000ffff307224 */ /* 0x000fc800078e000c */
[----:B------:R-:W-:-:S05]  /*23f0*/  IMAD.WIDE R50, R42, 0x8, R48 ;  /* 0x000000082a327825 */ /* 0x000fca00078e0230 */
[----:B------:R-:W2:Y:S01]  /*2400*/  LD.E.64.STRONG.GPU R30, desc[UR8][R50.64+-0x100] ;  /* 0xffff0008321e7980 */ /* 0x000ea2000c10fb00 */
[----:B------:R-:W-:Y:S05]  /*2410*/  YIELD ;  /* 0x0000000000007946 */ /* 0x000fea0003800000 */
[----:B------:R-:W-:Y:S01]  /*2420*/  UMOV UR5, 0xffffffff ;  /* 0xffffffff00057882 */ /* 0x000fe20000000000 */
[----:B--2---:R-:W-:Y:S02]  /*2430*/  ISETP.NE.AND P0, PT, R30, 0x63, PT ;  /* 0x000000631e00780c */ /* 0x004fe40003f05270 */
[----:B------:R-:W-:Y:S11]  /*2440*/  BRA.DIV UR5, `(.L_x_16) ;  /* 0x0000005205207947 */ /* 0x000ff6000b800000 */
[----:B------:R-:W-:-:S13]  /*2450*/  VOTE.ANY P0, !P0 ;  /* 0x0000000000ff7806 */ /* 0x000fda0004000100 */
.L_x_73:
[----:B------:R-:W-:Y:S05]  /*2460*/  @!P0 BRA `(.L_x_17) ;  /* 0x0000000000308947 */ /* 0x000fea0003800000 */
.L_x_21:
[----:B------:R-:W-:Y:S05]  /*2470*/  YIELD ;  /* 0x0000000000007946 */ /* 0x000fea0003800000 */
[----:B------:R-:W-:Y:S05]  /*2480*/  @P1 BRA `(.L_x_18) ;  /* 0x0000000000081947 */ /* 0x000fea0003800000 */
[----:B------:R0:W-:Y:S06]  /*2490*/  MEMBAR.SC.CTA ;  /* 0x0000000000007992 */ /* 0x0001ec0000000000 */
[----:B0-----:R-:W-:Y:S05]  /*24a0*/  BRA `(.L_x_19) ;  /* 0x0000000000087947 */ /* 0x001fea0003800000 */
.L_x_18:
[----:B------:R-:W-:Y:S05]  /*24b0*/  NANOSLEEP 0x15e ;  /* 0x0000015e0000795d */ /* 0x000fea0003800000 */
[----:B------:R-:W-:Y:S01]  /*24c0*/  NOP ;  /* 0x0000000000007918 */ /* 0x000fe20000000000 */
.L_x_19:
[----:B------:R-:W2:Y:S01]  /*24d0*/  LD.E.64.STRONG.GPU R30, desc[UR8][R50.64+-0x100] ;  /* 0xffff0008321e7980 */ /* 0x000ea2000c10fb00 */
[----:B------:R-:W-:Y:S01]  /*24e0*/  UMOV UR5, 0xffffffff ;  /* 0xffffffff00057882 */ /* 0x000fe20000000000 */
[----:B--2---:R-:W-:Y:S02]  /*24f0*/  ISETP.NE.AND P0, PT, R30, 0x63, PT ;  /* 0x000000631e00780c */ /* 0x004fe40003f05270 */
[----:B------:R-:W-:Y:S11]  /*2500*/  BRA.DIV UR5, `(.L_x_20) ;  /* 0x0000005205107947 */ /* 0x000ff6000b800000 */
[----:B------:R-:W-:-:S13]  /*2510*/  VOTE.ANY P0, !P0 ;  /* 0x0000000000ff7806 */ /* 0x000fda0004000100 */
.L_x_76:
[----:B------:R-:W-:Y:S05]  /*2520*/  @P0 BRA `(.L_x_21) ;  /* 0xfffffffc00d00947 */ /* 0x000fea000383ffff */
.L_x_17:
[----:B------:R-:W-:Y:S01]  /*2530*/  UMOV UR5, 0xffffffff ;  /* 0xffffffff00057882 */ /* 0x000fe20000000000 */
[----:B------:R-:W-:Y:S02]  /*2540*/  ISETP.NE.AND P0, PT, R30, 0x65, PT ;  /* 0x000000651e00780c */ /* 0x000fe40003f05270 */
[----:B------:R-:W-:Y:S11]  /*2550*/  BRA.DIV UR5, `(.L_x_22) ;  /* 0x00000052051c7947 */ /* 0x000ff6000b800000 */
[----:B------:R-:W-:Y:S01]  /*2560*/  VOTE.ANY R14, PT, !P0 ;  /* 0x00000000000e7806 */ /* 0x000fe200040e0100 */
[----:B------:R-:W-:-:S03]  /*2570*/  VIADD R42, R42, 0xffffffe0 ;  /* 0xffffffe02a2a7836 */ /* 0x000fc60000000000 */
[----:B------:R-:W-:-:S05]  /*2580*/  LOP3.LUT R14, R14, 0x80000000, R43, 0xec, !PT ;  /* 0x800000000e0e7812 */ /* 0x000fca00078eec2b */
[----:B------:R-:W-:-:S05]  /*2590*/  VIADD R41, R14, 0xffffffff ;  /* 0xffffffff0e297836 */ /* 0x000fca0000000000 */
[----:B------:R-:W-:-:S06]  /*25a0*/  LOP3.LUT R41, R14, R41, RZ, 0xc, !PT ;  /* 0x000000290e297212 */ /* 0x000fcc00078e0cff */
        /* <DEDUP_REMOVED lines=51> */
[----:B------:R-:W-:-:S03]  /*28e0*/  ISETP.NE.AND P0, PT, R30, 0x65, PT ;  /* 0x000000651e00780c */ /* 0x000fc60003f05270 */
[----:B------:R-:W-:-:S04]  /*28f0*/  @!P2 IMAD.MOV.U32 R48, RZ, RZ, R51 ;  /* 0x000000ffff30a224 */ /* 0x000fc800078e0033 */
[----:B------:R-:W-:-:S04]  /*2900*/  @!P2 IMAD.MOV.U32 R31, RZ, RZ, R48 ;  /* 0x000000ffff1fa224 */ /* 0x000fc800078e0030 */
[C---:B------:R-:W-:Y:S01]  /*2910*/  VIADD R14, R31.reuse, 0xffffffff ;  /* 0xffffffff1f0e7836 */ /* 0x040fe20000000000 */
[CC--:B------:R-:W-:Y:S02]  /*2920*/  ISETP.GT.AND P2, PT, R31.reuse, R13.reuse, PT ;  /* 0x0000000d1f00720c */ /* 0x0c0fe40003f44270 */
[----:B------:R-:W-:Y:S02]  /*2930*/  ISETP.GT.AND P3, PT, R31, 0x1, PT ;  /* 0x000000011f00780c */ /* 0x000fe40003f64270 */
[----:B------:R-:W-:Y:S02]  /*2940*/  VIMNMX R13, PT, PT, RZ, R13, !PT ;  /* 0x0000000dff0d7248 */ /* 0x000fe40007fe0100 */
[----:B------:R-:W-:-:S07]  /*2950*/  VOTE.ALL P0, P0 ;  /* 0x0000000000ff7806 */ /* 0x000fce0000000000 */
[----:B------:R-:W-:-:S07]  /*2960*/  @P2 SEL R13, R14, R13, P3 ;  /* 0x0000000d0e0d2207 */ /* 0x000fce0001800000 */
.L_x_85:
[----:B------:R-:W-:Y:S05]  /*2970*/  @P0 BRA `(.L_x_23) ;  /* 0xfffffff800980947 */ /* 0x000fea000383ffff */
.L_x_15:
[----:B------:R-:W0:Y:S01]  /*2980*/  S2R R12, SR_TID.X ;  /* 0x00000000000c7919 */ /* 0x000e220000002100 */
[----:B------:R-:W-:Y:S01]  /*2990*/  ISETP.NE.AND P2, PT, R22, RZ, PT ;  /* 0x000000ff1600720c */ /* 0x000fe20003f45270 */
[----:B------:R-:W-:-:S12]  /*29a0*/  BSSY.RECONVERGENT B1, `(.L_x_24) ;  /* 0x0000016000017945 */ /* 0x000fd80003800200 */
[----:B------:R-:W1:Y:S01]  /*29b0*/  @!P2 S2R R31, SR_CgaCtaId ;  /* 0x00000000001fa919 */ /* 0x000e620000008800 */
[----:B0-----:R-:W-:Y:S02]  /*29c0*/  ISETP.NE.AND P0, PT, R12, RZ, PT ;  /* 0x000000ff0c00720c */ /* 0x001fe40003f05270 */
[----:B------:R-:W-:-:S04]  /*29d0*/  @!P2 MOV R12, 0x400 ;  /* 0x00000400000ca802 */ /* 0x000fc80000000f00 */
[----:B-1----:R-:W-:-:S07]  /*29e0*/  @!P2 LEA R22, R31, R12, 0x18 ;  /* 0x0000000c1f16a211 */ /* 0x002fce00078ec0ff */
[----:B------:R-:W-:Y:S05]  /*29f0*/  @P0 BRA `(.L_x_25) ;  /* 0x0000000000400947 */ /* 0x000fea0003800000 */
[----:B------:R-:W0:Y:S01]  /*2a00*/  LDC R14, c[0x0][0x398] ;  /* 0x0000e600ff0e7b82 */ /* 0x000e220000000800 */
[CC--:B------:R-:W-:Y:S01]  /*2a10*/  ISETP.GT.AND P0, PT, R13.reuse, R15.reuse, PT ;  /* 0x0000000f0d00720c */ /* 0x0c0fe20003f04270 */
[C---:B------:R-:W-:Y:S01]  /*2a20*/  VIADD R12, R13.reuse, 0xffffffff ;  /* 0xffffffff0d0c7836 */ /* 0x040fe20000000000 */
[----:B------:R-:W-:Y:S01]  /*2a30*/  UMOV UR5, 0x400 ;  /* 0x0000040000057882 */ /* 0x000fe20000000000 */
[----:B------:R-:W-:Y:S02]  /*2a40*/  ISETP.GT.AND P1, PT, R13, 0x1, PT ;  /* 0x000000010d00780c */ /* 0x000fe40003f24270 */
[----:B------:R-:W-:Y:S02]  /*2a50*/  VIMNMX R15, PT, PT, RZ, R15, !PT ;  /* 0x0000000fff0f7248 */ /* 0x000fe40007fe0100 */
[----:B------:R-:W1:Y:S06]  /*2a60*/  S2UR UR6, SR_CgaCtaId ;  /* 0x00000000000679c3 */ /* 0x000e6c0000008800 */
[----:B------:R-:W-:-:S02]  /*2a70*/  @P0 SEL R15, R12, R15, P1 ;  /* 0x0000000f0c0f0207 */ /* 0x000fc40000800000 */
[----:B------:R-:W2:Y:S01]  /*2a80*/  LDC.64 R30, c[0x0][0x390] ;  /* 0x0000e400ff1e7b82 */ /* 0x000ea20000000a00 */
[----:B0-----:R-:W-:Y:S02]  /*2a90*/  VIADD R41, R14, UR12 ;  /* 0x0000000c0e297c36 */ /* 0x001fe40008000000 */
[----:B------:R-:W-:Y:S01]  /*2aa0*/  IMAD.MOV.U32 R14, RZ, RZ, 0x65 ;  /* 0x00000065ff0e7424 */ /* 0x000fe200078e00ff */
[----:B-1----:R-:W-:Y:S01]  /*2ab0*/  ULEA UR5, UR6, UR5, 0x18 ;  /* 0x0000000506057291 */ /* 0x002fe2000f8ec0ff */
[----:B--2---:R-:W-:-:S05]  /*2ac0*/  IMAD.WIDE R30, R41, 0x8, R30 ;  /* 0x00000008291e7825 */ /* 0x004fca00078e021e */
[----:B------:R0:W-:Y:S04]  /*2ad0*/  ST.E.64.STRONG.GPU desc[UR8][R30.64+0x100], R14 ;  /* 0x0001000e1e007985 */ /* 0x0001e8000c10fb08 */
[----:B------:R0:W-:Y:S04]  /*2ae0*/  STS [UR5+0x8], R15 ;  /* 0x0000080fff007988 */ /* 0x0001e80008000805 */
[----:B------:R0:W-:Y:S02]  /*2af0*/  STS [UR5+0x4], R13 ;  /* 0x0000040dff007988 */ /* 0x0001e40008000805 */
.L_x_25:
[----:B------:R-:W-:Y:S05]  /*2b00*/  BSYNC.RECONVERGENT B1 ;  /* 0x0000000000017941 */ /* 0x000fea0003800200 */
.L_x_24:
[----:B------:R1:W-:Y:S01]  /*2b10*/  @!P2 STS [R22+0x24], R13 ;  /* 0x0000240d1600a388 */ /* 0x0003e20000000800 */
[----:B------:R-:W-:-:S07]  /*2b20*/  @!P2 IMAD.MOV.U32 R40, RZ, RZ, R13 ;  /* 0x000000ffff28a224 */ /* 0x000fce00078e000d */
.L_x_5:
[----:B------:R-:W2:Y:S01]  /*2b30*/  S2R R12, SR_TID.X ;  /* 0x00000000000c7919 */ /* 0x000ea20000002100 */
[----:B------:R-:W-:Y:S05]  /*2b40*/  WARPSYNC.ALL ;  /* 0x0000000000007948 */ /* 0x000fea0003800000 */
[----:B------:R-:W-:Y:S06]  /*2b50*/  BAR.SYNC.DEFER_BLOCKING 0x0 ;  /* 0x0000000000007b1d */ /* 0x000fec0000010000 */
[----:B------:R-:W-:Y:S01]  /*2b60*/  BSSY.RECONVERGENT B1, `(.L_x_26) ;  /* 0x000000c000017945 */ /* 0x000fe20003800200 */
[----:B--2---:R-:W-:-:S13]  /*2b70*/  ISETP.NE.AND P0, PT, R12, RZ, PT ;  /* 0x000000ff0c00720c */ /* 0x004fda0003f05270 */
[----:B------:R-:W-:Y:S05]  /*2b80*/  @!P0 BRA `(.L_x_27) ;  /* 0x0000000000248947 */ /* 0x000fea0003800000 */
[----:B------:R-:W2:Y:S01]  /*2b90*/  S2UR UR6, SR_CgaCtaId ;  /* 0x00000000000679c3 */ /* 0x000ea20000008800 */
[----:B------:R-:W-:Y:S02]  /*2ba0*/  UMOV UR5, 0x400 ;  /* 0x0000040000057882 */ /* 0x000fe40000000000 */
[----:B--2---:R-:W-:-:S09]  /*2bb0*/  ULEA UR5, UR6, UR5, 0x18 ;  /* 0x0000000506057291 */ /* 0x004fd2000f8ec0ff */
[----:B01----:R-:W0:Y:S02]  /*2bc0*/  LDS R13, [UR5+0x24] ;  /* 0x00002405ff0d7984 */ /* 0x003e240008000800 */
[CC--:B0-----:R-:W-:Y:S02]  /*2bd0*/  ISETP.GT.AND P0, PT, R13.reuse, R40.reuse, PT ;  /* 0x000000280d00720c */ /* 0x0c1fe40003f04270 */
[C---:B------:R-:W-:Y:S01]  /*2be0*/  ISETP.GT.AND P1, PT, R13.reuse, 0x1, PT ;  /* 0x000000010d00780c */ /* 0x040fe20003f24270 */
[----:B------:R-:W-:Y:S01]  /*2bf0*/  VIADD R13, R13, 0xffffffff ;  /* 0xffffffff0d0d7836 */ /* 0x000fe20000000000 */
[----:B------:R-:W-:-:S09]  /*2c00*/  VIMNMX R40, PT, PT, RZ, R40, !PT ;  /* 0x00000028ff287248 */ /* 0x000fd20007fe0100 */
[----:B------:R-:W-:-:S07]  /*2c10*/  @P0 SEL R40, R13, R40, P1 ;  /* 0x000000280d280207 */ /* 0x000fce0000800000 */
.L_x_27:
[----:B------:R-:W-:Y:S05]  /*2c20*/  BSYNC.RECONVERGENT B1 ;  /* 0x0000000000017941 */ /* 0x000fea0003800200 */
.L_x_26:
[C---:B------:R-:W-:Y:S02]  /*2c30*/  ISETP.GT.AND P1, PT, R40.reuse, 0x1, PT ;  /* 0x000000012800780c */ /* 0x040fe40003f24270 */
[CC--:B------:R-:W-:Y:S01]  /*2c40*/  ISETP.GT.AND P0, PT, R40.reuse, R19.reuse, PT ;  /* 0x000000132800720c */ /* 0x0c0fe20003f04270 */
[----:B------:R-:W-:Y:S01]  /*2c50*/  VIADD R40, R40, 0xffffffff ;  /* 0xffffffff28287836 */ /* 0x000fe20000000000 */
[----:B------:R-:W-:-:S09]  /*2c60*/  VIMNMX R19, PT, PT, RZ, R19, !PT ;  /* 0x00000013ff137248 */ /* 0x000fd20007fe0100 */
[----:B------:R-:W-:-:S04]  /*2c70*/  @P1 SEL R19, R40, R19, P0 ;  /* 0x0000001328131207 */ /* 0x000fc80000000000 */
[C---:B------:R-:W-:Y:S01]  /*2c80*/  ISETP.GT.AND P1, PT, R19.reuse, 0x1, PT ;  /* 0x000000011300780c */ /* 0x040fe20003f24270 */
[C---:B01----:R-:W-:Y:S01]  /*2c90*/  VIADD R13, R19.reuse, 0xffffffff ;  /* 0xffffffff130d7836 */ /* 0x043fe20000000000 */
        /* <DEDUP_REMOVED lines=49> */
[----:B------:R-:W-:-:S04]  /*2fb0*/  @P1 SEL R25, R2, R25, P0 ;  /* 0x0000001902191207 */ /* 0x000fc80000000000 */
[C---:B------:R-:W-:Y:S02]  /*2fc0*/  ISETP.GT.AND P1, PT, R25.reuse, 0x1, PT ;  /* 0x000000011900780c */ /* 0x040fe40003f24270 */
[C---:B------:R-:W-:Y:S01]  /*2fd0*/  ISETP.GT.AND P0, PT, R25.reuse, R0, PT ;  /* 0x000000001900720c */ /* 0x040fe20003f04270 */
[----:B------:R-:W-:-:S10]  /*2fe0*/  VIADD R0, R25, 0xffffffff ;  /* 0xffffffff19007836 */ /* 0x000fd40000000000 */
[----:B------:R-:W-:-:S07]  /*2ff0*/  @P1 SEL R23, R0, R23, P0 ;  /* 0x0000001700171207 */ /* 0x000fce0000000000 */
.L_x_3:
[----:B------:R-:W-:Y:S05]  /*3000*/  BSYNC B0 ;  /* 0x0000000000007941 */ /* 0x000fea0003800000 */
.L_x_1:
[----:B------:R-:W1:Y:S01]  /*3010*/  S2R R0, SR_TID.X ;  /* 0x0000000000007919 */ /* 0x000e620000002100 */
[----:B------:R-:W2:Y:S01]  /*3020*/  S2UR UR5, SR_CgaCtaId ;  /* 0x00000000000579c3 */ /* 0x000ea20000008800 */
[----:B------:R-:W-:Y:S01]  /*3030*/  UMOV UR4, 0x400 ;  /* 0x0000040000047882 */ /* 0x000fe20000000000 */
[----:B0-----:R-:W0:Y:S06]  /*3040*/  S2R R2, SR_LANEID ;  /* 0x0000000000027919 */ /* 0x001e2c0000000000 */
[----:B------:R-:W-:Y:S01]  /*3050*/  BAR.SYNC.DEFER_BLOCKING 0x0 ;  /* 0x0000000000007b1d */ /* 0x000fe20000010000 */
[----:B--2---:R-:W-:Y:S01]  /*3060*/  ULEA UR4, UR5, UR4, 0x18 ;  /* 0x0000000405047291 */ /* 0x004fe2000f8ec0ff */
[----:B-1----:R-:W-:-:S05]  /*3070*/  SHF.R.U32.HI R3, RZ, 0x5, R0 ;  /* 0x00000005ff037819 */ /* 0x002fca0000011600 */
[----:B0-----:R-:W-:-:S05]  /*3080*/  IMAD R3, R3, 0x1e0, R2 ;  /* 0x000001e003037824 */ /* 0x001fca00078e0202 */
[----:B------:R-:W-:Y:S01]  /*3090*/  LEA R41, R3, UR4, 0x2 ;  /* 0x0000000403297c11 */ /* 0x000fe2000f8e10ff */
[----:B------:R-:W0:Y:S04]  /*30a0*/  LDCU.64 UR4, c[0x0][0x388] ;  /* 0x00007100ff0477ac */ /* 0x000e280008000a00 */
[----:B------:R-:W-:-:S05]  /*30b0*/  IMAD R2, R2, 0x38, R41 ;  /* 0x0000003802027824 */ /* 0x000fca00078e0229 */
[----:B------:R-:W-:Y:S04]  /*30c0*/  STS [R2], R19 ;  /* 0x0000001302007388 */ /* 0x000fe80000000800 */
[----:B------:R-:W-:Y:S04]  /*30d0*/  STS [R2+0x4], R36 ;  /* 0x0000042402007388 */ /* 0x000fe80000000800 */
        /* <DEDUP_REMOVED lines=12> */
[----:B------:R0:W-:Y:S01]  /*31a0*/  STS [R2+0x38], R23 ;  /* 0x0000381702007388 */ /* 0x0001e20000000800 */
[----:B------:R-:W-:-:S03]  /*31b0*/  NOP ;  /* 0x0000000000007918 */ /* 0x000fc60000000000 */
[----:B------:R-:W1:Y:S01]  /*31c0*/  LDS R5, [R41] ;  /* 0x0000000029057984 */ /* 0x000e620000000800 */
[----:B0-----:R-:W-:-:S03]  /*31d0*/  IADD3 R2, P0, PT, R21, UR4, RZ ;  /* 0x0000000415027c10 */ /* 0x001fc6000ff1e0ff */
[----:B------:R-:W0:Y:S01]  /*31e0*/  LDS R7, [R41+0x80] ;  /* 0x0000800029077984 */ /* 0x000e220000000800 */
[----:B------:R-:W-:-:S03]  /*31f0*/  IADD3.X R3, PT, PT, R20, UR5, RZ, P0, !PT ;  /* 0x0000000514037c10 */ /* 0x000fc600087fe4ff */
[----:B------:R-:W2:Y:S04]  /*3200*/  LDS R9, [R41+0x100] ;  /* 0x0001000029097984 */ /* 0x000ea80000000800 */
[----:B------:R-:W3:Y:S04]  /*3210*/  LDS R11, [R41+0x180] ;  /* 0x00018000290b7984 */ /* 0x000ee80000000800 */
[----:B------:R-:W4:Y:S04]  /*3220*/  LDS R13, [R41+0x200] ;  /* 0x00020000290d7984 */ /* 0x000f280000000800 */
[----:B------:R-:W5:Y:S04]  /*3230*/  LDS R15, [R41+0x280] ;  /* 0x00028000290f7984 */ /* 0x000f680000000800 */
        /* <DEDUP_REMOVED lines=9> */
[----:B-1----:R-:W-:Y:S04]  /*32d0*/  STG.E desc[UR8][R2.64], R5 ;  /* 0x0000000502007986 */ /* 0x002fe8000c101908 */
[----:B0-----:R-:W-:Y:S04]  /*32e0*/  STG.E desc[UR8][R2.64+0x80], R7 ;  /* 0x0000800702007986 */ /* 0x001fe8000c101908 */
[----:B--2---:R-:W-:Y:S04]  /*32f0*/  STG.E desc[UR8][R2.64+0x100], R9 ;  /* 0x0001000902007986 */ /* 0x004fe8000c101908 */
[----:B---3--:R-:W-:Y:S04]  /*3300*/  STG.E desc[UR8][R2.64+0x180], R11 ;  /* 0x0001800b02007986 */ /* 0x008fe8000c101908 */
[----:B----4-:R-:W-:Y:S04]  /*3310*/  STG.E desc[UR8][R2.64+0x200], R13 ;  /* 0x0002000d02007986 */ /* 0x010fe8000c101908 */
[----:B-----5:R-:W-:Y:S04]  /*3320*/  STG.E desc[UR8][R2.64+0x280], R15 ;  /* 0x0002800f02007986 */ /* 0x020fe8000c101908 */
[----:B------:R-:W-:Y:S04]  /*3330*/  STG.E desc[UR8][R2.64+0x300], R17 ;  /* 0x0003001102007986 */ /* 0x000fe8000c101908 */
[----:B------:R-:W-:Y:S04]  /*3340*/  STG.E desc[UR8][R2.64+0x380], R19 ;  /* 0x0003801302007986 */ /* 0x000fe8000c101908 */
[----:B------:R-:W-:Y:S04]  /*3350*/  STG.E desc[UR8][R2.64+0x400], R23 ;  /* 0x0004001702007986 */ /* 0x000fe8000c101908 */
[----:B------:R-:W-:Y:S04]  /*3360*/  STG.E desc[UR8][R2.64+0x480], R25 ;  /* 0x0004801902007986 */ /* 0x000fe8000c101908 */
[----:B------:R-:W-:Y:S04]  /*3370*/  STG.E desc[UR8][R2.64+0x500], R27 ;  /* 0x0005001b02007986 */ /* 0x000fe8000c101908 */
[----:B------:R-:W-:Y:S04]  /*3380*/  STG.E desc[UR8][R2.64+0x580], R29 ;  /* 0x0005801d02007986 */ /* 0x000fe8000c101908 */
[----:B------:R-:W-:Y:S04]  /*3390*/  STG.E desc[UR8][R2.64+0x600], R31 ;  /* 0x0006001f02007986 */ /* 0x000fe8000c101908 */
[----:B------:R-:W-:Y:S04]  /*33a0*/  STG.E desc[UR8][R2.64+0x680], R33 ;  /* 0x0006802102007986 */ /* 0x000fe8000c101908 */
[----:B------:R-:W-:Y:S01]  /*33b0*/  STG.E desc[UR8][R2.64+0x700], R35 ;  /* 0x0007002302007986 */ /* 0x000fe2000c101908 */
[----:B------:R-:W-:Y:S05]  /*33c0*/  EXIT ;  /* 0x000000000000794d */ /* 0x000fea0003800000 */
.L_x_0:
[----:B------:R-:W0:Y:S02]  /*33d0*/  LDCU UR4, c[0x0][0x3a0] ;  /* 0x00007400ff0477ac */ /* 0x000e240008000800 */
[----:B0-----:R-:W-:-:S06]  /*33e0*/  UIADD3 UR6, UPT, UPT, -UR10, UR4, URZ ;  /* 0x000000040a067290 */ /* 0x001fcc000fffe1ff */
[----:B------:R-:W-:-:S04]  /*33f0*/  ISETP.NE.U32.AND P0, PT, RZ, UR6, PT ;  /* 0x00000006ff007c0c */ /* 0x000fc8000bf05070 */
[----:B------:R-:W-:-:S13]  /*3400*/  ISETP.NE.AND.EX P0, PT, RZ, UR5, PT, P0 ;  /* 0x00000005ff007c0c */ /* 0x000fda000bf05300 */
[----:B------:R-:W-:Y:S05]  /*3410*/  @!P0 EXIT ;  /* 0x000000000000894d */ /* 0x000fea0003800000 */
[----:B------:R-:W0:Y:S02]  /*3420*/  LDCU.64 UR4, c[0x0][0x380] ;  /* 0x00007000ff0477ac */ /* 0x000e240008000a00 */
[----:B0-----:R-:W-:-:S06]  /*3430*/  UIMAD.WIDE UR4, UR7, 0x1e00, UR4 ;  /* 0x00001e00070478a5 */ /* 0x001fcc000f8e0204 */
[----:B------:R-:W-:Y:S02]  /*3440*/  IMAD.U32 R2, RZ, RZ, UR4 ;  /* 0x00000004ff027e24 */ /* 0x000fe4000f8e00ff */
[----:B------:R-:W-:-:S05]  /*3450*/  IMAD.U32 R3, RZ, RZ, UR5 ;  /* 0x00000005ff037e24 */ /* 0x000fca000f8e00ff */
[----:B------:R0:W2:Y:S01]  /*3460*/  LDG.E R4, desc[UR8][R2.64] ;  /* 0x0000000802047981 */ /* 0x0000a2000c1e1900 */
[----:B------:R-:W1:Y:S02]  /*3470*/  S2R R0, SR_TID.X ;  /* 0x0000000000007919 */ /* 0x000e640000002100 */
[C---:B-1----:R-:W-:Y:S02]  /*3480*/  LOP3.LUT R5, R0.reuse, 0x1f, RZ, 0xc0, !PT ;  /* 0x0000001f00057812 */ /* 0x042fe400078ec0ff */
[----:B------:R-:W-:-:S05]  /*3490*/  LOP3.LUT R6, R0, 0x3e0, RZ, 0xc0, !PT ;  /* 0x000003e000067812 */ /* 0x000fca00078ec0ff */
[----:B------:R-:W-:-:S04]  /*34a0*/  IMAD R15, R6, 0xf, R5 ;  /* 0x0000000f060f7824 */ /* 0x000fc800078e0205 */
[C---:B------:R-:W-:Y:S01]  /*34b0*/  VIADD R5, R15.reuse, 0x20 ;  /* 0x000000200f057836 */ /* 0x040fe20000000000 */
[C---:B------:R-:W-:Y:S01]  /*34c0*/  ISETP.GE.U32.AND P3, PT, R15.reuse, UR6, PT ;  /* 0x000000060f007c0c */ /* 0x040fe2000bf66070 */
[C---:B0-----:R-:W-:Y:S01]  /*34d0*/  VIADD R3, R15.reuse, 0xa0 ;  /* 0x000000a00f037836 */ /* 0x041fe20000000000 */
[C---:B------:R-:W-:Y:S01]  /*34e0*/  LEA R2, P2, R15.reuse, UR4, 0x2 ;  /* 0x000000040f027c11 */ /* 0x040fe2000f8410ff */
[----:B------:R-:W-:Y:S01]  /*34f0*/  VIADD R6, R15, 0x40 ;  /* 0x000000400f067836 */ /* 0x000fe20000000000 */
[----:B------:R-:W-:Y:S01]  /*3500*/  ISETP.GE.U32.AND P4, PT, R5, UR6, PT ;  /* 0x0000000605007c0c */ /* 0x000fe2000bf86070 */
[----:B------:R-:W-:Y:S01]  /*3510*/  VIADD R5, R15, 0x80 ;  /* 0x000000800f057836 */ /* 0x000fe20000000000 */
[----:B------:R-:W-:Y:S01]  /*3520*/  ISETP.GE.U32.AND P1, PT, R3, UR6, PT ;  /* 0x0000000603007c0c */ /* 0x000fe2000bf26070 */
[----:B------:R-:W-:Y:S01]  /*3530*/  IMAD.X R3, RZ, RZ, UR5, P2 ;  /* 0x00000005ff037e24 */ /* 0x000fe200090e06ff */
[----:B------:R-:W-:Y:S01]  /*3540*/  ISETP.GE.U32.AND P5, PT, R6, UR6, PT ;  /* 0x0000000606007c0c */ /* 0x000fe2000bfa6070 */
[----:B------:R-:W-:Y:S01]  /*3550*/  VIADD R6, R15, 0xe0 ;  /* 0x000000e00f067836 */ /* 0x000fe20000000000 */
[----:B------:R-:W-:Y:S01]  /*3560*/  ISETP.GE.U32.AND P0, PT, R5, UR6, PT ;  /* 0x0000000605007c0c */ /* 0x000fe2000bf06070 */
[----:B------:R-:W-:-:S02]  /*3570*/  VIADD R5, R15, 0xc0 ;  /* 0x000000c00f057836 */ /* 0x000fc40000000000 */
[C---:B------:R-:W-:Y:S02]  /*3580*/  VIADD R7, R15.reuse, 0x60 ;  /* 0x000000600f077836 */ /* 0x040fe40000000000 */
[----:B------:R-:W-:Y:S01]  /*3590*/  VIADD R9, R15, 0x120 ;  /* 0x000001200f097836 */ /* 0x000fe20000000000 */
[----:B------:R-:W-:Y:S02]  /*35a0*/  ISETP.GE.U32.AND P2, PT, R5, UR6, PT ;  /* 0x0000000605007c0c */ /* 0x000fe4000bf46070 */
[----:B------:R-:W-:Y:S01]  /*35b0*/  ISETP.GE.U32.AND P6, PT, R7, UR6, PT ;  /* 0x0000000607007c0c */ /* 0x000fe2000bfc6070 */
[C---:B------:R-:W-:Y:S02]  /*35c0*/  VIADD R7, R15.reuse, 0x100 ;  /* 0x000001000f077836 */ /* 0x040fe40000000000 */
[C---:B------:R-:W-:Y:S02]  /*35d0*/  VIADD R11, R15.reuse, 0x140 ;  /* 0x000001400f0b7836 */ /* 0x040fe40000000000 */
[----:B------:R-:W-:-:S02]  /*35e0*/  VIADD R13, R15, 0x180 ;  /* 0x000001800f0d7836 */ /* 0x000fc40000000000 */
[----:B------:R-:W-:Y:S02]  /*35f0*/  VIADD R14, R15, 0x1a0 ;  /* 0x000001a00f0e7836 */ /* 0x000fe40000000000 */
[----:B--2---:R-:W-:Y:S02]  /*3600*/  IMAD.MOV.U32 R10, RZ, RZ, R4 ;  /* 0x000000ffff0a7224 */ /* 0x004fe400078e0004 */
[----:B------:R-:W2:Y:S01]  /*3610*/  @!P3 LDG.E R4, desc[UR8][R2.64] ;  /* 0x000000080204b981 */ /* 0x000ea2000c1e1900 */
[----:B------:R-:W-:Y:S01]  /*3620*/  ISETP.GE.U32.AND P3, PT, R6, UR6, PT ;  /* 0x0000000606007c0c */ /* 0x000fe2000bf66070 */
[--C-:B------:R-:W-:Y:S02]  /*3630*/  IMAD.MOV.U32 R6, RZ, RZ, R10.reuse ;  /* 0x000000ffff067224 */ /* 0x100fe400078e000a */
[--C-:B------:R-:W-:Y:S02]  /*3640*/  IMAD.MOV.U32 R5, RZ, RZ, R10.reuse ;  /* 0x000000ffff057224 */ /* 0x100fe400078e000a */
[----:B------:R-:W-:-:S02]  /*3650*/  IMAD.MOV.U32 R8, RZ, RZ, R10 ;  /* 0x000000ffff087224 */ /* 0x000fc400078e000a */
[----:B------:R-:W3:Y:S01]  /*3660*/  @!P5 LDG.E R6, desc[UR8][R2.64+0x100] ;  /* 0x000100080206d981 */ /* 0x000ee2000c1e1900 */
[----:B------:R-:W-:Y:S01]  /*3670*/  ISETP.GE.U32.AND P5, PT, R9, UR6, PT ;  /* 0x0000000609007c0c */ /* 0x000fe2000bfa6070 */
[----:B------:R-:W-:Y:S02]  /*3680*/  VIADD R9, R15, 0x160 ;  /* 0x000001600f097836 */ /* 0x000fe40000000000 */
[----:B------:R-:W4:Y:S01]  /*3690*/  @!P4 LDG.E R5, desc[UR8][R2.64+0x80] ;  /* 0x000080080205c981 */ /* 0x000f22000c1e1900 */
[----:B------:R-:W-:Y:S01]  /*36a0*/  ISETP.GE.U32.AND P4, PT, R7, UR6, PT ;  /* 0x0000000607007c0c */ /* 0x000fe2000bf86070 */
[--C-:B------:R-:W-:Y:S02]  /*36b0*/  IMAD.MOV.U32 R7, RZ, RZ, R10.reuse ;  /* 0x000000ffff077224 */ /* 0x100fe400078e000a */
[----:B------:R-:W5:Y:S01]  /*36c0*/  @!P0 LDG.E R8, desc[UR8][R2.64+0x200] ;  /* 0x0002000802088981 */ /* 0x000f62000c1e1900 */
[----:B------:R-:W-:Y:S01]  /*36d0*/  ISETP.GE.U32.AND P0, PT, R9, UR6, PT ;  /* 0x0000000609007c0c */ /* 0x000fe2000bf06070 */
[----:B------:R-:W-:-:S02]  /*36e0*/  IMAD.MOV.U32 R9, RZ, RZ, R10 ;  /* 0x000000ffff097224 */ /* 0x000fc400078e000a */
[----:B------:R-:W5:Y:S01]  /*36f0*/  @!P6 LDG.E R7, desc[UR8][R2.64+0x180] ;  /* 0x000180080207e981 */ /* 0x000f62000c1e1900 */
[----:B------:R-:W-:Y:S01]  /*3700*/  ISETP.GE.U32.AND P6, PT, R11, UR6, PT ;  /* 0x000000060b007c0c */ /* 0x000fe2000bfc6070 */
[--C-:B------:R-:W-:Y:S02]  /*3710*/  IMAD.MOV.U32 R11, RZ, RZ, R10.reuse ;  /* 0x000000ffff0b7224 */ /* 0x100fe400078e000a */
[----:B------:R-:W-:Y:S01]  /*3720*/  IMAD.MOV.U32 R12, RZ, RZ, R10 ;  /* 0x000000ffff0c7224 */ /* 0x000fe200078e000a */
[----:B------:R-:W5:Y:S01]  /*3730*/  @!P1 LDG.E R9, desc[UR8][R2.64+0x280] ;  /* 0x0002800802099981 */ /* 0x000f62000c1e1900 */
[----:B------:R-:W-:Y:S01]  /*3740*/  ISETP.GE.U32.AND P1, PT, R13, UR6, PT ;  /* 0x000000060d007c0c */ /* 0x000fe2000bf26070 */
[----:B------:R-:W-:Y:S02]  /*3750*/  VIADD R13, R15, 0x1c0 ;  /* 0x000001c00f0d7836 */ /* 0x000fe40000000000 */
[----:B------:R-:W5:Y:S01]  /*3760*/  @!P2 LDG.E R11, desc[UR8][R2.64+0x300] ;  /* 0x00030008020ba981 */ /* 0x000f62000c1e1900 */
[----:B------:R-:W-:-:S03]  /*3770*/  ISETP.GE.U32.AND P2, PT, R14, UR6, PT ;  /* 0x000000060e007c0c */ /* 0x000fc6000bf46070 */
[----:B------:R-:W5:Y:S01]  /*3780*/  @!P3 LDG.E R12, desc[UR8][R2.64+0x380] ;  /* 0x00038008020cb981 */ /* 0x000f62000c1e1900 */
[----:B------:R-:W-:Y:S01]  /*3790*/  ISETP.GE.U32.AND P3, PT, R13, UR6, PT ;  /* 0x000000060d007c0c */ /* 0x000fe2000bf66070 */
[--C-:B------:R-:W-:Y:S02]  /*37a0*/  IMAD.MOV.U32 R13, RZ, RZ, R10.reuse ;  /* 0x000000ffff0d7224 */ /* 0x100fe400078e000a */
[--C-:B------:R-:W-:Y:S02]  /*37b0*/  IMAD.MOV.U32 R14, RZ, RZ, R10.reuse ;  /* 0x000000ffff0e7224 */ /* 0x100fe400078e000a */
[--C-:B------:R-:W-:Y:S02]  /*37c0*/  IMAD.MOV.U32 R15, RZ, RZ, R10.reuse ;  /* 0x000000ffff0f7224 */ /* 0x100fe400078e000a */
[--C-:B------:R-:W-:Y:S01]  /*37d0*/  IMAD.MOV.U32 R16, RZ, RZ, R10.reuse ;  /* 0x000000ffff107224 */ /* 0x100fe200078e000a */
[----:B------:R-:W5:Y:S01]  /*37e0*/  @!P4 LDG.E R13, desc[UR8][R2.64+0x400] ;  /* 0x00040008020dc981 */ /* 0x000f62000c1e1900 */
[----:B------:R-:W-:-:S02]  /*37f0*/  IMAD.MOV.U32 R17, RZ, RZ, R10 ;  /* 0x000000ffff117224 */ /* 0x000fc400078e000a */
[----:B------:R-:W-:Y:S01]  /*3800*/  IMAD.MOV.U32 R18, RZ, RZ, R10 ;  /* 0x000000ffff127224 */ /* 0x000fe200078e000a */
[----:B------:R-:W5:Y:S04]  /*3810*/  @!P5 LDG.E R14, desc[UR8][R2.64+0x480] ;  /* 0x00048008020ed981 */ /* 0x000f68000c1e1900 */
[----:B------:R-:W5:Y:S04]  /*3820*/  @!P6 LDG.E R15, desc[UR8][R2.64+0x500] ;  /* 0x00050008020fe981 */ /* 0x000f68000c1e1900 */
[----:B------:R-:W5:Y:S04]  /*3830*/  @!P0 LDG.E R16, desc[UR8][R2.64+0x580] ;  /* 0x0005800802108981 */ /* 0x000f68000c1e1900 */
[----:B------:R-:W5:Y:S04]  /*3840*/  @!P1 LDG.E R17, desc[UR8][R2.64+0x600] ;  /* 0x0006000802119981 */ /* 0x000f68000c1e1900 */
[----:B------:R-:W5:Y:S04]  /*3850*/  @!P2 LDG.E R18, desc[UR8][R2.64+0x680] ;  /* 0x000680080212a981 */ /* 0x000f68000c1e1900 */
[----:B------:R-:W5:Y:S01]  /*3860*/  @!P3 LDG.E R10, desc[UR8][R2.64+0x700] ;  /* 0x00070008020ab981 */ /* 0x000f62000c1e1900 */
[----:B------:R-:W0:Y:S01]  /*3870*/  S2R R21, SR_LANEID ;  /* 0x0000000000157919 */ /* 0x000e220000000000 */
[----:B------:R-:W1:Y:S01]  /*3880*/  S2UR UR5, SR_CgaCtaId ;  /* 0x00000000000579c3 */ /* 0x000e620000008800 */
[----:B------:R-:W-:Y:S01]  /*3890*/  SHF.R.U32.HI R22, RZ, 0x5, R0 ;  /* 0x00000005ff167819 */ /* 0x000fe20000011600 */
[----:B------:R-:W-:-:S02]  /*38a0*/  UMOV UR4, 0x400 ;  /* 0x0000040000047882 */ /* 0x000fc40000000000 */
[----:B-1----:R-:W-:Y:S02]  /*38b0*/  ULEA UR4, UR5, UR4, 0x18 ;  /* 0x0000000405047291 */ /* 0x002fe4000f8ec0ff */
[----:B0-----:R-:W-:-:S05]  /*38c0*/  IMAD R19, R22, 0x1e0, R21 ;  /* 0x000001e016137824 */ /* 0x001fca00078e0215 */
[----:B------:R-:W-:-:S05]  /*38d0*/  LEA R19, R19, UR4, 0x2 ;  /* 0x0000000413137c11 */ /* 0x000fca000f8e10ff */
[----:B------:R-:W-:Y:S01]  /*38e0*/  IMAD R23, R21, 0x38, R19 ;  /* 0x0000003815177824 */ /* 0x000fe200078e0213 */
[----:B------:R-:W-:Y:S01]  /*38f0*/  UISETP.NE.AND UP0, UPT, UR7, URZ, UPT ;  /* 0x000000ff0700728c */ /* 0x000fe2000bf05270 */
        /* <DEDUP_REMOVED lines=34> */
[CC--:B------:R-:W-:Y:S01]  /*3b20*/  ISETP.GT.AND P0, PT, R2.reuse, R3.reuse, PT ;  /* 0x000000030200720c */ /* 0x0c0fe20003f04270 */
[----:B------:R-:W-:Y:S01]  /*3b30*/  BSSY.RECONVERGENT B0, `(.L_x_29) ;  /* 0x0000098000007945 */ /* 0x000fe20003800200 */
        /* <DEDUP_REMOVED lines=34> */
[-C--:B------:R-:W-:Y:S02]  /*3d60*/  SEL R14, R14, R27.reuse, P0 ;  /* 0x0000001b0e0e7207 */ /* 0x080fe40000000000 */
[----:B------:R-:W-:Y:S02]  /*3d70*/  VIMNMX R36, PT, PT, RZ, R20, !PT ;  /* 0x00000014ff247248 */ /* 0x000fe40007fe0100 */
[----:B------:R-:W-:Y:S02]  /*3d80*/  SEL R13, R14, R27, P1 ;  /* 0x0000001b0e0d7207 */ /* 0x000fe40000800000 */
[----:B------:R-:W-:Y:S02]  /*3d90*/  ISETP.GE.AND P2, PT, R21, 0x1, PT ;  /* 0x000000011500780c */ /* 0x000fe40003f46270 */
[C---:B------:R-:W-:Y:S01]  /*3da0*/  ISETP.GT.AND P0, PT, R13.reuse, R8, PT ;  /* 0x000000080d00720c */ /* 0x040fe20003f04270 */
[C---:B------:R-:W-:Y:S01]  /*3db0*/  VIADD R15, R13.reuse, 0xffffffff ;  /* 0xffffffff0d0f7836 */ /* 0x040fe20000000000 */
[----:B------:R-:W-:-:S02]  /*3dc0*/  ISETP.GT.AND P1, PT, R13, 0x1, PT ;  /* 0x000000010d00780c */ /* 0x000fc40003f24270 */
[----:B------:R-:W-:Y:S02]  /*3dd0*/  ISETP.NE.AND P3, PT, R21, 0x1f, PT ;  /* 0x0000001f1500780c */ /* 0x000fe40003f65270 */
        /* <DEDUP_REMOVED lines=71> */
[----:B------:R-:W-:Y:S02]  /*4250*/  @P0 SEL R15, R13, R15, P1 ;  /* 0x0000000f0d0f0207 */ /* 0x000fe40000800000 */
[----:B------:R-:W-:Y:S02]  /*4260*/  @!P3 LEA R13, R22, UR4, 0x2 ;  /* 0x00000004160dbc11 */ /* 0x000fe4000f8e10ff */
[----:B------:R-:W-:Y:S02]  /*4270*/  SEL R15, R12, R15, !P2 ;  /* 0x0000000f0c0f7207 */ /* 0x000fe40005000000 */
[----:B------:R-:W-:Y:S02]  /*4280*/  ISETP.GE.AND P2, PT, R21, 0x10, PT ;  /* 0x000000101500780c */ /* 0x000fe40003f46270 */
[-C--:B------:R-:W-:Y:S01]  /*4290*/  VIMNMX R12, PT, PT, RZ, R15.reuse, !PT ;  /* 0x0000000fff0c7248 */ /* 0x080fe20007fe0100 */
[----:B------:R-:W0:Y:S02]  /*42a0*/  SHFL.UP PT, R14, R15, 0x10, RZ ;  /* 0x060000000f0e7989 */ /* 0x000e2400000e00ff */
[----:B0-----:R-:W-:-:S02]  /*42b0*/  ISETP.GT.AND P0, PT, R14, R15, PT ;  /* 0x0000000f0e00720c */ /* 0x001fc40003f04270 */
[C---:B------:R-:W-:Y:S01]  /*42c0*/  ISETP.GT.AND P1, PT, R14.reuse, 0x1, PT ;  /* 0x000000010e00780c */ /* 0x040fe20003f24270 */
[----:B------:R-:W-:-:S10]  /*42d0*/  VIADD R14, R14, 0xffffffff ;  /* 0xffffffff0e0e7836 */ /* 0x000fd40000000000 */
[----:B------:R-:W-:Y:S02]  /*42e0*/  @P0 SEL R12, R14, R12, P1 ;  /* 0x0000000c0e0c0207 */ /* 0x000fe40000800000 */
[C---:B------:R-:W-:Y:S02]  /*42f0*/  ISETP.GE.U32.AND P1, PT, R0.reuse, 0x20, PT ;  /* 0x000000200000780c */ /* 0x040fe40003f26070 */
[----:B------:R-:W-:Y:S01]  /*4300*/  SEL R15, R15, R12, !P2 ;  /* 0x0000000c0f0f7207 */ /* 0x000fe20005000000 */
[----:B------:R0:W-:Y:S01]  /*4310*/  @!P3 STS [R13+0x10], R12 ;  /* 0x0000100c0d00b388 */ /* 0x0001e20000000800 */
[----:B------:R-:W-:Y:S01]  /*4320*/  BAR.SYNC.DEFER_BLOCKING 0x0 ;  /* 0x0000000000007b1d */ /* 0x000fe20000010000 */
[----:B------:R-:W-:-:S05]  /*4330*/  ISETP.NE.AND P0, PT, R0, RZ, PT ;  /* 0x000000ff0000720c */ /* 0x000fca0003f05270 */
[----:B------:R0:W1:Y:S03]  /*4340*/  SHFL.UP PT, R37, R15, 0x1, RZ ;  /* 0x042000000f257989 */ /* 0x00006600000e00ff */
[----:B------:R-:W-:Y:S05]  /*4350*/  @!P1 BRA `(.L_x_30) ;  /* 0x0000000000549947 */ /* 0x000fea0003800000 */
[----:B0-----:R-:W0:Y:S01]  /*4360*/  LDS.128 R12, [UR4+0x10] ;  /* 0x00001004ff0c7984 */ /* 0x001e220008000c00 */
[C---:B------:R-:W-:Y:S02]  /*4370*/  ISETP.NE.AND P3, PT, R22.reuse, 0x3, PT ;  /* 0x000000031600780c */ /* 0x040fe40003f65270 */
[----:B------:R-:W-:Y:S02]  /*4380*/  ISETP.NE.AND P4, PT, R22, 0x2, PT ;  /* 0x000000021600780c */ /* 0x000fe40003f85270 */
[C---:B0-----:R-:W-:Y:S01]  /*4390*/  ISETP.GT.AND P1, PT, R12.reuse, 0x1, PT ;  /* 0x000000010c00780c */ /* 0x041fe20003f24270 */
[C---:B------:R-:W-:Y:S01]  /*43a0*/  VIADD R38, R12.reuse, 0xffffffff ;  /* 0xffffffff0c267836 */ /* 0x040fe20000000000 */
[-C--:B------:R-:W-:Y:S02]  /*43b0*/  ISETP.GT.AND P2, PT, R12, R13.reuse, PT ;  /* 0x0000000d0c00720c */ /* 0x080fe40003f44270 */
[----:B------:R-:W-:-:S09]  /*43c0*/  VIMNMX R13, PT, PT, RZ, R13, !PT ;  /* 0x0000000dff0d7248 */ /* 0x000fd20007fe0100 */
[----:B------:R-:W-:-:S04]  /*43d0*/  @P1 SEL R13, R38, R13, P2 ;  /* 0x0000000d260d1207 */ /* 0x000fc80001000000 */
[CC--:B------:R-:W-:Y:S01]  /*43e0*/  ISETP.GT.AND P2, PT, R13.reuse, R14.reuse, PT ;  /* 0x0000000e0d00720c */ /* 0x0c0fe20003f44270 */
[C---:B------:R-:W-:Y:S01]  /*43f0*/  VIADD R15, R13.reuse, 0xffffffff ;  /* 0xffffffff0d0f7836 */ /* 0x040fe20000000000 */
[----:B------:R-:W-:Y:S02]  /*4400*/  VIMNMX R14, PT, PT, RZ, R14, !PT ;  /* 0x0000000eff0e7248 */ /* 0x000fe40007fe0100 */
[----:B------:R-:W-:-:S09]  /*4410*/  ISETP.GT.AND P1, PT, R13, 0x1, PT ;  /* 0x000000010d00780c */ /* 0x000fd20003f24270 */
[----:B------:R-:W-:Y:S02]  /*4420*/  @P2 SEL R14, R15, R14, P1 ;  /* 0x0000000e0f0e2207 */ /* 0x000fe40000800000 */
[----:B------:R-:W-:Y:S02]  /*4430*/  @P3 SEL R14, R13, R12, !P4 ;  /* 0x0000000c0d0e3207 */ /* 0x000fe40006000000 */
[----:B------:R-:W-:Y:S02]  /*4440*/  ISETP.NE.AND P3, PT, R21, RZ, PT ;  /* 0x000000ff1500720c */ /* 0x000fe40003f65270 */
[CC--:B-1----:R-:W-:Y:S01]  /*4450*/  ISETP.GT.AND P1, PT, R14.reuse, R37.reuse, PT ;  /* 0x000000250e00720c */ /* 0x0c2fe20003f24270 */
[C---:B------:R-:W-:Y:S01]  /*4460*/  VIADD R12, R14.reuse, 0xffffffff ;  /* 0xffffffff0e0c7836 */ /* 0x040fe20000000000 */
[----:B------:R-:W-:Y:S02]  /*4470*/  VIMNMX R37, PT, PT, RZ, R37, !PT ;  /* 0x00000025ff257248 */ /* 0x000fe40007fe0100 */
[----:B------:R-:W-:-:S09]  /*4480*/  ISETP.GT.AND P2, PT, R14, 0x1, PT ;  /* 0x000000010e00780c */ /* 0x000fd20003f44270 */
[----:B------:R-:W-:-:S04]  /*4490*/  @P1 SEL R37, R12, R37, P2 ;  /* 0x000000250c251207 */ /* 0x000fc80001000000 */
[----:B------:R-:W-:-:S07]  /*44a0*/  SEL R37, R14, R37, !P3 ;  /* 0x000000250e257207 */ /* 0x000fce0005800000 */
.L_x_30:
[----:B------:R-:W-:Y:S05]  /*44b0*/  BSYNC.RECONVERGENT B0 ;  /* 0x0000000000007941 */ /* 0x000fea0003800200 */
.L_x_29:
[C---:B-1----:R-:W-:Y:S02]  /*44c0*/  ISETP.GT.AND P2, PT, R37.reuse, 0x1, P0 ;  /* 0x000000012500780c */ /* 0x042fe40000744270 */
[CC--:B------:R-:W-:Y:S01]  /*44d0*/  @P0 ISETP.GT.AND P1, PT, R37.reuse, R2.reuse, PT ;  /* 0x000000022500020c */ /* 0x0c0fe20003f24270 */
[----:B------:R-:W-:Y:S01]  /*44e0*/  @P0 VIADD R37, R37, 0xffffffff ;  /* 0xffffffff25250836 */ /* 0x000fe20000000000 */
[----:B0-----:R-:W-:-:S09]  /*44f0*/  @P0 VIMNMX R12, PT, PT, RZ, R2, !PT ;  /* 0x00000002ff0c0248 */ /* 0x001fd20007fe0100 */
[----:B------:R-:W-:-:S05]  /*4500*/  @P2 SEL R12, R37, R12, P1 ;  /* 0x0000000c250c2207 */ /* 0x000fca0000800000 */
        /* <DEDUP_REMOVED lines=15> */
[----:B------:R-:W-:Y:S01]  /*4600*/  ISETP.GT.AND P0, PT, R25, R6, PT ;  /* 0x000000061900720c */ /* 0x000fe20003f04270 */
[----:B------:R-:W-:-:S10]  /*4610*/  IMAD.MOV.U32 R37, RZ, RZ, R25 ;  /* 0x000000ffff257224 */ /* 0x000fd400078e0019 */
        /* <DEDUP_REMOVED lines=35> */
[----:B------:R-:W-:Y:S01]  /*4850*/  @P1 SEL R34, R3, R34, P0 ;  /* 0x0000002203221207 */ /* 0x000fe20000000000 */
[----:B------:R-:W-:Y:S02]  /*4860*/  IMAD.MOV.U32 R3, RZ, RZ, R24 ;  /* 0x000000ffff037224 */ /* 0x000fe400078e0018 */
[----:B------:R-:W-:Y:S01]  /*4870*/  IMAD.MOV.U32 R24, RZ, RZ, R28 ;  /* 0x000000ffff187224 */ /* 0x000fe200078e001c */
[C---:B------:R-:W-:Y:S01]  /*4880*/  ISETP.GT.AND P1, PT, R34.reuse, 0x1, PT ;  /* 0x000000012200780c */ /* 0x040fe20003f24270 */
[C---:B------:R-:W-:Y:S01]  /*4890*/  VIADD R4, R34.reuse, 0xffffffff ;  /* 0xffffffff22047836 */ /* 0x040fe20000000000 */
[----:B------:R-:W-:Y:S01]  /*48a0*/  ISETP.GT.AND P0, PT, R34, R19, PT ;  /* 0x000000132200720c */ /* 0x000fe20003f04270 */
[----:B------:R-:W-:-:S10]  /*48b0*/  IMAD.MOV.U32 R28, RZ, RZ, R32 ;  /* 0x000000ffff1c7224 */ /* 0x000fd400078e0020 */
[----:B------:R-:W-:Y:S01]  /*48c0*/  @P1 SEL R35, R4, R35, P0 ;  /* 0x0000002304231207 */ /* 0x000fe20000000000 */
[----:B------:R-:W-:Y:S02]  /*48d0*/  IMAD.MOV.U32 R4, RZ, RZ, R26 ;  /* 0x000000ffff047224 */ /* 0x000fe400078e001a */
[----:B------:R-:W-:Y:S01]  /*48e0*/  IMAD.MOV.U32 R26, RZ, RZ, R30 ;  /* 0x000000ffff1a7224 */ /* 0x000fe200078e001e */
[C---:B------:R-:W-:Y:S01]  /*48f0*/  ISETP.GT.AND P1, PT, R35.reuse, 0x1, PT ;  /* 0x000000012300780c */ /* 0x040fe20003f24270 */
[C---:B------:R-:W-:Y:S01]  /*4900*/  VIADD R5, R35.reuse, 0xffffffff ;  /* 0xffffffff23057836 */ /* 0x040fe20000000000 */
[----:B------:R-:W-:Y:S01]  /*4910*/  ISETP.GT.AND P0, PT, R35, R20, PT ;  /* 0x000000142300720c */ /* 0x000fe20003f04270 */
[----:B------:R-:W-:-:S10]  /*4920*/  IMAD.MOV.U32 R30, RZ, RZ, R34 ;  /* 0x000000ffff1e7224 */ /* 0x000fd400078e0022 */
[----:B------:R-:W-:-:S05]  /*4930*/  @P1 SEL R36, R5, R36, P0 ;  /* 0x0000002405241207 */ /* 0x000fca0000000000 */
[----:B------:R-:W-:Y:S01]  /*4940*/  IMAD.MOV.U32 R32, RZ, RZ, R36 ;  /* 0x000000ffff207224 */ /* 0x000fe200078e0024 */
[----:B------:R-:W-:Y:S06]  /*4950*/  BRA `(.L_x_31) ;  /* 0x0000001c00407947 */ /* 0x000fec0003800000 */
.L_x_28:
        /* <DEDUP_REMOVED lines=135> */
[CC--:B------:R-:W-:Y:S01]  /*51d0*/  ISETP.GT.AND P0, PT, R41.reuse, R14.reuse, PT ;  /* 0x0000000e2900720c */ /* 0x0c0fe20003f04270 */
[----:B------:R-:W-:Y:S01]  /*51e0*/  VIADD R13, R41, 0xffffffff ;  /* 0xffffffff290d7836 */ /* 0x000fe20000000000 */
        /* <DEDUP_REMOVED lines=22> */
.L_x_32:
[----:B------:R-:W0:Y:S01]  /*5350*/  LDC.64 R22, c[0x0][0x390] ;  /* 0x0000e400ff167b82 */ /* 0x000e220000000a00 */
[----:B------:R-:W-:Y:S01]  /*5360*/  ISETP.NE.AND P2, PT, R0, RZ, PT ;  /* 0x000000ff0000720c */ /* 0x000fe20003f45270 */
[----:B------:R-:W-:-:S06]  /*5370*/  IMAD.U32 R45, RZ, RZ, UR7 ;  /* 0x00000007ff2d7e24 */ /* 0x000fcc000f8e00ff */
[----:B------:R-:W1:Y:S06]  /*5380*/  LDC R12, c[0x0][0x370] ;  /* 0x0000dc00ff0c7b82 */ /* 0x000e6c0000000800 */
        /* <DEDUP_REMOVED lines=8> */
.L_x_34:
[----:B------:R-:W-:Y:S05]  /*5410*/  NANOSLEEP 0x1c2 ;  /* 0x000001c20000795d */ /* 0x000fea0003800000 */
[----:B------:R-:W-:Y:S01]  /*5420*/  NOP ;  /* 0x0000000000007918 */ /* 0x000fe20000000000 */
.L_x_35:
[----:B------:R-:W0:Y:S01]  /*5430*/  S2R R12, SR_CTAID.X ;  /* 0x00000000000c7919 */ /* 0x000e220000002500 */
[----:B------:R-:W-:-:S04]  /*5440*/  LOP3.LUT R13, RZ, R0, RZ, 0x33, !PT ;  /* 0x00000000ff0d7212 */ /* 0x000fc800078e33ff */
[----:B0-----:R-:W-:-:S05]  /*5450*/  IADD3 R13, PT, PT, R13, UR13, R12 ;  /* 0x0000000d0d0d7c10 */ /* 0x001fca000fffe00c */
[----:B------:R-:W-:-:S05]  /*5460*/  IMAD.WIDE R22, R13, 0x8, R22 ;  /* 0x000000080d167825 */ /* 0x000fca00078e0216 */
[----:B------:R-:W2:Y:S01]  /*5470*/  LD.E.64.STRONG.GPU R12, desc[UR8][R22.64+0x100] ;  /* 0x00010008160c7980 */ /* 0x000ea2000c10fb00 */
[----:B------:R-:W-:Y:S01]  /*5480*/  UMOV UR5, 0xffffffff ;  /* 0xffffffff00057882 */ /* 0x000fe20000000000 */
[----:B--2---:R-:W-:Y:S02]  /*5490*/  ISETP.NE.AND P0, PT, R12, 0x63, PT ;  /* 0x000000630c00780c */ /* 0x004fe40003f05270 */
[----:B------:R-:W-:Y:S11]  /*54a0*/  BRA.DIV UR5, `(.L_x_36) ;  /* 0x0000002605d87947 */ /* 0x000ff6000b800000 */
[----:B------:R-:W-:-:S13]  /*54b0*/  VOTE.ANY P0, !P0 ;  /* 0x0000000000ff7806 */ /* 0x000fda0004000100 */
.L_x_88:
[----:B------:R-:W-:Y:S05]  /*54c0*/  @!P0 BRA `(.L_x_37) ;  /* 0x0000000000308947 */ /* 0x000fea0003800000 */
.L_x_41:
[----:B------:R-:W-:Y:S05]  /*54d0*/  YIELD ;  /* 0x0000000000007946 */ /* 0x000fea0003800000 */
[----:B------:R-:W-:Y:S05]  /*54e0*/  @P1 BRA `(.L_x_38) ;  /* 0x0000000000081947 */ /* 0x000fea0003800000 */
[----:B------:R0:W-:Y:S06]  /*54f0*/  MEMBAR.SC.CTA ;  /* 0x0000000000007992 */ /* 0x0001ec0000000000 */
[----:B0-----:R-:W-:Y:S05]  /*5500*/  BRA `(.L_x_39) ;  /* 0x0000000000087947 */ /* 0x001fea0003800000 */
.L_x_38:
[----:B------:R-:W-:Y:S05]  /*5510*/  NANOSLEEP 0x15e ;  /* 0x0000015e0000795d */ /* 0x000fea0003800000 */
[----:B------:R-:W-:Y:S01]  /*5520*/  NOP ;  /* 0x0000000000007918 */ /* 0x000fe20000000000 */
.L_x_39:
[----:B------:R-:W2:Y:S01]  /*5530*/  LD.E.64.STRONG.GPU R12, desc[UR8][R22.64+0x100] ;  /* 0x00010008160c7980 */ /* 0x000ea2000c10fb00 */
[----:B------:R-:W-:Y:S01]  /*5540*/  UMOV UR5, 0xffffffff ;  /* 0xffffffff00057882 */ /* 0x000fe20000000000 */
[----:B--2---:R-:W-:Y:S02]  /*5550*/  ISETP.NE.AND P0, PT, R12, 0x63, PT ;  /* 0x000000630c00780c */ /* 0x004fe40003f05270 */
[----:B------:R-:W-:Y:S11]  /*5560*/  BRA.DIV UR5, `(.L_x_40) ;  /* 0x0000002605c87947 */ /* 0x000ff6000b800000 */
[----:B------:R-:W-:-:S13]  /*5570*/  VOTE.ANY P0, !P0 ;  /* 0x0000000000ff7806 */ /* 0x000fda0004000100 */
.L_x_91:
[----:B------:R-:W-:Y:S05]  /*5580*/  @P0 BRA `(.L_x_41) ;  /* 0xfffffffc00d00947 */ /* 0x000fea000383ffff */
.L_x_37:
[----:B------:R-:W-:Y:S01]  /*5590*/  UMOV UR5, 0xffffffff ;  /* 0xffffffff00057882 */ /* 0x000fe20000000000 */
[----:B------:R-:W-:Y:S02]  /*55a0*/  ISETP.NE.AND P0, PT, R12, 0x65, PT ;  /* 0x000000650c00780c */ /* 0x000fe40003f05270 */
[----:B------:R-:W-:Y:S11]  /*55b0*/  BRA.DIV UR5, `(.L_x_42) ;  /* 0x0000002605d47947 */ /* 0x000ff6000b800000 */
[----:B------:R-:W0:Y:S01]  /*55c0*/  S2R R40, SR_GEMASK ;  /* 0x0000000000287919 */ /* 0x000e220000003c00 */
[----:B------:R-:W-:Y:S01]  /*55d0*/  VOTE.ANY R14, PT, !P0 ;  /* 0x00000000000e7806 */ /* 0x000fe200040e0100 */
[----:B------:R-:W1:Y:S01]  /*55e0*/  S2UR UR5, SR_CTAID.X ;  /* 0x00000000000579c3 */ /* 0x000e620000002500 */
[----:B------:R-:W-:Y:S02]  /*55f0*/  PLOP3.LUT P5, PT, PT, PT, PT, 0x8, 0x80 ;  /* 0x000000000080781c */ /* 0x000fe40003fae170 */
[----:B------:R-:W-:-:S05]  /*5600*/  LOP3.LUT R31, RZ, R0, RZ, 0x33, !PT ;  /* 0x00000000ff1f7212 */ /* 0x000fca00078e33ff */
[----:B------:R-:W1:Y:S01]  /*5610*/  LDC R38, c[0x0][0x398] ;  /* 0x0000e600ff267b82 */ /* 0x000e620000000800 */
[----:B0-----:R-:W-:-:S05]  /*5620*/  LOP3.LUT R14, R14, 0x80000000, R40, 0xec, !PT ;  /* 0x800000000e0e7812 */ /* 0x001fca00078eec28 */
[----:B------:R-:W-:-:S05]  /*5630*/  VIADD R23, R14, 0xffffffff ;  /* 0xffffffff0e177836 */ /* 0x000fca0000000000 */
[----:B------:R-:W-:Y:S01]  /*5640*/  LOP3.LUT R23, R14, R23, RZ, 0xc, !PT ;  /* 0x000000170e177212 */ /* 0x000fe200078e0cff */
[----:B------:R-:W-:-:S03]  /*5650*/  VIADD R14, R21, 0x2 ;  /* 0x00000002150e7836 */ /* 0x000fc60000000000 */
        /* <DEDUP_REMOVED lines=10> */
[----:B------:R-:W-:Y:S01]  /*5700*/  ISETP.GT.AND P3, PT, R14, R41, PT ;  /* 0x000000290e00720c */ /* 0x000fe20003f64270 */
[----:B------:R-:W-:-:S03]  /*5710*/  VIADD R14, R21, 0x4 ;  /* 0x00000004150e7836 */ /* 0x000fc60000000000 */
        /* <DEDUP_REMOVED lines=30> */
[----:B------:R-:W-:-:S05]  /*5900*/  @P4 SEL R23, R22, R23, P0 ;  /* 0x0000001716174207 */ /* 0x000fca0000000000 */
[----:B------:R-:W-:-:S04]  /*5910*/  @!P3 IMAD.MOV.U32 R22, RZ, RZ, R23 ;  /* 0x000000ffff16b224 */ /* 0x000fc800078e0017 */
[----:B------:R-:W-:Y:S01]  /*5920*/  @!P3 IMAD.MOV.U32 R13, RZ, RZ, R22 ;  /* 0x000000ffff0db224 */ /* 0x000fe200078e0016 */
[----:B------:R-:W-:Y:S01]  /*5930*/  ISETP.GT.AND P3, PT, R14, R41, PT ;  /* 0x000000290e00720c */ /* 0x000fe20003f64270 */
[----:B------:R-:W0:Y:S03]  /*5940*/  LDC.64 R22, c[0x0][0x390] ;  /* 0x0000e400ff167b82 */ /* 0x000e260000000a00 */
[----:B------:R-:W2:Y:S09]  /*5950*/  SHFL.DOWN PT, R42, R13, 0x10, R41 ;  /* 0x0a0000000d2a7989 */ /* 0x000eb200000e0029 */
[----:B------:R-:W-:-:S02]  /*5960*/  @!P3 VIMNMX R47, PT, PT, RZ, R13, !PT ;  /* 0x0000000dff2fb248 */ /* 0x000fc40007fe0100 */
[C---:B--2---:R-:W-:Y:S02]  /*5970*/  @!P3 ISETP.GT.AND P0, PT, R42.reuse, R13, PT ;  /* 0x0000000d2a00b20c */ /* 0x044fe40003f04270 */
[C---:B------:R-:W-:Y:S01]  /*5980*/  @!P3 ISETP.GT.AND P4, PT, R42.reuse, 0x1, PT ;  /* 0x000000012a00b80c */ /* 0x040fe20003f84270 */
[----:B------:R-:W-:Y:S01]  /*5990*/  @!P3 VIADD R42, R42, 0xffffffff ;  /* 0xffffffff2a2ab836 */ /* 0x000fe20000000000 */
[----:B------:R-:W-:Y:S02]  /*59a0*/  @!P3 PLOP3.LUT P5, PT, P0, PT, PT, 0x80, 0x8 ;  /* 0x000000000008b81c */ /* 0x000fe400007af070 */
[----:B------:R-:W-:-:S11]  /*59b0*/  ISETP.NE.AND P0, PT, R12, 0x65, PT ;  /* 0x000000650c00780c */ /* 0x000fd60003f05270 */
[----:B------:R-:W-:Y:S02]  /*59c0*/  @P5 SEL R47, R42, R47, P4 ;  /* 0x0000002f2a2f5207 */ /* 0x000fe40002000000 */
[----:B0-----:R-:W-:Y:S02]  /*59d0*/  IADD3 R12, P4, PT, R22, 0x100, RZ ;  /* 0x00000100160c7810 */ /* 0x001fe40007f9e0ff */
[----:B------:R-:W-:Y:S01]  /*59e0*/  VOTE.ALL P0, P0 ;  /* 0x0000000000ff7806 */ /* 0x000fe20000000000 */
[----:B------:R-:W-:Y:S01]  /*59f0*/  @!P3 IMAD.MOV.U32 R14, RZ, RZ, R47 ;  /* 0x000000ffff0eb224 */ /* 0x000fe200078e002f */
[----:B-1----:R-:W-:Y:S01]  /*5a00*/  IADD3 R42, PT, PT, R31, UR5, R38 ;  /* 0x000000051f2a7c10 */ /* 0x002fe2000fffe026 */
[----:B------:R-:W-:Y:S02]  /*5a10*/  IMAD.X R49, RZ, RZ, R23, P4 ;  /* 0x000000ffff317224 */ /* 0x000fe400020e0617 */
[----:B------:R-:W-:-:S08]  /*5a20*/  @!P3 IMAD.MOV.U32 R13, RZ, RZ, R14 ;  /* 0x000000ffff0db224 */ /* 0x000fd000078e000e */
.L_x_100:
[----:B------:R-:W-:Y:S05]  /*5a30*/  @!P0 BRA `(.L_x_43) ;  /* 0x0000000400788947 */ /* 0x000fea0003800000 */
.L_x_51:
        /* <DEDUP_REMOVED lines=8> */
.L_x_103:
[----:B------:R-:W-:Y:S05]  /*5ac0*/  @!P0 BRA `(.L_x_45) ;  /* 0x0000000000308947 */ /* 0x000fea0003800000 */
.L_x_49:
[----:B------:R-:W-:Y:S05]  /*5ad0*/  YIELD ;  /* 0x0000000000007946 */ /* 0x000fea0003800000 */
[----:B------:R-:W-:Y:S05]  /*5ae0*/  @P1 BRA `(.L_x_46) ;  /* 0x0000000000081947 */ /* 0x000fea0003800000 */
[----:B------:R0:W-:Y:S06]  /*5af0*/  MEMBAR.SC.CTA ;  /* 0x0000000000007992 */ /* 0x0001ec0000000000 */
[----:B0-----:R-:W-:Y:S05]  /*5b00*/  BRA `(.L_x_47) ;  /* 0x0000000000087947 */ /* 0x001fea0003800000 */
.L_x_46:
[----:B------:R-:W-:Y:S05]  /*5b10*/  NANOSLEEP 0x15e ;  /* 0x0000015e0000795d */ /* 0x000fea0003800000 */
[----:B------:R-:W-:Y:S01]  /*5b20*/  NOP ;  /* 0x0000000000007918 */ /* 0x000fe20000000000 */
.L_x_47:
[----:B------:R-:W2:Y:S01]  /*5b30*/  LD.E.64.STRONG.GPU R22, desc[UR8][R46.64+-0x100] ;  /* 0xffff00082e167980 */ /* 0x000ea2000c10fb00 */
[----:B------:R-:W-:Y:S01]  /*5b40*/  UMOV UR5, 0xffffffff ;  /* 0xffffffff00057882 */ /* 0x000fe20000000000 */
[----:B--2---:R-:W-:Y:S02]  /*5b50*/  ISETP.NE.AND P0, PT, R22, 0x63, PT ;  /* 0x000000631600780c */ /* 0x004fe40003f05270 */
[----:B------:R-:W-:Y:S11]  /*5b60*/  BRA.DIV UR5, `(.L_x_48) ;  /* 0x0000002a05447947 */ /* 0x000ff6000b800000 */
[----:B------:R-:W-:-:S13]  /*5b70*/  VOTE.ANY P0, !P0 ;  /* 0x0000000000ff7806 */ /* 0x000fda0004000100 */
.L_x_106:
[----:B------:R-:W-:Y:S05]  /*5b80*/  @P0 BRA `(.L_x_49) ;  /* 0xfffffffc00d00947 */ /* 0x000fea000383ffff */
.L_x_45:
[----:B------:R-:W-:Y:S01]  /*5b90*/  UMOV UR5, 0xffffffff ;  /* 0xffffffff00057882 */ /* 0x000fe20000000000 */
[----:B------:R-:W-:Y:S02]  /*5ba0*/  ISETP.NE.AND P0, PT, R22, 0x65, PT ;  /* 0x000000651600780c */ /* 0x000fe40003f05270 */
[----:B------:R-:W-:Y:S11]  /*5bb0*/  BRA.DIV UR5, `(.L_x_50) ;  /* 0x0000002a05507947 */ /* 0x000ff6000b800000 */
[----:B------:R-:W-:Y:S01]  /*5bc0*/  VOTE.ANY R14, PT, !P0 ;  /* 0x00000000000e7806 */ /* 0x000fe200040e0100 */
[----:B------:R-:W-:-:S03]  /*5bd0*/  VIADD R42, R42, 0xffffffe0 ;  /* 0xffffffe02a2a7836 */ /* 0x000fc60000000000 */
[----:B------:R-:W-:-:S05]  /*5be0*/  LOP3.LUT R14, R14, 0x80000000, R40, 0xec, !PT ;  /* 0x800000000e0e7812 */ /* 0x000fca00078eec28 */
        /* <DEDUP_REMOVED lines=66> */
.L_x_115:
[----:B------:R-:W-:Y:S05]  /*6010*/  @P0 BRA `(.L_x_51) ;  /* 0xfffffff800880947 */ /* 0x000fea000383ffff */
.L_x_43:
[----:B------:R-:W-:Y:S01]  /*6020*/  ISETP.NE.AND P3, PT, R21, RZ, PT ;  /* 0x000000ff1500720c */ /* 0x000fe20003f65270 */
[----:B------:R-:W-:-:S12]  /*6030*/  BSSY.RECONVERGENT B0, `(.L_x_52) ;  /* 0x0000011000007945 */ /* 0x000fd80003800200 */
[----:B------:R-:W0:Y:S01]  /*6040*/  @!P3 S2R R21, SR_CgaCtaId ;  /* 0x000000000015b919 */ /* 0x000e220000008800 */
[----:B------:R-:W-:-:S04]  /*6050*/  @!P3 MOV R12, 0x400 ;  /* 0x00000400000cb802 */ /* 0x000fc80000000f00 */
[----:B0-----:R-:W-:Y:S01]  /*6060*/  @!P3 LEA R22, R21, R12, 0x18 ;  /* 0x0000000c1516b211 */ /* 0x001fe200078ec0ff */
[----:B------:R-:W-:Y:S06]  /*6070*/  @P2 BRA `(.L_x_53) ;  /* 0x0000000000302947 */ /* 0x000fec0003800000 */
[----:B------:R-:W0:Y:S01]  /*6080*/  S2UR UR6, SR_CgaCtaId ;  /* 0x00000000000679c3 */ /* 0x000e220000008800 */
[CC--:B------:R-:W-:Y:S01]  /*6090*/  ISETP.GT.AND P0, PT, R13.reuse, R15.reuse, PT ;  /* 0x0000000f0d00720c */ /* 0x0c0fe20003f04270 */
[----:B------:R-:W-:Y:S01]  /*60a0*/  UMOV UR5, 0x400 ;  /* 0x0000040000057882 */ /* 0x000fe20000000000 */
[C---:B------:R-:W-:Y:S01]  /*60b0*/  VIADD R12, R13.reuse, 0xffffffff ;  /* 0xffffffff0d0c7836 */ /* 0x040fe20000000000 */
[----:B------:R-:W-:Y:S01]  /*60c0*/  ISETP.GT.AND P1, PT, R13, 0x1, PT ;  /* 0x000000010d00780c */ /* 0x000fe20003f24270 */
[----:B------:R-:W-:Y:S01]  /*60d0*/  IMAD.MOV.U32 R14, RZ, RZ, 0x65 ;  /* 0x00000065ff0e7424 */ /* 0x000fe200078e00ff */
[----:B------:R-:W-:-:S08]  /*60e0*/  VIMNMX R15, PT, PT, RZ, R15, !PT ;  /* 0x0000000fff0f7248 */ /* 0x000fd00007fe0100 */
[----:B------:R-:W-:-:S05]  /*60f0*/  @P0 SEL R15, R12, R15, P1 ;  /* 0x0000000f0c0f0207 */ /* 0x000fca0000800000 */
[----:B------:R1:W-:Y:S01]  /*6100*/  ST.E.64.STRONG.GPU desc[UR8][R44.64+0x100], R14 ;  /* 0x0001000e2c007985 */ /* 0x0003e2000c10fb08 */
[----:B0-----:R-:W-:-:S09]  /*6110*/  ULEA UR5, UR6, UR5, 0x18 ;  /* 0x0000000506057291 */ /* 0x001fd2000f8ec0ff */
[----:B------:R1:W-:Y:S04]  /*6120*/  STS [UR5+0x8], R15 ;  /* 0x0000080fff007988 */ /* 0x0003e80008000805 */
[----:B------:R1:W-:Y:S02]  /*6130*/  STS [UR5+0x4], R13 ;  /* 0x0000040dff007988 */ /* 0x0003e40008000805 */
.L_x_53:
[----:B------:R-:W-:Y:S05]  /*6140*/  BSYNC.RECONVERGENT B0 ;  /* 0x0000000000007941 */ /* 0x000fea0003800200 */
.L_x_52:
[----:B------:R0:W-:Y:S01]  /*6150*/  @!P3 STS [R22+0x24], R13 ;  /* 0x0000240d1600b388 */ /* 0x0001e20000000800 */
[----:B------:R-:W-:-:S07]  /*6160*/  @!P3 IMAD.MOV.U32 R43, RZ, RZ, R13 ;  /* 0x000000ffff2bb224 */ /* 0x000fce00078e000d */
.L_x_33:
[----:B------:R-:W-:Y:S01]  /*6170*/  ISETP.NE.AND P0, PT, R0, RZ, PT ;  /* 0x000000ff0000720c */ /* 0x000fe20003f05270 */
[----:B------:R-:W-:Y:S05]  /*6180*/  WARPSYNC.ALL ;  /* 0x0000000000007948 */ /* 0x000fea0003800000 */
[----:B------:R-:W-:Y:S06]  /*6190*/  BAR.SYNC.DEFER_BLOCKING 0x0 ;  /* 0x0000000000007b1d */ /* 0x000fec0000010000 */
[----:B------:R-:W-:Y:S04]  /*61a0*/  BSSY.RECONVERGENT B0, `(.L_x_54) ;  /* 0x000000b000007945 */ /* 0x000fe80003800200 */
[----:B------:R-:W-:Y:S05]  /*61b0*/  @!P0 BRA `(.L_x_55) ;  /* 0x0000000000248947 */ /* 0x000fea0003800000 */
[----:B------:R-:W2:Y:S01]  /*61c0*/  S2UR UR6, SR_CgaCtaId ;  /* 0x00000000000679c3 */ /* 0x000ea20000008800 */
[----:B------:R-:W-:Y:S02]  /*61d0*/  UMOV UR5, 0x400 ;  /* 0x0000040000057882 */ /* 0x000fe40000000000 */
[----:B--2---:R-:W-:-:S09]  /*61e0*/  ULEA UR5, UR6, UR5, 0x18 ;  /* 0x0000000506057291 */ /* 0x004fd2000f8ec0ff */
[----:B------:R-:W2:Y:S02]  /*61f0*/  LDS R12, [UR5+0x24] ;  /* 0x00002405ff0c7984 */ /* 0x000ea40008000800 */
[CC--:B--2---:R-:W-:Y:S02]  /*6200*/  ISETP.GT.AND P0, PT, R12.reuse, R43.reuse, PT ;  /* 0x0000002b0c00720c */ /* 0x0c4fe40003f04270 */
[C---:B------:R-:W-:Y:S01]  /*6210*/  ISETP.GT.AND P1, PT, R12.reuse, 0x1, PT ;  /* 0x000000010c00780c */ /* 0x040fe20003f24270 */
[----:B------:R-:W-:Y:S01]  /*6220*/  VIADD R12, R12, 0xffffffff ;  /* 0xffffffff0c0c7836 */ /* 0x000fe20000000000 */
[----:B------:R-:W-:-:S09]  /*6230*/  VIMNMX R43, PT, PT, RZ, R43, !PT ;  /* 0x0000002bff2b7248 */ /* 0x000fd20007fe0100 */
[----:B------:R-:W-:-:S07]  /*6240*/  @P0 SEL R43, R12, R43, P1 ;  /* 0x0000002b0c2b0207 */ /* 0x000fce0000800000 */
.L_x_55:
[----:B------:R-:W-:Y:S05]  /*6250*/  BSYNC.RECONVERGENT B0 ;  /* 0x0000000000007941 */ /* 0x000fea0003800200 */
.L_x_54:
[C---:B------:R-:W-:Y:S02]  /*6260*/  ISETP.GT.AND P1, PT, R43.reuse, 0x1, PT ;  /* 0x000000012b00780c */ /* 0x040fe40003f24270 */
[CC--:B------:R-:W-:Y:S01]  /*6270*/  ISETP.GT.AND P0, PT, R43.reuse, R2.reuse, PT ;  /* 0x000000022b00720c */ /* 0x0c0fe20003f04270 */
[----:B------:R-:W-:Y:S01]  /*6280*/  VIADD R43, R43, 0xffffffff ;  /* 0xffffffff2b2b7836 */ /* 0x000fe20000000000 */
[----:B------:R-:W-:-:S09]  /*6290*/  VIMNMX R2, PT, PT, RZ, R2, !PT ;  /* 0x00000002ff027248 */ /* 0x000fd20007fe0100 */
        /* <DEDUP_REMOVED lines=50> */
[----:B------:R-:W-:-:S03]  /*65c0*/  IMAD.MOV.U32 R3, RZ, RZ, R36 ;  /* 0x000000ffff037224 */ /* 0x000fc600078e0024 */
        /* <DEDUP_REMOVED lines=8> */
[----:B------:R-:W-:-:S07]  /*6650*/  @P1 SEL R32, R5, R32, P0 ;  /* 0x0000002005201207 */ /* 0x000fce0000000000 */
.L_x_31:
[----:B------:R-:W2:Y:S01]  /*6660*/  S2R R5, SR_LANEID ;  /* 0x0000000000057919 */ /* 0x000ea20000000000 */
[----:B------:R-:W3:Y:S01]  /*6670*/  S2UR UR5, SR_CgaCtaId ;  /* 0x00000000000579c3 */ /* 0x000ee20000008800 */
[----:B------:R-:W-:Y:S01]  /*6680*/  UMOV UR4, 0x400 ;  /* 0x0000040000047882 */ /* 0x000fe20000000000 */
[----:B------:R-:W-:-:S06]  /*6690*/  SHF.R.U32.HI R6, RZ, 0x5, R0 ;  /* 0x00000005ff067819 */ /* 0x000fcc0000011600 */
[----:B------:R-:W-:Y:S01]  /*66a0*/  BAR.SYNC.DEFER_BLOCKING 0x0 ;  /* 0x0000000000007b1d */ /* 0x000fe20000010000 */
[----:B------:R-:W-:Y:S01]  /*66b0*/  ISETP.NE.AND P0, PT, R0, RZ, PT ;  /* 0x000000ff0000720c */ /* 0x000fe20003f05270 */
[----:B---3--:R-:W-:Y:S01]  /*66c0*/  ULEA UR4, UR5, UR4, 0x18 ;  /* 0x0000000405047291 */ /* 0x008fe2000f8ec0ff */
[----:B--2---:R-:W-:-:S05]  /*66d0*/  IMAD R6, R6, 0x1e0, R5 ;  /* 0x000001e006067824 */ /* 0x004fca00078e0205 */
[----:B------:R-:W-:-:S05]  /*66e0*/  LEA R6, R6, UR4, 0x2 ;  /* 0x0000000406067c11 */ /* 0x000fca000f8e10ff */
[----:B------:R-:W2:Y:S01]  /*66f0*/  LDCU UR4, c[0x0][0x3a0] ;  /* 0x00007400ff0477ac */ /* 0x000ea20008000800 */
[----:B------:R-:W-:-:S05]  /*6700*/  IMAD R8, R5, 0x38, R6 ;  /* 0x0000003805087824 */ /* 0x000fca00078e0206 */
[----:B------:R-:W-:Y:S04]  /*6710*/  STS [R8], R2 ;  /* 0x0000000208007388 */ /* 0x000fe80000000800 */
[----:B------:R-:W-:Y:S04]  /*6720*/  STS [R8+0x4], R23 ;  /* 0x0000041708007388 */ /* 0x000fe80000000800 */
[----:B------:R3:W-:Y:S01]  /*6730*/  STS [R8+0x8], R3 ;  /* 0x0000080308007388 */ /* 0x0007e20000000800 */
[----:B--2---:R-:W-:-:S03]  /*6740*/  UIADD3 UR6, UPT, UPT, -UR10, UR4, URZ ;  /* 0x000000040a067290 */ /* 0x004fc6000fffe1ff */
[----:B------:R-:W-:Y:S01]  /*6750*/  UMOV UR4, 0x400 ;  /* 0x0000040000047882 */ /* 0x000fe20000000000 */
[----:B------:R-:W-:Y:S01]  /*6760*/  STS [R8+0xc], R37 ;  /* 0x00000c2508007388 */ /* 0x000fe20000000800 */
[----:B------:R-:W-:Y:S01]  /*6770*/  ULEA UR4, UR5, UR4, 0x18 ;  /* 0x0000000405047291 */ /* 0x000fe2000f8ec0ff */
[----:B------:R-:W-:Y:S02]  /*6780*/  IMAD.U32 R10, RZ, RZ, UR6 ;  /* 0x00000006ff0a7e24 */ /* 0x000fe4000f8e00ff */
[----:B------:R2:W-:Y:S04]  /*6790*/  STS [R8+0x10], R4 ;  /* 0x0000100408007388 */ /* 0x0005e80000000800 */
        /* <DEDUP_REMOVED lines=8> */
[----:B------:R4:W-:Y:S04]  /*6820*/  STS [R8+0x34], R35 ;  /* 0x0000342308007388 */ /* 0x0009e80000000800 */
[----:B------:R-:W-:Y:S01]  /*6830*/  STS [R8+0x38], R32 ;  /* 0x0000382008007388 */ /* 0x000fe20000000800 */
[----:B------:R-:W-:-:S03]  /*6840*/  NOP ;  /* 0x0000000000007918 */ /* 0x000fc60000000000 */
[----:B------:R-:W-:Y:S04]  /*6850*/  LDS R5, [R6] ;  /* 0x0000000006057984 */ /* 0x000fe80000000800 */
[----:B------:R-:W-:Y:S04]  /*6860*/  LDS R7, [R6+0x80] ;  /* 0x0000800006077984 */ /* 0x000fe80000000800 */
[----:B------:R-:W-:Y:S04]  /*6870*/  LDS R9, [R6+0x100] ;  /* 0x0001000006097984 */ /* 0x000fe80000000800 */
[----:B------:R-:W-:Y:S04]  /*6880*/  LDS R11, [R6+0x180] ;  /* 0x00018000060b7984 */ /* 0x000fe80000000800 */
[----:B01----:R-:W-:Y:S04]  /*6890*/  LDS R13, [R6+0x200] ;  /* 0x00020000060d7984 */ /* 0x003fe80000000800 */
[----:B------:R-:W-:Y:S04]  /*68a0*/  LDS R15, [R6+0x280] ;  /* 0x00028000060f7984 */ /* 0x000fe80000000800 */
        /* <DEDUP_REMOVED lines=9> */
[----:B------:R-:W-:Y:S01]  /*6940*/  @!P0 STS [UR4+0x1e00], R10 ;  /* 0x001e000aff008988 */ /* 0x000fe20008000804 */
[----:B------:R-:W-:Y:S06]  /*6950*/  BAR.SYNC.DEFER_BLOCKING 0x0 ;  /* 0x0000000000007b1d */ /* 0x000fec0000010000 */
[----:B---3--:R-:W2:Y:S01]  /*6960*/  S2R R3, SR_TID.X ;  /* 0x0000000000037919 */ /* 0x008ea20000002100 */
[----:B------:R-:W4:Y:S01]  /*6970*/  S2R R2, SR_TID.X ;  /* 0x0000000000027919 */ /* 0x000f220000002100 */
[----:B------:R-:W0:Y:S01]  /*6980*/  LDS R0, [UR4+0x1e00] ;  /* 0x001e0004ff007984 */ /* 0x000e220008000800 */
[----:B------:R-:W1:Y:S01]  /*6990*/  LDCU.64 UR4, c[0x0][0x388] ;  /* 0x00007100ff0477ac */ /* 0x000e620008000a00 */
[----:B--2---:R-:W-:-:S02]  /*69a0*/  LOP3.LUT R4, R3, 0x1f, RZ, 0xc0, !PT ;  /* 0x0000001f03047812 */ /* 0x004fc400078ec0ff */
[----:B------:R-:W-:Y:S02]  /*69b0*/  LOP3.LUT R3, R3, 0x3e0, RZ, 0xc0, !PT ;  /* 0x000003e003037812 */ /* 0x000fe400078ec0ff */
[----:B----4-:R-:W-:-:S03]  /*69c0*/  LOP3.LUT R35, R2, 0x1f, RZ, 0xc0, !PT ;  /* 0x0000001f02237812 */ /* 0x010fc600078ec0ff */
[----:B------:R-:W-:Y:S01]  /*69d0*/  IMAD R41, R3, 0xf, R4 ;  /* 0x0000000f03297824 */ /* 0x000fe200078e0204 */
[----:B------:R-:W-:-:S03]  /*69e0*/  LOP3.LUT R4, R2, 0x3e0, RZ, 0xc0, !PT ;  /* 0x000003e002047812 */ /* 0x000fc600078ec0ff */
[C---:B------:R-:W-:Y:S01]  /*69f0*/  VIADD R45, R41.reuse, 0xa0 ;  /* 0x000000a0292d7836 */ /* 0x040fe20000000000 */
[C---:B------:R-:W-:Y:S01]  /*6a00*/  IADD3 R3, P0, PT, R41.reuse, UR10, RZ ;  /* 0x0000000a29037c10 */ /* 0x040fe2000ff1e0ff */
[----:B------:R-:W-:Y:S02]  /*6a10*/  IMAD R35, R4, 0xf, R35 ;  /* 0x0000000f04237824 */ /* 0x000fe400078e0223 */
[----:B------:R-:W-:Y:S02]  /*6a20*/  VIADD R43, R41, 0xc0 ;  /* 0x000000c0292b7836 */ /* 0x000fe40000000000 */
[C---:B------:R-:W-:Y:S02]  /*6a30*/  VIADD R37, R35.reuse, 0x20 ;  /* 0x0000002023257836 */ /* 0x040fe40000000000 */
[----:B------:R-:W-:Y:S02]  /*6a40*/  VIADD R39, R35, 0x40 ;  /* 0x0000004023277836 */ /* 0x000fe40000000000 */
[----:B------:R-:W-:Y:S01]  /*6a50*/  IMAD.X R4, RZ, RZ, UR11, P0 ;  /* 0x0000000bff047e24 */ /* 0x000fe200080e06ff */
[----:B-1----:R-:W-:-:S02]  /*6a60*/  LEA R2, P0, R3, UR4, 0x2 ;  /* 0x0000000403027c11 */ /* 0x002fc4000f8010ff */
[-C--:B0-----:R-:W-:Y:S02]  /*6a70*/  ISETP.GE.AND P3, PT, R41, R0.reuse, PT ;  /* 0x000000002900720c */ /* 0x081fe40003f66270 */
[-C--:B------:R-:W-:Y:S01]  /*6a80*/  ISETP.GE.AND P4, PT, R37, R0.reuse, PT ;  /* 0x000000002500720c */ /* 0x080fe20003f86270 */
[----:B------:R-:W-:Y:S01]  /*6a90*/  VIADD R37, R35, 0x60 ;  /* 0x0000006023257836 */ /* 0x000fe20000000000 */
[-C--:B------:R-:W-:Y:S01]  /*6aa0*/  ISETP.GE.AND P5, PT, R39, R0.reuse, PT ;  /* 0x000000002700720c */ /* 0x080fe20003fa6270 */
[----:B------:R-:W-:Y:S01]  /*6ab0*/  VIADD R39, R41, 0x80 ;  /* 0x0000008029277836 */ /* 0x000fe20000000000 */
[----:B------:R-:W-:Y:S02]  /*6ac0*/  LEA.HI.X R3, R3, UR5, R4, 0x2, P0 ;  /* 0x0000000503037c11 */ /* 0x000fe400080f1404 */
[-C--:B------:R-:W-:Y:S01]  /*6ad0*/  ISETP.GE.AND P6, PT, R37, R0.reuse, PT ;  /* 0x000000002500720c */ /* 0x080fe20003fc6270 */
[----:B------:R-:W-:Y:S01]  /*6ae0*/  VIADD R37, R41, 0xe0 ;  /* 0x000000e029257836 */ /* 0x000fe20000000000 */
[-C--:B------:R-:W-:Y:S01]  /*6af0*/  ISETP.GE.AND P0, PT, R39, R0.reuse, PT ;  /* 0x000000002700720c */ /* 0x080fe20003f06270 */
[----:B------:R-:W-:Y:S01]  /*6b00*/  VIADD R39, R41, 0x100 ;  /* 0x0000010029277836 */ /* 0x000fe20000000000 */
[-C--:B------:R-:W-:Y:S01]  /*6b10*/  ISETP.GE.AND P1, PT, R45, R0.reuse, PT ;  /* 0x000000002d00720c */ /* 0x080fe20003f26270 */
[----:B------:R0:W-:Y:S01]  /*6b20*/  @!P3 STG.E desc[UR8][R2.64], R5 ;  /* 0x000000050200b986 */ /* 0x0001e2000c101908 */
[----:B------:R-:W-:-:S02]  /*6b30*/  ISETP.GE.AND P2, PT, R43, R0, PT ;  /* 0x000000002b00720c */ /* 0x000fc40003f46270 */
[-C--:B------:R-:W-:Y:S01]  /*6b40*/  ISETP.GE.AND P3, PT, R37, R0.reuse, PT ;  /* 0x000000002500720c */ /* 0x080fe20003f66270 */
[----:B------:R-:W-:Y:S01]  /*6b50*/  VIADD R37, R41, 0x120 ;  /* 0x0000012029257836 */ /* 0x000fe20000000000 */
[----:B------:R1:W-:Y:S01]  /*6b60*/  @!P4 STG.E desc[UR8][R2.64+0x80], R7 ;  /* 0x000080070200c986 */ /* 0x0003e2000c101908 */
[-C--:B------:R-:W-:Y:S01]  /*6b70*/  ISETP.GE.AND P4, PT, R39, R0.reuse, PT ;  /* 0x000000002700720c */ /* 0x080fe20003f86270 */
[----:B------:R-:W-:Y:S02]  /*6b80*/  VIADD R39, R41, 0x140 ;  /* 0x0000014029277836 */ /* 0x000fe40000000000 */
[----:B------:R1:W-:Y:S01]  /*6b90*/  @!P5 STG.E desc[UR8][R2.64+0x100], R9 ;  /* 0x000100090200d986 */ /* 0x0003e2000c101908 */
[-C--:B------:R-:W-:Y:S01]  /*6ba0*/  ISETP.GE.AND P5, PT, R37, R0.reuse, PT ;  /* 0x000000002500720c */ /* 0x080fe20003fa6270 */
[C---:B------:R-:W-:Y:S02]  /*6bb0*/  VIADD R37, R41.reuse, 0x160 ;  /* 0x0000016029257836 */ /* 0x040fe40000000000 */
[----:B------:R-:W-:Y:S01]  /*6bc0*/  VIADD R41, R41, 0x180 ;  /* 0x0000018029297836 */ /* 0x000fe20000000000 */
[----:B------:R1:W-:Y:S01]  /*6bd0*/  @!P6 STG.E desc[UR8][R2.64+0x180], R11 ;  /* 0x0001800b0200e986 */ /* 0x0003e2000c101908 */
[----:B0-----:R-:W-:Y:S01]  /*6be0*/  VIADD R5, R35, 0x1a0 ;  /* 0x000001a023057836 */ /* 0x001fe20000000000 */
[-C--:B------:R-:W-:Y:S01]  /*6bf0*/  ISETP.GE.AND P6, PT, R39, R0.reuse, PT ;  /* 0x000000002700720c */ /* 0x080fe20003fc6270 */
[----:B------:R-:W-:Y:S01]  /*6c00*/  VIADD R35, R35, 0x1c0 ;  /* 0x000001c023237836 */ /* 0x000fe20000000000 */
[----:B------:R1:W-:Y:S01]  /*6c10*/  @!P0 STG.E desc[UR8][R2.64+0x200], R13 ;  /* 0x0002000d02008986 */ /* 0x0003e2000c101908 */
[----:B------:R-:W-:-:S03]  /*6c20*/  ISETP.GE.AND P0, PT, R37, R0, PT ;  /* 0x000000002500720c */ /* 0x000fc60003f06270 */
[----:B------:R1:W-:Y:S01]  /*6c30*/  @!P1 STG.E desc[UR8][R2.64+0x280], R15 ;  /* 0x0002800f02009986 */ /* 0x0003e2000c101908 */
[----:B------:R-:W-:-:S03]  /*6c40*/  ISETP.GE.AND P1, PT, R41, R0, PT ;  /* 0x000000002900720c */ /* 0x000fc60003f26270 */
[----:B------:R1:W-:Y:S01]  /*6c50*/  @!P2 STG.E desc[UR8][R2.64+0x300], R17 ;  /* 0x000300110200a986 */ /* 0x0003e2000c101908 */
[----:B------:R-:W-:-:S03]  /*6c60*/  ISETP.GE.AND P2, PT, R5, R0, PT ;  /* 0x000000000500720c */ /* 0x000fc60003f46270 */
[----:B------:R1:W-:Y:S01]  /*6c70*/  @!P3 STG.E desc[UR8][R2.64+0x380], R19 ;  /* 0x000380130200b986 */ /* 0x0003e2000c101908 */
[----:B------:R-:W-:-:S03]  /*6c80*/  ISETP.GE.AND P3, PT, R35, R0, PT ;  /* 0x000000002300720c */ /* 0x000fc60003f66270 */
[----:B------:R1:W-:Y:S04]  /*6c90*/  @!P4 STG.E desc[UR8][R2.64+0x400], R21 ;  /* 0x000400150200c986 */ /* 0x0003e8000c101908 */
[----:B------:R1:W-:Y:S04]  /*6ca0*/  @!P5 STG.E desc[UR8][R2.64+0x480], R23 ;  /* 0x000480170200d986 */ /* 0x0003e8000c101908 */
[----:B------:R1:W-:Y:S04]  /*6cb0*/  @!P6 STG.E desc[UR8][R2.64+0x500], R25 ;  /* 0x000500190200e986 */ /* 0x0003e8000c101908 */
[----:B------:R1:W-:Y:S04]  /*6cc0*/  @!P0 STG.E desc[UR8][R2.64+0x580], R27 ;  /* 0x0005801b02008986 */ /* 0x0003e8000c101908 */
[----:B------:R1:W-:Y:S04]  /*6cd0*/  @!P1 STG.E desc[UR8][R2.64+0x600], R29 ;  /* 0x0006001d02009986 */ /* 0x0003e8000c101908 */
[----:B------:R1:W-:Y:S01]  /*6ce0*/  @!P2 STG.E desc[UR8][R2.64+0x680], R31 ;  /* 0x0006801f0200a986 */ /* 0x0003e2000c101908 */
[----:B------:R-:W-:Y:S05]  /*6cf0*/  @P3 EXIT ;  /* 0x000000000000394d */ /* 0x000fea0003800000 */
[----:B------:R-:W-:Y:S01]  /*6d00*/  STG.E desc[UR8][R2.64+0x700], R33 ;  /* 0x0007002102007986 */ /* 0x000fe2000c101908 */
[----:B------:R-:W-:Y:S05]  /*6d10*/  EXIT ;  /* 0x000000000000794d */ /* 0x000fea0003800000 */
.L_x_8:
[----:B------:R-:W-:Y:S01]  /*6d20*/  BSSY B1, `(.L_x_56) ;  /* 0x0000006000017945 */ /* 0x000fe20003800000 */
[----:B------:R-:W-:Y:S01]  /*6d30*/  PLOP3.LUT P0, PT, P0, PT, PT, 0x8, 0x80 ;  /* 0x000000000080781c */ /* 0x000fe2000070e170 */
[----:B------:R-:W-:-:S12]  /*6d40*/  IMAD.MOV.U32 R14, RZ, RZ, -0x1 ;  /* 0xffffffffff0e7424 */ /* 0x000fd800078e00ff */
[----:B------:R-:W-:Y:S05]  /*6d50*/  WARPSYNC.COLLECTIVE R14, `(.L_x_57) ;  /* 0x000000000e087348 */ /* 0x000fea0003c00000 */
[----:B------:R-:W-:Y:S01]  /*6d60*/  VOTE.ANY P0, P0 ;  /* 0x0000000000ff7806 */ /* 0x000fe20000000100 */
[----:B------:R-:W-:-:S12]  /*6d70*/  ENDCOLLECTIVE ;  /* 0x000000000000791b */ /* 0x000fd80003800000 */
.L_x_57:
[----:B------:R-:W-:Y:S05]  /*6d80*/  BSYNC B1 ;  /* 0x0000000000017941 */ /* 0x000fea0003800000 */
.L_x_56:
[----:B------:R-:W-:Y:S05]  /*6d90*/  BRA `(.L_x_58) ;  /* 0xffffffb000407947 */ /* 0x000fea000383ffff */
.L_x_12:
[----:B------:R-:W-:Y:S01]  /*6da0*/  BSSY B1, `(.L_x_59) ;  /* 0x0000006000017945 */ /* 0x000fe20003800000 */
[----:B------:R-:W-:Y:S01]  /*6db0*/  PLOP3.LUT P0, PT, P0, PT, PT, 0x8, 0x80 ;  /* 0x000000000080781c */ /* 0x000fe2000070e170 */
[----:B------:R-:W-:-:S12]  /*6dc0*/  IMAD.MOV.U32 R14, RZ, RZ, -0x1 ;  /* 0xffffffffff0e7424 */ /* 0x000fd800078e00ff */
[----:B------:R-:W-:Y:S05]  /*6dd0*/  WARPSYNC.COLLECTIVE R14, `(.L_x_60) ;  /* 0x000000000e087348 */ /* 0x000fea0003c00000 */
[----:B------:R-:W-:Y:S01]  /*6de0*/  VOTE.ANY P0, P0 ;  /* 0x0000000000ff7806 */ /* 0x000fe20000000100 */
[----:B------:R-:W-:-:S12]  /*6df0*/  ENDCOLLECTIVE ;  /* 0x000000000000791b */ /* 0x000fd80003800000 */
.L_x_60:
[----:B------:R-:W-:Y:S05]  /*6e00*/  BSYNC B1 ;  /* 0x0000000000017941 */ /* 0x000fea0003800000 */
.L_x_59:
[----:B------:R-:W-:Y:S05]  /*6e10*/  BRA `(.L_x_61) ;  /* 0xffffffb000507947 */ /* 0x000fea000383ffff */
.L_x_14:
[----:B------:R-:W0:Y:S01]  /*6e20*/  S2R R43, SR_GEMASK ;  /* 0x00000000002b7919 */ /* 0x000e220000003c00 */
[----:B------:R-:W-:Y:S01]  /*6e30*/  BSSY B1, `(.L_x_62) ;  /* 0x0000006000017945 */ /* 0x000fe20003800000 */
[----:B------:R-:W-:Y:S01]  /*6e40*/  PLOP3.LUT P0, PT, P0, PT, PT, 0x8, 0x80 ;  /* 0x000000000080781c */ /* 0x000fe2000070e170 */
[----:B------:R-:W-:-:S12]  /*6e50*/  IMAD.MOV.U32 R14, RZ, RZ, -0x1 ;  /* 0xffffffffff0e7424 */ /* 0x000fd800078e00ff */
[----:B0-----:R-:W-:Y:S05]  /*6e60*/  WARPSYNC.COLLECTIVE R14, `(.L_x_63) ;  /* 0x000000000e087348 */ /* 0x001fea0003c00000 */
[----:B------:R-:W-:Y:S01]  /*6e70*/  VOTE.ANY R14, PT, P0 ;  /* 0x00000000000e7806 */ /* 0x000fe200000e0100 */
[----:B0-----:R-:W-:Y:S06]  /*6e80*/  ENDCOLLECTIVE ;  /* 0x000000000000791b */ /* 0x001fec0003800000 */
.L_x_63:
[----:B------:R-:W-:Y:S05]  /*6e90*/  BSYNC B1 ;  /* 0x0000000000017941 */ /* 0x000fea0003800000 */
.L_x_62:
[----:B------:R-:W-:Y:S01]  /*6ea0*/  LOP3.LUT R14, R14, 0x80000000, R43, 0xec, !PT ;  /* 0x800000000e0e7812 */ /* 0x000fe200078eec2b */
[----:B------:R-:W-:Y:S01]  /*6eb0*/  IMAD.MOV.U32 R38, RZ, RZ, 0x1 ;  /* 0x00000001ff267424 */ /* 0x000fe200078e00ff */
[----:B------:R-:W-:Y:S01]  /*6ec0*/  ISETP.NE.AND P0, PT, R12, 0x65, PT ;  /* 0x000000650c00780c */ /* 0x000fe20003f05270 */
[----:B------:R-:W-:Y:S02]  /*6ed0*/  VIADD R47, R22, 0x2 ;  /* 0x00000002162f7836 */ /* 0x000fe40000000000 */
[----:B------:R-:W-:Y:S02]  /*6ee0*/  VIADD R31, R14, 0xffffffff ;  /* 0xffffffff0e1f7836 */ /* 0x000fe40000000000 */
[----:B------:R-:W-:-:S03]  /*6ef0*/  VIADD R46, R22, 0x4 ;  /* 0x00000004162e7836 */ /* 0x000fc60000000000 */
[----:B------:R-:W-:Y:S01]  /*6f00*/  LOP3.LUT R44, R14, R31, RZ, 0xc, !PT ;  /* 0x0000001f0e2c7212 */ /* 0x000fe200078e0cff */
[----:B------:R-:W-:Y:S02]  /*6f10*/  IMAD.MOV.U32 R14, RZ, RZ, -0x1 ;  /* 0xffffffffff0e7424 */ /* 0x000fe400078e00ff */
[----:B------:R-:W-:Y:S01]  /*6f20*/  IMAD.MOV.U32 R31, RZ, RZ, R13 ;  /* 0x000000ffff1f7224 */ /* 0x000fe200078e000d */
[----:B------:R0:W1:Y:S02]  /*6f30*/  POPC R41, R44 ;  /* 0x0000002c00297309 */ /* 0x0000640000000000 */
[----:B0-----:R-:W-:-:S07]  /*6f40*/  VIADD R44, R22, 0x10 ;  /* 0x00000010162c7836 */ /* 0x001fce0000000000 */
[----:B-1----:R-:W-:Y:S05]  /*6f50*/  WARPSYNC.COLLECTIVE R14, `(.L_x_64) ;  /* 0x000000000e087348 */ /* 0x002fea0003c00000 */
[----:B-1----:R0:W1:Y:S02]  /*6f60*/  SHFL.DOWN P3, R14, R31, R38, R41 ;  /* 0x080000261f0e7389 */ /* 0x0020640000060029 */
[----:B01----:R-:W-:Y:S05]  /*6f70*/  ENDCOLLECTIVE ;  /* 0x000000000000791b */ /* 0x003fea0003800000 */
.L_x_64:
[----:B------:R-:W-:Y:S01]  /*6f80*/  IMAD.MOV.U32 R38, RZ, RZ, 0x2 ;  /* 0x00000002ff267424 */ /* 0x000fe200078e00ff */
[----:B------:R-:W-:Y:S01]  /*6f90*/  ISETP.GE.AND P3, PT, R22, R41, PT ;  /* 0x000000291600720c */ /* 0x000fe20003f66270 */
[----:B------:R-:W-:Y:S02]  /*6fa0*/  IMAD.MOV.U32 R30, RZ, RZ, R14 ;  /* 0x000000ffff1e7224 */ /* 0x000fe400078e000e */
[----:B------:R-:W-:-:S03]  /*6fb0*/  IMAD.MOV.U32 R14, RZ, RZ, -0x1 ;  /* 0xffffffffff0e7424 */ /* 0x000fc600078e00ff */
[----:B------:R-:W-:-:S07]  /*6fc0*/  ISETP.GT.AND P4, PT, R30, R13, !P3 ;  /* 0x0000000d1e00720c */ /* 0x000fce0005f84270 */
[C---:B------:R-:W-:Y:S01]  /*6fd0*/  @!P3 ISETP.GT.AND P2, PT, R30.reuse, 0x1, PT ;  /* 0x000000011e00b80c */ /* 0x040fe20003f44270 */
[----:B------:R-:W-:Y:S01]  /*6fe0*/  @!P3 VIADD R30, R30, 0xffffffff ;  /* 0xffffffff1e1eb836 */ /* 0x000fe20000000000 */
[----:B------:R-:W-:-:S04]  /*6ff0*/  @!P3 VIMNMX R45, PT, PT, RZ, R13, !PT ;  /* 0x0000000dff2db248 */ /* 0x000fc80007fe0100 */
[----:B------:R-:W-:Y:S02]  /*7000*/  @P4 SEL R45, R30, R45, P2 ;  /* 0x0000002d1e2d4207 */ /* 0x000fe40001000000 */
[----:B------:R-:W-:-:S03]  /*7010*/  PLOP3.LUT P4, PT, PT, PT, PT, 0x8, 0x80 ;  /* 0x000000000080781c */ /* 0x000fc60003f8e170 */
[----:B------:R-:W-:-:S04]  /*7020*/  @!P3 IMAD.MOV.U32 R13, RZ, RZ, R45 ;  /* 0x000000ffff0db224 */ /* 0x000fc800078e002d */
[----:B------:R-:W-:-:S07]  /*7030*/  IMAD.MOV.U32 R31, RZ, RZ, R13 ;  /* 0x000000ffff1f7224 */ /* 0x000fce00078e000d */
[----:B------:R-:W-:Y:S05]  /*7040*/  WARPSYNC.COLLECTIVE R14, `(.L_x_65) ;  /* 0x000000000e087348 */ /* 0x000fea0003c00000 */
[----:B------:R0:W1:Y:S02]  /*7050*/  SHFL.DOWN P3, R14, R31, R38, R41 ;  /* 0x080000261f0e7389 */ /* 0x0000640000060029 */
[----:B01----:R-:W-:Y:S05]  /*7060*/  ENDCOLLECTIVE ;  /* 0x000000000000791b */ /* 0x003fea0003800000 */
.L_x_65:
[----:B------:R-:W-:Y:S01]  /*7070*/  IMAD.MOV.U32 R38, RZ, RZ, 0x4 ;  /* 0x00000004ff267424 */ /* 0x000fe200078e00ff */
[----:B------:R-:W-:Y:S01]  /*7080*/  ISETP.GT.AND P3, PT, R47, R41, PT ;  /* 0x000000292f00720c */ /* 0x000fe20003f64270 */
[----:B------:R-:W-:-:S12]  /*7090*/  IMAD.MOV.U32 R30, RZ, RZ, R14 ;  /* 0x000000ffff1e7224 */ /* 0x000fd800078e000e */
[CC--:B------:R-:W-:Y:S02]  /*70a0*/  @!P3 ISETP.GT.AND P2, PT, R30.reuse, R13.reuse, PT ;  /* 0x0000000d1e00b20c */ /* 0x0c0fe40003f44270 */
[----:B------:R-:W-:Y:S02]  /*70b0*/  @!P3 VIMNMX R45, PT, PT, RZ, R13, !PT ;  /* 0x0000000dff2db248 */ /* 0x000fe40007fe0100 */
[----:B------:R-:W-:Y:S02]  /*70c0*/  @!P3 PLOP3.LUT P4, PT, P2, PT, PT, 0x80, 0x8 ;  /* 0x000000000008b81c */ /* 0x000fe4000178f070 */
[C---:B------:R-:W-:Y:S01]  /*70d0*/  @!P3 ISETP.GT.AND P2, PT, R30.reuse, 0x1, PT ;  /* 0x000000011e00b80c */ /* 0x040fe20003f44270 */
[----:B------:R-:W-:-:S10]  /*70e0*/  @!P3 VIADD R30, R30, 0xffffffff ;  /* 0xffffffff1e1eb836 */ /* 0x000fd40000000000 */
[----:B------:R-:W-:Y:S02]  /*70f0*/  @P4 SEL R45, R30, R45, P2 ;  /* 0x0000002d1e2d4207 */ /* 0x000fe40001000000 */
[----:B------:R-:W-:-:S03]  /*7100*/  PLOP3.LUT P4, PT, PT, PT, PT, 0x8, 0x80 ;  /* 0x000000000080781c */ /* 0x000fc60003f8e170 */
[----:B------:R-:W-:-:S04]  /*7110*/  @!P3 IMAD.MOV.U32 R14, RZ, RZ, R45 ;  /* 0x000000ffff0eb224 */ /* 0x000fc800078e002d */
[----:B------:R-:W-:Y:S02]  /*7120*/  @!P3 IMAD.MOV.U32 R13, RZ, RZ, R14 ;  /* 0x000000ffff0db224 */ /* 0x000fe400078e000e */
[----:B------:R-:W-:Y:S02]  /*7130*/  IMAD.MOV.U32 R14, RZ, RZ, -0x1 ;  /* 0xffffffffff0e7424 */ /* 0x000fe400078e00ff */
[----:B------:R-:W-:-:S07]  /*7140*/  IMAD.MOV.U32 R31, RZ, RZ, R13 ;  /* 0x000000ffff1f7224 */ /* 0x000fce00078e000d */
[----:B------:R-:W-:Y:S05]  /*7150*/  WARPSYNC.COLLECTIVE R14, `(.L_x_66) ;  /* 0x000000000e087348 */ /* 0x000fea0003c00000 */
[----:B------:R0:W1:Y:S02]  /*7160*/  SHFL.DOWN P3, R14, R31, R38, R41 ;  /* 0x080000261f0e7389 */ /* 0x0000640000060029 */
[----:B01----:R-:W-:Y:S05]  /*7170*/  ENDCOLLECTIVE ;  /* 0x000000000000791b */ /* 0x003fea0003800000 */
.L_x_66:
        /* <DEDUP_REMOVED lines=10> */
[----:B------:R-:W-:Y:S02]  /*7220*/  @!P3 IMAD.MOV.U32 R14, RZ, RZ, R45 ;  /* 0x000000ffff0eb224 */ /* 0x000fe400078e002d */
[----:B------:R-:W-:Y:S02]  /*7230*/  VIADD R45, R22, 0x8 ;  /* 0x00000008162d7836 */ /* 0x000fe40000000000 */
[----:B------:R-:W-:Y:S02]  /*7240*/  @!P3 IMAD.MOV.U32 R13, RZ, RZ, R14 ;  /* 0x000000ffff0db224 */ /* 0x000fe400078e000e */
[----:B------:R-:W-:Y:S02]  /*7250*/  IMAD.MOV.U32 R14, RZ, RZ, -0x1 ;  /* 0xffffffffff0e7424 */ /* 0x000fe400078e00ff */
[----:B------:R-:W-:-:S07]  /*7260*/  IMAD.MOV.U32 R31, RZ, RZ, R13 ;  /* 0x000000ffff1f7224 */ /* 0x000fce00078e000d */
[----:B------:R-:W-:Y:S05]  /*7270*/  WARPSYNC.COLLECTIVE R14, `(.L_x_67) ;  /* 0x000000000e087348 */ /* 0x000fea0003c00000 */
[----:B------:R0:W1:Y:S02]  /*7280*/  SHFL.DOWN P3, R14, R31, R38, R41 ;  /* 0x080000261f0e7389 */ /* 0x0000640000060029 */
[----:B01----:R-:W-:Y:S05]  /*7290*/  ENDCOLLECTIVE ;  /* 0x000000000000791b */ /* 0x003fea0003800000 */
.L_x_67:
        /* <DEDUP_REMOVED lines=9> */
[----:B------:R-:W-:Y:S02]  /*7330*/  ISETP.GT.AND P2, PT, R44, R41, PT ;  /* 0x000000292c00720c */ /* 0x000fe40003f44270 */
[----:B------:R-:W-:Y:S01]  /*7340*/  PLOP3.LUT P4, PT, PT, PT, PT, 0x8, 0x80 ;  /* 0x000000000080781c */ /* 0x000fe20003f8e170 */
[----:B------:R-:W-:-:S04]  /*7350*/  @!P3 IMAD.MOV.U32 R14, RZ, RZ, R49 ;  /* 0x000000ffff0eb224 */ /* 0x000fc800078e0031 */
[----:B------:R-:W-:Y:S02]  /*7360*/  @!P3 IMAD.MOV.U32 R13, RZ, RZ, R14 ;  /* 0x000000ffff0db224 */ /* 0x000fe400078e000e */
[----:B------:R-:W-:Y:S02]  /*7370*/  IMAD.MOV.U32 R14, RZ, RZ, -0x1 ;  /* 0xffffffffff0e7424 */ /* 0x000fe400078e00ff */
[----:B------:R-:W-:Y:S02]  /*7380*/  IMAD.MOV.U32 R31, RZ, RZ, R13 ;  /* 0x000000ffff1f7224 */ /* 0x000fe400078e000d */
[----:B------:R-:W-:-:S07]  /*7390*/  @!P2 VIMNMX R49, PT, PT, RZ, R13, !PT ;  /* 0x0000000dff31a248 */ /* 0x000fce0007fe0100 */
[----:B------:R-:W-:Y:S05]  /*73a0*/  WARPSYNC.COLLECTIVE R14, `(.L_x_68) ;  /* 0x000000000e087348 */ /* 0x000fea0003c00000 */
[----:B------:R0:W1:Y:S02]  /*73b0*/  SHFL.DOWN P3, R14, R31, R38, R41 ;  /* 0x080000261f0e7389 */ /* 0x0000640000060029 */
[----:B01----:R-:W-:Y:S05]  /*73c0*/  ENDCOLLECTIVE ;  /* 0x000000000000791b */ /* 0x003fea0003800000 */
.L_x_68:
[----:B------:R-:W0:Y:S01]  /*73d0*/  LDC.64 R30, c[0x0][0x390] ;  /* 0x0000e400ff1e7b82 */ /* 0x000e220000000a00 */
[----:B------:R-:W-:-:S05]  /*73e0*/  IMAD.MOV.U32 R48, RZ, RZ, R14 ;  /* 0x000000ffff307224 */ /* 0x000fca00078e000e */
[----:B------:R-:W-:-:S04]  /*73f0*/  @!P2 ISETP.GT.AND P3, PT, R48, R13, PT ;  /* 0x0000000d3000a20c */ /* 0x000fc80003f64270 */
[----:B------:R-:W-:Y:S02]  /*7400*/  @!P2 PLOP3.LUT P4, PT, P3, PT, PT, 0x80, 0x8 ;  /* 0x000000000008a81c */ /* 0x000fe40001f8f070 */
[C---:B------:R-:W-:Y:S01]  /*7410*/  @!P2 ISETP.GT.AND P3, PT, R48.reuse, 0x1, PT ;  /* 0x000000013000a80c */ /* 0x040fe20003f64270 */
[----:B------:R-:W-:-:S10]  /*7420*/  @!P2 VIADD R48, R48, 0xffffffff ;  /* 0xffffffff3030a836 */ /* 0x000fd40000000000 */
[----:B------:R-:W-:-:S05]  /*7430*/  @P4 SEL R49, R48, R49, P3 ;  /* 0x0000003130314207 */ /* 0x000fca0001800000 */
[----:B------:R-:W-:-:S04]  /*7440*/  @!P2 IMAD.MOV.U32 R14, RZ, RZ, R49 ;  /* 0x000000ffff0ea224 */ /* 0x000fc800078e0031 */
[----:B------:R-:W-:Y:S01]  /*7450*/  @!P2 IMAD.MOV.U32 R13, RZ, RZ, R14 ;  /* 0x000000ffff0da224 */ /* 0x000fe200078e000e */
[----:B0-----:R-:W-:Y:S01]  /*7460*/  IADD3 R12, P2, PT, R30, 0x100, RZ ;  /* 0x000001001e0c7810 */ /* 0x001fe20007f5e0ff */
[----:B------:R-:W-:-:S04]  /*7470*/  IMAD.MOV.U32 R14, RZ, RZ, -0x1 ;  /* 0xffffffffff0e7424 */ /* 0x000fc800078e00ff */
[----:B------:R-:W-:-:S08]  /*7480*/  IMAD.X R49, RZ, RZ, R31, P2 ;  /* 0x000000ffff317224 */ /* 0x000fd000010e061f */
[----:B------:R-:W-:Y:S05]  /*7490*/  WARPSYNC.COLLECTIVE R14, `(.L_x_69) ;  /* 0x000000000e087348 */ /* 0x000fea0003c00000 */
[----:B------:R-:W-:Y:S01]  /*74a0*/  VOTE.ALL P0, P0 ;  /* 0x0000000000ff7806 */ /* 0x000fe20000000000 */
[----:B------:R-:W-:-:S12]  /*74b0*/  ENDCOLLECTIVE ;  /* 0x000000000000791b */ /* 0x000fd80003800000 */
.L_x_69:
[----:B------:R-:W-:Y:S05]  /*74c0*/  BRA `(.L_x_70) ;  /* 0xffffffac00c07947 */ /* 0x000fea000383ffff */
.L_x_16:
[----:B------:R-:W-:Y:S01]  /*74d0*/  BSSY B1, `(.L_x_71) ;  /* 0x0000006000017945 */ /* 0x000fe20003800000 */
[----:B------:R-:W-:Y:S01]  /*74e0*/  PLOP3.LUT P0, PT, P0, PT, PT, 0x8, 0x80 ;  /* 0x000000000080781c */ /* 0x000fe2000070e170 */
[----:B------:R-:W-:-:S12]  /*74f0*/  IMAD.MOV.U32 R14, RZ, RZ, -0x1 ;  /* 0xffffffffff0e7424 */ /* 0x000fd800078e00ff */
[----:B------:R-:W-:Y:S05]  /*7500*/  WARPSYNC.COLLECTIVE R14, `(.L_x_72) ;  /* 0x000000000e087348 */ /* 0x000fea0003c00000 */
[----:B------:R-:W-:Y:S01]  /*7510*/  VOTE.ANY P0, P0 ;  /* 0x0000000000ff7806 */ /* 0x000fe20000000100 */
[----:B------:R-:W-:-:S12]  /*7520*/  ENDCOLLECTIVE ;  /* 0x000000000000791b */ /* 0x000fd80003800000 */
.L_x_72:
[----:B------:R-:W-:Y:S05]  /*7530*/  BSYNC B1 ;  /* 0x0000000000017941 */ /* 0x000fea0003800000 */
.L_x_71:
[----:B------:R-:W-:Y:S05]  /*7540*/  BRA `(.L_x_73) ;  /* 0xffffffac00c47947 */ /* 0x000fea000383ffff */
.L_x_20:
[----:B------:R-:W-:Y:S01]  /*7550*/  BSSY B1, `(.L_x_74) ;  /* 0x0000006000017945 */ /* 0x000fe20003800000 */
[----:B------:R-:W-:Y:S01]  /*7560*/  PLOP3.LUT P0, PT, P0, PT, PT, 0x8, 0x80 ;  /* 0x000000000080781c */ /* 0x000fe2000070e170 */
[----:B------:R-:W-:-:S12]  /*7570*/  IMAD.MOV.U32 R14, RZ, RZ, -0x1 ;  /* 0xffffffffff0e7424 */ /* 0x000fd800078e00ff */
[----:B------:R-:W-:Y:S05]  /*7580*/  WARPSYNC.COLLECTIVE R14, `(.L_x_75) ;  /* 0x000000000e087348 */ /* 0x000fea0003c00000 */
[----:B------:R-:W-:Y:S01]  /*7590*/  VOTE.ANY P0, P0 ;  /* 0x0000000000ff7806 */ /* 0x000fe20000000100 */
[----:B------:R-:W-:-:S12]  /*75a0*/  ENDCOLLECTIVE ;  /* 0x000000000000791b */ /* 0x000fd80003800000 */
.L_x_75:
[----:B------:R-:W-:Y:S05]  /*75b0*/  BSYNC B1 ;  /* 0x0000000000017941 */ /* 0x000fea0003800000 */
.L_x_74:
[----:B------:R-:W-:Y:S05]  /*75c0*/  BRA `(.L_x_76) ;  /* 0xffffffac00d47947 */ /* 0x000fea000383ffff */
.L_x_22:
[----:B------:R-:W-:Y:S01]  /*75d0*/  BSSY B1, `(.L_x_77) ;  /* 0x0000006000017945 */ /* 0x000fe20003800000 */
[----:B------:R-:W-:Y:S01]  /*75e0*/  PLOP3.LUT P0, PT, P0, PT, PT, 0x8, 0x80 ;  /* 0x000000000080781c */ /* 0x000fe2000070e170 */
[----:B------:R-:W-:-:S12]  /*75f0*/  IMAD.MOV.U32 R14, RZ, RZ, -0x1 ;  /* 0xffffffffff0e7424 */ /* 0x000fd800078e00ff */
[----:B------:R-:W-:Y:S05]  /*7600*/  WARPSYNC.COLLECTIVE R14, `(.L_x_78) ;  /* 0x000000000e087348 */ /* 0x000fea0003c00000 */
[----:B------:R-:W-:Y:S01]  /*7610*/  VOTE.ANY R14, PT, P0 ;  /* 0x00000000000e7806 */ /* 0x000fe200000e0100 */
[----:B------:R-:W-:Y:S06]  /*7620*/  ENDCOLLECTIVE ;  /* 0x000000000000791b */ /* 0x000fec0003800000 */
.L_x_78:
[----:B------:R-:W-:Y:S05]  /*7630*/  BSYNC B1 ;  /* 0x0000000000017941 */ /* 0x000fea0003800000 */
.L_x_77:
[----:B------:R-:W-:Y:S01]  /*7640*/  LOP3.LUT R14, R14, 0x80000000, R43, 0xec, !PT ;  /* 0x800000000e0e7812 */ /* 0x000fe200078eec2b */
[----:B------:R-:W-:Y:S02]  /*7650*/  IMAD.MOV.U32 R38, RZ, RZ, 0x1 ;  /* 0x00000001ff267424 */ /* 0x000fe400078e00ff */
[----:B------:R-:W-:Y:S02]  /*7660*/  VIADD R42, R42, 0xffffffe0 ;  /* 0xffffffe02a2a7836 */ /* 0x000fe40000000000 */
[----:B------:R-:W-:-:S05]  /*7670*/  VIADD R41, R14, 0xffffffff ;  /* 0xffffffff0e297836 */ /* 0x000fca0000000000 */
[----:B------:R-:W-:Y:S01]  /*7680*/  LOP3.LUT R50, R14, R41, RZ, 0xc, !PT ;  /* 0x000000290e327212 */ /* 0x000fe200078e0cff */
[----:B------:R-:W-:-:S03]  /*7690*/  IMAD.MOV.U32 R14, RZ, RZ, -0x1 ;  /* 0xffffffffff0e7424 */ /* 0x000fc600078e00ff */
[----:B------:R0:W1:Y:S04]  /*76a0*/  POPC R41, R50 ;  /* 0x0000003200297309 */ /* 0x0000680000000000 */
[----:B01----:R-:W-:Y:S05]  /*76b0*/  WARPSYNC.COLLECTIVE R14, `(.L_x_79) ;  /* 0x000000000e087348 */ /* 0x003fea0003c00000 */
[----:B-1----:R1:W2:Y:S02]  /*76c0*/  SHFL.DOWN P3, R14, R31, R38, R41 ;  /* 0x080000261f0e7389 */ /* 0x0022a40000060029 */
[----:B012---:R-:W-:Y:S05]  /*76d0*/  ENDCOLLECTIVE ;  /* 0x000000000000791b */ /* 0x007fea0003800000 */
.L_x_79:
[----:B------:R-:W-:-:S13]  /*76e0*/  ISETP.GE.AND P2, PT, R22, R41, PT ;  /* 0x000000291600720c */ /* 0x000fda0003f46270 */
[----:B------:R-:W-:Y:S01]  /*76f0*/  @!P2 VIMNMX R51, PT, PT, RZ, R31, !PT ;  /* 0x0000001fff33a248 */ /* 0x000fe20007fe0100 */
[----:B------:R-:W-:Y:S02]  /*7700*/  IMAD.MOV.U32 R38, RZ, RZ, 0x2 ;  /* 0x00000002ff267424 */ /* 0x000fe400078e00ff */
[----:B------:R-:W-:Y:S02]  /*7710*/  IMAD.MOV.U32 R48, RZ, RZ, R14 ;  /* 0x000000ffff307224 */ /* 0x000fe400078e000e */
[----:B------:R-:W-:-:S03]  /*7720*/  IMAD.MOV.U32 R14, RZ, RZ, -0x1 ;  /* 0xffffffffff0e7424 */ /* 0x000fc600078e00ff */
[C---:B------:R-:W-:Y:S02]  /*7730*/  ISETP.GT.AND P3, PT, R48.reuse, R31, !P2 ;  /* 0x0000001f3000720c */ /* 0x040fe40005764270 */
[C---:B------:R-:W-:Y:S01]  /*7740*/  @!P2 ISETP.GT.AND P0, PT, R48.reuse, 0x1, PT ;  /* 0x000000013000a80c */ /* 0x040fe20003f04270 */
[----:B------:R-:W-:-:S10]  /*7750*/  @!P2 VIADD R48, R48, 0xffffffff ;  /* 0xffffffff3030a836 */ /* 0x000fd40000000000 */
[----:B------:R-:W-:-:S05]  /*7760*/  @P3 SEL R51, R48, R51, P0 ;  /* 0x0000003330333207 */ /* 0x000fca0000000000 */
[----:B------:R-:W-:Y:S01]  /*7770*/  @!P2 IMAD.MOV.U32 R31, RZ, RZ, R51 ;  /* 0x000000ffff1fa224 */ /* 0x000fe200078e0033 */
[----:B------:R-:W-:-:S13]  /*7780*/  ISETP.GT.AND P2, PT, R47, R41, PT ;  /* 0x000000292f00720c */ /* 0x000fda0003f44270 */
[----:B------:R-:W-:Y:S05]  /*7790*/  WARPSYNC.COLLECTIVE R14, `(.L_x_80) ;  /* 0x000000000e087348 */ /* 0x000fea0003c00000 */
[----:B------:R0:W1:Y:S02]  /*77a0*/  SHFL.DOWN P3, R14, R31, R38, R41 ;  /* 0x080000261f0e7389 */ /* 0x0000640000060029 */
[----:B01----:R-:W-:Y:S05]  /*77b0*/  ENDCOLLECTIVE ;  /* 0x000000000000791b */ /* 0x003fea0003800000 */
.L_x_80:
[----:B------:R-:W-:Y:S01]  /*77c0*/  @!P2 VIMNMX R51, PT, PT, RZ, R31, !PT ;  /* 0x0000001fff33a248 */ /* 0x000fe20007fe0100 */
[----:B------:R-:W-:Y:S02]  /*77d0*/  IMAD.MOV.U32 R38, RZ, RZ, 0x4 ;  /* 0x00000004ff267424 */ /* 0x000fe400078e00ff */
[----:B------:R-:W-:Y:S01]  /*77e0*/  IMAD.MOV.U32 R48, RZ, RZ, R14 ;  /* 0x000000ffff307224 */ /* 0x000fe200078e000e */
[----:B------:R-:W-:Y:S01]  /*77f0*/  PLOP3.LUT P3, PT, PT, PT, PT, 0x8, 0x80 ;  /* 0x000000000080781c */ /* 0x000fe20003f6e170 */
[----:B------:R-:W-:-:S03]  /*7800*/  IMAD.MOV.U32 R14, RZ, RZ, -0x1 ;  /* 0xffffffffff0e7424 */ /* 0x000fc600078e00ff */
[----:B------:R-:W-:-:S04]  /*7810*/  @!P2 ISETP.GT.AND P0, PT, R48, R31, PT ;  /* 0x0000001f3000a20c */ /* 0x000fc80003f04270 */
[----:B------:R-:W-:Y:S02]  /*7820*/  @!P2 PLOP3.LUT P3, PT, P0, PT, PT, 0x80, 0x8 ;  /* 0x000000000008a81c */ /* 0x000fe4000076f070 */
[C---:B------:R-:W-:Y:S01]  /*7830*/  @!P2 ISETP.GT.AND P0, PT, R48.reuse, 0x1, PT ;  /* 0x000000013000a80c */ /* 0x040fe20003f04270 */
[----:B------:R-:W-:-:S10]  /*7840*/  @!P2 VIADD R48, R48, 0xffffffff ;  /* 0xffffffff3030a836 */ /* 0x000fd40000000000 */
[----:B------:R-:W-:-:S05]  /*7850*/  @P3 SEL R51, R48, R51, P0 ;  /* 0x0000003330333207 */ /* 0x000fca0000000000 */
[----:B------:R-:W-:-:S04]  /*7860*/  @!P2 IMAD.MOV.U32 R48, RZ, RZ, R51 ;  /* 0x000000ffff30a224 */ /* 0x000fc800078e0033 */
[----:B------:R-:W-:Y:S01]  /*7870*/  @!P2 IMAD.MOV.U32 R31, RZ, RZ, R48 ;  /* 0x000000ffff1fa224 */ /* 0x000fe200078e0030 */
[----:B------:R-:W-:-:S13]  /*7880*/  ISETP.GT.AND P2, PT, R46, R41, PT ;  /* 0x000000292e00720c */ /* 0x000fda0003f44270 */
[----:B------:R-:W-:Y:S05]  /*7890*/  WARPSYNC.COLLECTIVE R14, `(.L_x_81) ;  /* 0x000000000e087348 */ /* 0x000fea0003c00000 */
[----:B------:R0:W1:Y:S02]  /*78a0*/  SHFL.DOWN P3, R14, R31, R38, R41 ;  /* 0x080000261f0e7389 */ /* 0x0000640000060029 */
[----:B01----:R-:W-:Y:S05]  /*78b0*/  ENDCOLLECTIVE ;  /* 0x000000000000791b */ /* 0x003fea0003800000 */
.L_x_81:
        /* <DEDUP_REMOVED lines=16> */
.L_x_82:
        /* <DEDUP_REMOVED lines=16> */
.L_x_83:
[----:B------:R-:W-:Y:S01]  /*7ac0*/  @!P2 VIMNMX R51, PT, PT, RZ, R31, !PT ;  /* 0x0000001fff33a248 */ /* 0x000fe20007fe0100 */
[----:B------:R-:W-:Y:S01]  /*7ad0*/  IMAD.MOV.U32 R48, RZ, RZ, R14 ;  /* 0x000000ffff307224 */ /* 0x000fe200078e000e */
[----:B------:R-:W-:-:S04]  /*7ae0*/  PLOP3.LUT P3, PT, PT, PT, PT, 0x8, 0x80 ;  /* 0x000000000080781c */ /* 0x000fc80003f6e170 */
[----:B------:R-:W-:-:S04]  /*7af0*/  @!P2 ISETP.GT.AND P0, PT, R48, R31, PT ;  /* 0x0000001f3000a20c */ /* 0x000fc80003f04270 */
[----:B------:R-:W-:Y:S02]  /*7b00*/  @!P2 PLOP3.LUT P3, PT, P0, PT, PT, 0x80, 0x8 ;  /* 0x000000000008a81c */ /* 0x000fe4000076f070 */
[C---:B------:R-:W-:Y:S01]  /*7b10*/  @!P2 ISETP.GT.AND P0, PT, R48.reuse, 0x1, PT ;  /* 0x000000013000a80c */ /* 0x040fe20003f04270 */
[----:B------:R-:W-:-:S10]  /*7b20*/  @!P2 VIADD R48, R48, 0xffffffff ;  /* 0xffffffff3030a836 */ /* 0x000fd40000000000 */
[----:B------:R-:W-:-:S05]  /*7b30*/  @P3 SEL R51, R48, R51, P0 ;  /* 0x0000003330333207 */ /* 0x000fca0000000000 */
[----:B------:R-:W-:-:S04]  /*7b40*/  @!P2 IMAD.MOV.U32 R48, RZ, RZ, R51 ;  /* 0x000000ffff30a224 */ /* 0x000fc800078e0033 */
[----:B------:R-:W-:-:S04]  /*7b50*/  @!P2 IMAD.MOV.U32 R31, RZ, RZ, R48 ;  /* 0x000000ffff1fa224 */ /* 0x000fc800078e0030 */
[C---:B------:R-:W-:Y:S01]  /*7b60*/  VIADD R14, R31.reuse, 0xffffffff ;  /* 0xffffffff1f0e7836 */ /* 0x040fe20000000000 */
[CC--:B------:R-:W-:Y:S02]  /*7b70*/  ISETP.GT.AND P0, PT, R31.reuse, R13.reuse, PT ;  /* 0x0000000d1f00720c */ /* 0x0c0fe40003f04270 */
[----:B------:R-:W-:Y:S02]  /*7b80*/  ISETP.GT.AND P2, PT, R31, 0x1, PT ;  /* 0x000000011f00780c */ /* 0x000fe40003f44270 */
[----:B------:R-:W-:-:S09]  /*7b90*/  VIMNMX R13, PT, PT, RZ, R13, !PT ;  /* 0x0000000dff0d7248 */ /* 0x000fd20007fe0100 */
[----:B------:R-:W-:Y:S01]  /*7ba0*/  @P0 SEL R13, R14, R13, P2 ;  /* 0x0000000d0e0d0207 */ /* 0x000fe20001000000 */
[----:B------:R-:W-:Y:S01]  /*7bb0*/  IMAD.MOV.U32 R14, RZ, RZ, -0x1 ;  /* 0xffffffffff0e7424 */ /* 0x000fe200078e00ff */
[----:B------:R-:W-:-:S13]  /*7bc0*/  ISETP.NE.AND P0, PT, R30, 0x65, PT ;  /* 0x000000651e00780c */ /* 0x000fda0003f05270 */
[----:B------:R-:W-:Y:S05]  /*7bd0*/  WARPSYNC.COLLECTIVE R14, `(.L_x_84) ;  /* 0x000000000e087348 */ /* 0x000fea0003c00000 */
[----:B------:R-:W-:Y:S01]  /*7be0*/  VOTE.ALL P0, P0 ;  /* 0x0000000000ff7806 */ /* 0x000fe20000000000 */
[----:B------:R-:W-:-:S12]  /*7bf0*/  ENDCOLLECTIVE ;  /* 0x000000000000791b */ /* 0x000fd80003800000 */
.L_x_84:
[----:B------:R-:W-:Y:S05]  /*7c00*/  BRA `(.L_x_85) ;  /* 0xffffffac00587947 */ /* 0x000fea000383ffff */
.L_x_36:
[----:B------:R-:W-:Y:S01]  /*7c10*/  BSSY B0, `(.L_x_86) ;  /* 0x0000006000007945 */ /* 0x000fe20003800000 */
[----:B------:R-:W-:Y:S01]  /*7c20*/  PLOP3.LUT P0, PT, P0, PT, PT, 0x8, 0x80 ;  /* 0x000000000080781c */ /* 0x000fe2000070e170 */
[----:B------:R-:W-:-:S12]  /*7c30*/  IMAD.MOV.U32 R14, RZ, RZ, -0x1 ;  /* 0xffffffffff0e7424 */ /* 0x000fd800078e00ff */
[----:B------:R-:W-:Y:S05]  /*7c40*/  WARPSYNC.COLLECTIVE R14, `(.L_x_87) ;  /* 0x000000000e087348 */ /* 0x000fea0003c00000 */
[----:B------:R-:W-:Y:S01]  /*7c50*/  VOTE.ANY P0, P0 ;  /* 0x0000000000ff7806 */ /* 0x000fe20000000100 */
[----:B------:R-:W-:-:S12]  /*7c60*/  ENDCOLLECTIVE ;  /* 0x000000000000791b */ /* 0x000fd80003800000 */
.L_x_87:
[----:B------:R-:W-:Y:S05]  /*7c70*/  BSYNC B0 ;  /* 0x0000000000007941 */ /* 0x000fea0003800000 */
.L_x_86:
[----:B------:R-:W-:Y:S05]  /*7c80*/  BRA `(.L_x_88) ;  /* 0xffffffd8000c7947 */ /* 0x000fea000383ffff */
.L_x_40:
[----:B------:R-:W-:Y:S01]  /*7c90*/  BSSY B0, `(.L_x_89) ;  /* 0x0000006000007945 */ /* 0x000fe20003800000 */
[----:B------:R-:W-:Y:S01]  /*7ca0*/  PLOP3.LUT P0, PT, P0, PT, PT, 0x8, 0x80 ;  /* 0x000000000080781c */ /* 0x000fe2000070e170 */
[----:B------:R-:W-:-:S12]  /*7cb0*/  IMAD.MOV.U32 R14, RZ, RZ, -0x1 ;  /* 0xffffffffff0e7424 */ /* 0x000fd800078e00ff */
[----:B------:R-:W-:Y:S05]  /*7cc0*/  WARPSYNC.COLLECTIVE R14, `(.L_x_90) ;  /* 0x000000000e087348 */ /* 0x000fea0003c00000 */
[----:B------:R-:W-:Y:S01]  /*7cd0*/  VOTE.ANY P0, P0 ;  /* 0x0000000000ff7806 */ /* 0x000fe20000000100 */
[----:B------:R-:W-:-:S12]  /*7ce0*/  ENDCOLLECTIVE ;  /* 0x000000000000791b */ /* 0x000fd80003800000 */
.L_x_90:
[----:B------:R-:W-:Y:S05]  /*7cf0*/  BSYNC B0 ;  /* 0x0000000000007941 */ /* 0x000fea0003800000 */
.L_x_89:
[----:B------:R-:W-:Y:S05]  /*7d00*/  BRA `(.L_x_91) ;  /* 0xffffffd8001c7947 */ /* 0x000fea000383ffff */
.L_x_42:
[----:B------:R-:W0:Y:S01]  /*7d10*/  S2R R40, SR_GEMASK ;  /* 0x0000000000287919 */ /* 0x000e220000003c00 */
[----:B------:R-:W-:Y:S01]  /*7d20*/  BSSY B0, `(.L_x_92) ;  /* 0x0000006000007945 */ /* 0x000fe20003800000 */
[----:B------:R-:W-:Y:S01]  /*7d30*/  PLOP3.LUT P0, PT, P0, PT, PT, 0x8, 0x80 ;  /* 0x000000000080781c */ /* 0x000fe2000070e170 */
[----:B------:R-:W-:-:S12]  /*7d40*/  IMAD.MOV.U32 R14, RZ, RZ, -0x1 ;  /* 0xffffffffff0e7424 */ /* 0x000fd800078e00ff */
[----:B0-----:R-:W-:Y:S05]  /*7d50*/  WARPSYNC.COLLECTIVE R14, `(.L_x_93) ;  /* 0x000000000e087348 */ /* 0x001fea0003c00000 */
[----:B------:R-:W-:Y:S01]  /*7d60*/  VOTE.ANY R14, PT, P0 ;  /* 0x00000000000e7806 */ /* 0x000fe200000e0100 */
[----:B0-----:R-:W-:Y:S06]  /*7d70*/  ENDCOLLECTIVE ;  /* 0x000000000000791b */ /* 0x001fec0003800000 */
.L_x_93:
[----:B------:R-:W-:Y:S05]  /*7d80*/  BSYNC B0 ;  /* 0x0000000000007941 */ /* 0x000fea0003800000 */
.L_x_92:
[----:B------:R-:W-:Y:S01]  /*7d90*/  LOP3.LUT R14, R14, 0x80000000, R40, 0xec, !PT ;  /* 0x800000000e0e7812 */ /* 0x000fe200078eec28 */
[----:B------:R-:W-:Y:S01]  /*7da0*/  IMAD.MOV.U32 R31, RZ, RZ, R13 ;  /* 0x000000ffff1f7224 */ /* 0x000fe200078e000d */
[----:B------:R-:W-:Y:S01]  /*7db0*/  PLOP3.LUT P5, PT, PT, PT, PT, 0x8, 0x80 ;  /* 0x000000000080781c */ /* 0x000fe20003fae170 */
[----:B------:R-:W-:Y:S02]  /*7dc0*/  IMAD.MOV.U32 R38, RZ, RZ, 0x1 ;  /* 0x00000001ff267424 */ /* 0x000fe400078e00ff */
[----:B------:R-:W-:-:S05]  /*7dd0*/  VIADD R23, R14, 0xffffffff ;  /* 0xffffffff0e177836 */ /* 0x000fca0000000000 */
[----:B------:R-:W-:Y:S01]  /*7de0*/  LOP3.LUT R23, R14, R23, RZ, 0xc, !PT ;  /* 0x000000170e177212 */ /* 0x000fe200078e0cff */
[----:B------:R-:W-:-:S03]  /*7df0*/  IMAD.MOV.U32 R14, RZ, RZ, -0x1 ;  /* 0xffffffffff0e7424 */ /* 0x000fc600078e00ff */
[----:B------:R0:W1:Y:S04]  /*7e00*/  POPC R41, R23 ;  /* 0x0000001700297309 */ /* 0x0000680000000000 */
[----:B01----:R-:W-:Y:S05]  /*7e10*/  WARPSYNC.COLLECTIVE R14, `(.L_x_94) ;  /* 0x000000000e087348 */ /* 0x003fea0003c00000 */
[----:B-1----:R1:W2:Y:S02]  /*7e20*/  SHFL.DOWN P3, R14, R31, R38, R41 ;  /* 0x080000261f0e7389 */ /* 0x0022a40000060029 */
[----:B012---:R-:W-:Y:S05]  /*7e30*/  ENDCOLLECTIVE ;  /* 0x000000000000791b */ /* 0x007fea0003800000 */
.L_x_94:
        /* <DEDUP_REMOVED lines=8> */
[----:B------:R-:W-:Y:S01]  /*7ec0*/  @P4 SEL R47, R22, R47, P0 ;  /* 0x0000002f162f4207 */ /* 0x000fe20000000000 */
[----:B------:R-:W-:-:S04]  /*7ed0*/  VIADD R22, R21, 0x2 ;  /* 0x0000000215167836 */ /* 0x000fc80000000000 */
[----:B------:R-:W-:Y:S01]  /*7ee0*/  @!P3 IMAD.MOV.U32 R13, RZ, RZ, R47 ;  /* 0x000000ffff0db224 */ /* 0x000fe200078e002f */
[----:B------:R-:W-:-:S03]  /*7ef0*/  ISETP.GT.AND P4, PT, R22, R41, PT ;  /* 0x000000291600720c */ /* 0x000fc60003f84270 */
[----:B------:R-:W-:-:S10]  /*7f00*/  IMAD.MOV.U32 R31, RZ, RZ, R13 ;  /* 0x000000ffff1f7224 */ /* 0x000fd400078e000d */
[----:B------:R-:W-:Y:S05]  /*7f10*/  WARPSYNC.COLLECTIVE R14, `(.L_x_95) ;  /* 0x000000000e087348 */ /* 0x000fea0003c00000 */
[----:B------:R0:W1:Y:S02]  /*7f20*/  SHFL.DOWN P3, R14, R31, R38, R41 ;  /* 0x080000261f0e7389 */ /* 0x0000640000060029 */
[----:B01----:R-:W-:Y:S05]  /*7f30*/  ENDCOLLECTIVE ;  /* 0x000000000000791b */ /* 0x003fea0003800000 */
.L_x_95:
[----:B------:R-:W-:Y:S01]  /*7f40*/  @!P4 VIMNMX R23, PT, PT, RZ, R13, !PT ;  /* 0x0000000dff17c248 */ /* 0x000fe20007fe0100 */
[----:B------:R-:W-:Y:S02]  /*7f50*/  IMAD.MOV.U32 R38, RZ, RZ, 0x4 ;  /* 0x00000004ff267424 */ /* 0x000fe400078e00ff */
[----:B------:R-:W-:Y:S01]  /*7f60*/  IMAD.MOV.U32 R22, RZ, RZ, R14 ;  /* 0x000000ffff167224 */ /* 0x000fe200078e000e */
[----:B------:R-:W-:Y:S01]  /*7f70*/  PLOP3.LUT P3, PT, PT, PT, PT, 0x8, 0x80 ;  /* 0x000000000080781c */ /* 0x000fe20003f6e170 */
[----:B------:R-:W-:-:S03]  /*7f80*/  VIADD R14, R21, 0x4 ;  /* 0x00000004150e7836 */ /* 0x000fc60000000000 */
[----:B------:R-:W-:-:S04]  /*7f90*/  @!P4 ISETP.GT.AND P0, PT, R22, R13, PT ;  /* 0x0000000d1600c20c */ /* 0x000fc80003f04270 */
[----:B------:R-:W-:Y:S02]  /*7fa0*/  @!P4 PLOP3.LUT P3, PT, P0, PT, PT, 0x80, 0x8 ;  /* 0x000000000008c81c */ /* 0x000fe4000076f070 */
[C---:B------:R-:W-:Y:S01]  /*7fb0*/  @!P4 ISETP.GT.AND P0, PT, R22.reuse, 0x1, PT ;  /* 0x000000011600c80c */ /* 0x040fe20003f04270 */
[----:B------:R-:W-:-:S10]  /*7fc0*/  @!P4 VIADD R22, R22, 0xffffffff ;  /* 0xffffffff1616c836 */ /* 0x000fd40000000000 */
[----:B------:R-:W-:-:S05]  /*7fd0*/  @P3 SEL R23, R22, R23, P0 ;  /* 0x0000001716173207 */ /* 0x000fca0000000000 */
[----:B------:R-:W-:-:S04]  /*7fe0*/  @!P4 IMAD.MOV.U32 R22, RZ, RZ, R23 ;  /* 0x000000ffff16c224 */ /* 0x000fc800078e0017 */
[----:B------:R-:W-:Y:S01]  /*7ff0*/  @!P4 IMAD.MOV.U32 R13, RZ, RZ, R22 ;  /* 0x000000ffff0dc224 */ /* 0x000fe200078e0016 */
[----:B------:R-:W-:Y:S01]  /*8000*/  ISETP.GT.AND P4, PT, R14, R41, PT ;  /* 0x000000290e00720c */ /* 0x000fe20003f84270 */
[----:B------:R-:W-:Y:S02]  /*8010*/  IMAD.MOV.U32 R14, RZ, RZ, -0x1 ;  /* 0xffffffffff0e7424 */ /* 0x000fe400078e00ff */
[----:B------:R-:W-:-:S10]  /*8020*/  IMAD.MOV.U32 R31, RZ, RZ, R13 ;  /* 0x000000ffff1f7224 */ /* 0x000fd400078e000d */
[----:B------:R-:W-:Y:S05]  /*8030*/  WARPSYNC.COLLECTIVE R14, `(.L_x_96) ;  /* 0x000000000e087348 */ /* 0x000fea0003c00000 */
[----:B------:R0:W1:Y:S02]  /*8040*/  SHFL.DOWN P3, R14, R31, R38, R41 ;  /* 0x080000261f0e7389 */ /* 0x0000640000060029 */
[----:B01----:R-:W-:Y:S05]  /*8050*/  ENDCOLLECTIVE ;  /* 0x000000000000791b */ /* 0x003fea0003800000 */
.L_x_96:
        /* <DEDUP_REMOVED lines=18> */
.L_x_97:
        /* <DEDUP_REMOVED lines=10> */
[----:B------:R-:W-:Y:S02]  /*8220*/  @!P4 IMAD.MOV.U32 R22, RZ, RZ, R23 ;  /* 0x000000ffff16c224 */ /* 0x000fe400078e0017 */
[----:B------:R-:W0:Y:S02]  /*8230*/  LDC R23, c[0x0][0x398] ;  /* 0x0000e600ff177b82 */ /* 0x000e240000000800 */
[----:B------:R-:W-:Y:S02]  /*8240*/  @!P4 IMAD.MOV.U32 R13, RZ, RZ, R22 ;  /* 0x000000ffff0dc224 */ /* 0x000fe400078e0016 */
[----:B------:R-:W-:Y:S02]  /*8250*/  VIADD R22, R21, 0x10 ;  /* 0x0000001015167836 */ /* 0x000fe40000000000 */
[----:B------:R-:W-:-:S07]  /*8260*/  IMAD.MOV.U32 R31, RZ, RZ, R13 ;  /* 0x000000ffff1f7224 */ /* 0x000fce00078e000d */
[----:B0-----:R-:W-:Y:S05]  /*8270*/  WARPSYNC.COLLECTIVE R14, `(.L_x_98) ;  /* 0x000000000e087348 */ /* 0x001fea0003c00000 */
[----:B------:R1:W2:Y:S02]  /*8280*/  SHFL.DOWN P3, R14, R31, R38, R41 ;  /* 0x080000261f0e7389 */ /* 0x0002a40000060029 */
[----:B012---:R-:W-:Y:S05]  /*8290*/  ENDCOLLECTIVE ;  /* 0x000000000000791b */ /* 0x007fea0003800000 */
.L_x_98:
[----:B------:R-:W0:Y:S01]  /*82a0*/  S2UR UR5, SR_CTAID.X ;  /* 0x00000000000579c3 */ /* 0x000e220000002500 */
[----:B------:R-:W-:Y:S01]  /*82b0*/  ISETP.GT.AND P3, PT, R22, R41, PT ;  /* 0x000000291600720c */ /* 0x000fe20003f64270 */
[----:B------:R-:W-:-:S12]  /*82c0*/  IMAD.MOV.U32 R42, RZ, RZ, R14 ;  /* 0x000000ffff2a7224 */ /* 0x000fd800078e000e */
[CC--:B------:R-:W-:Y:S02]  /*82d0*/  @!P3 ISETP.GT.AND P0, PT, R42.reuse, R13.reuse, PT ;  /* 0x0000000d2a00b20c */ /* 0x0c0fe40003f04270 */
[C---:B------:R-:W-:Y:S01]  /*82e0*/  @!P3 ISETP.GT.AND P4, PT, R42.reuse, 0x1, PT ;  /* 0x000000012a00b80c */ /* 0x040fe20003f84270 */
[----:B------:R-:W-:Y:S01]  /*82f0*/  @!P3 VIADD R42, R42, 0xffffffff ;  /* 0xffffffff2a2ab836 */ /* 0x000fe20000000000 */
[----:B------:R-:W-:Y:S02]  /*8300*/  @!P3 PLOP3.LUT P5, PT, P0, PT, PT, 0x80, 0x8 ;  /* 0x000000000008b81c */ /* 0x000fe400007af070 */
[----:B------:R-:W-:Y:S02]  /*8310*/  @!P3 VIMNMX R47, PT, PT, RZ, R13, !PT ;  /* 0x0000000dff2fb248 */ /* 0x000fe40007fe0100 */
[----:B------:R-:W-:-:S09]  /*8320*/  ISETP.NE.AND P0, PT, R12, 0x65, PT ;  /* 0x000000650c00780c */ /* 0x000fd20003f05270 */
[----:B------:R-:W-:Y:S02]  /*8330*/  @P5 SEL R47, R42, R47, P4 ;  /* 0x0000002f2a2f5207 */ /* 0x000fe40002000000 */
[----:B------:R-:W-:-:S03]  /*8340*/  LOP3.LUT R42, RZ, R0, RZ, 0x33, !PT ;  /* 0x00000000ff2a7212 */ /* 0x000fc600078e33ff */
[----:B------:R-:W-:Y:S01]  /*8350*/  @!P3 IMAD.MOV.U32 R14, RZ, RZ, R47 ;  /* 0x000000ffff0eb224 */ /* 0x000fe200078e002f */
[----:B0-----:R-:W-:Y:S02]  /*8360*/  IADD3 R42, PT, PT, R42, UR5, R23 ;  /* 0x000000052a2a7c10 */ /* 0x001fe4000fffe017 */
[----:B------:R-:W0:Y:S01]  /*8370*/  LDC.64 R22, c[0x0][0x390] ;  /* 0x0000e400ff167b82 */ /* 0x000e220000000a00 */
[----:B------:R-:W-:Y:S02]  /*8380*/  @!P3 IMAD.MOV.U32 R13, RZ, RZ, R14 ;  /* 0x000000ffff0db224 */ /* 0x000fe400078e000e */
[----:B------:R-:W-:-:S07]  /*8390*/  IMAD.MOV.U32 R14, RZ, RZ, -0x1 ;  /* 0xffffffffff0e7424 */ /* 0x000fce00078e00ff */
[----:B0-----:R-:W-:Y:S05]  /*83a0*/  WARPSYNC.COLLECTIVE R14, `(.L_x_99) ;  /* 0x000000000e087348 */ /* 0x001fea0003c00000 */
[----:B------:R-:W-:Y:S01]  /*83b0*/  VOTE.ALL P0, P0 ;  /* 0x0000000000ff7806 */ /* 0x000fe20000000000 */
[----:B0-----:R-:W-:-:S12]  /*83c0*/  ENDCOLLECTIVE ;  /* 0x000000000000791b */ /* 0x001fd80003800000 */
.L_x_99:
[----:B------:R-:W-:-:S05]  /*83d0*/  IADD3 R12, P3, PT, R22, 0x100, RZ ;  /* 0x00000100160c7810 */ /* 0x000fca0007f7e0ff */
[----:B------:R-:W-:Y:S01]  /*83e0*/  IMAD.X R49, RZ, RZ, R23, P3 ;  /* 0x000000ffff317224 */ /* 0x000fe200018e0617 */
[----:B------:R-:W-:Y:S07]  /*83f0*/  BRA `(.L_x_100) ;  /* 0xffffffd4008c7947 */ /* 0x000fee000383ffff */
.L_x_44:
[----:B------:R-:W-:Y:S01]  /*8400*/  BSSY B0, `(.L_x_101) ;  /* 0x0000006000007945 */ /* 0x000fe20003800000 */
[----:B------:R-:W-:Y:S01]  /*8410*/  PLOP3.LUT P0, PT, P0, PT, PT, 0x8, 0x80 ;  /* 0x000000000080781c */ /* 0x000fe2000070e170 */
[----:B------:R-:W-:-:S12]  /*8420*/  IMAD.MOV.U32 R14, RZ, RZ, -0x1 ;  /* 0xffffffffff0e7424 */ /* 0x000fd800078e00ff */
[----:B------:R-:W-:Y:S05]  /*8430*/  WARPSYNC.COLLECTIVE R14, `(.L_x_102) ;  /* 0x000000000e087348 */ /* 0x000fea0003c00000 */
[----:B------:R-:W-:Y:S01]  /*8440*/  VOTE.ANY P0, P0 ;  /* 0x0000000000ff7806 */ /* 0x000fe20000000100 */
[----:B------:R-:W-:-:S12]  /*8450*/  ENDCOLLECTIVE ;  /* 0x000000000000791b */ /* 0x000fd80003800000 */
.L_x_102:
[----:B------:R-:W-:Y:S05]  /*8460*/  BSYNC B0 ;  /* 0x0000000000007941 */ /* 0x000fea0003800000 */
.L_x_101:
[----:B------:R-:W-:Y:S05]  /*8470*/  BRA `(.L_x_103) ;  /* 0xffffffd400907947 */ /* 0x000fea000383ffff */
.L_x_48:
[----:B------:R-:W-:Y:S01]  /*8480*/  BSSY B0, `(.L_x_104) ;  /* 0x0000006000007945 */ /* 0x000fe20003800000 */
[----:B------:R-:W-:Y:S01]  /*8490*/  PLOP3.LUT P0, PT, P0, PT, PT, 0x8, 0x80 ;  /* 0x000000000080781c */ /* 0x000fe2000070e170 */
[----:B------:R-:W-:-:S12]  /*84a0*/  IMAD.MOV.U32 R14, RZ, RZ, -0x1 ;  /* 0xffffffffff0e7424 */ /* 0x000fd800078e00ff */
[----:B------:R-:W-:Y:S05]  /*84b0*/  WARPSYNC.COLLECTIVE R14, `(.L_x_105) ;  /* 0x000000000e087348 */ /* 0x000fea0003c00000 */
[----:B------:R-:W-:Y:S01]  /*84c0*/  VOTE.ANY P0, P0 ;  /* 0x0000000000ff7806 */ /* 0x000fe20000000100 */
[----:B------:R-:W-:-:S12]  /*84d0*/  ENDCOLLECTIVE ;  /* 0x000000000000791b */ /* 0x000fd80003800000 */
.L_x_105:
[----:B------:R-:W-:Y:S05]  /*84e0*/  BSYNC B0 ;  /* 0x0000000000007941 */ /* 0x000fea0003800000 */
.L_x_104:
[----:B------:R-:W-:Y:S05]  /*84f0*/  BRA `(.L_x_106) ;  /* 0xffffffd400a07947 */ /* 0x000fea000383ffff */
.L_x_50:
[----:B------:R-:W-:Y:S01]  /*8500*/  BSSY B0, `(.L_x_107) ;  /* 0x0000006000007945 */ /* 0x000fe20003800000 */
[----:B------:R-:W-:Y:S01]  /*8510*/  PLOP3.LUT P0, PT, P0, PT, PT, 0x8, 0x80 ;  /* 0x000000000080781c */ /* 0x000fe2000070e170 */
[----:B------:R-:W-:-:S12]  /*8520*/  IMAD.MOV.U32 R14, RZ, RZ, -0x1 ;  /* 0xffffffffff0e7424 */ /* 0x000fd800078e00ff */
[----:B------:R-:W-:Y:S05]  /*8530*/  WARPSYNC.COLLECTIVE R14, `(.L_x_108) ;  /* 0x000000000e087348 */ /* 0x000fea0003c00000 */
[----:B------:R-:W-:Y:S01]  /*8540*/  VOTE.ANY R14, PT, P0 ;  /* 0x00000000000e7806 */ /* 0x000fe200000e0100 */
[----:B------:R-:W-:Y:S06]  /*8550*/  ENDCOLLECTIVE ;  /* 0x000000000000791b */ /* 0x000fec0003800000 */
.L_x_108:
[----:B------:R-:W-:Y:S05]  /*8560*/  BSYNC B0 ;  /* 0x0000000000007941 */ /* 0x000fea0003800000 */
.L_x_107:
[----:B------:R-:W-:Y:S01]  /*8570*/  LOP3.LUT R14, R14, 0x80000000, R40, 0xec, !PT ;  /* 0x800000000e0e7812 */ /* 0x000fe200078eec28 */
[----:B------:R-:W-:Y:S02]  /*8580*/  IMAD.MOV.U32 R38, RZ, RZ, 0x1 ;  /* 0x00000001ff267424 */ /* 0x000fe400078e00ff */
[----:B------:R-:W-:Y:S02]  /*8590*/  VIADD R48, R21, 0x10 ;  /* 0x0000001015307836 */ /* 0x000fe40000000000 */
[----:B------:R-:W-:Y:S02]  /*85a0*/  VIADD R31, R14, 0xffffffff ;  /* 0xffffffff0e1f7836 */ /* 0x000fe40000000000 */
[----:B------:R-:W-:-:S03]  /*85b0*/  VIADD R42, R42, 0xffffffe0 ;  /* 0xffffffe02a2a7836 */ /* 0x000fc60000000000 */
[----:B------:R-:W-:Y:S01]  /*85c0*/  LOP3.LUT R47, R14, R31, RZ, 0xc, !PT ;  /* 0x0000001f0e2f7212 */ /* 0x000fe200078e0cff */
[----:B------:R-:W-:Y:S02]  /*85d0*/  IMAD.MOV.U32 R14, RZ, RZ, -0x1 ;  /* 0xffffffffff0e7424 */ /* 0x000fe400078e00ff */
[----:B------:R-:W-:Y:S01]  /*85e0*/  IMAD.MOV.U32 R31, RZ, RZ, R23 ;  /* 0x000000ffff1f7224 */ /* 0x000fe200078e0017 */
[----:B------:R0:W1:Y:S06]  /*85f0*/  POPC R41, R47 ;  /* 0x0000002f00297309 */ /* 0x00006c0000000000 */
[----:B01----:R-:W-:Y:S05]  /*8600*/  WARPSYNC.COLLECTIVE R14, `(.L_x_109) ;  /* 0x000000000e087348 */ /* 0x003fea0003c00000 */
[----:B-1----:R1:W2:Y:S02]  /*8610*/  SHFL.DOWN P3, R14, R31, R38, R41 ;  /* 0x080000261f0e7389 */ /* 0x0022a40000060029 */
[----:B012---:R-:W-:Y:S05]  /*8620*/  ENDCOLLECTIVE ;  /* 0x000000000000791b */ /* 0x007fea0003800000 */
.L_x_109:
        /* <DEDUP_REMOVED lines=16> */
.L_x_110:
        /* <DEDUP_REMOVED lines=18> */
.L_x_111:
        /* <DEDUP_REMOVED lines=18> */
.L_x_112:
        /* <DEDUP_REMOVED lines=12> */
[----:B------:R-:W-:-:S03]  /*8a30*/  PLOP3.LUT P4, PT, PT, PT, PT, 0x8, 0x80 ;  /* 0x000000000080781c */ /* 0x000fc60003f8e170 */
[----:B------:R-:W-:-:S10]  /*8a40*/  IMAD.MOV.U32 R31, RZ, RZ, R23 ;  /* 0x000000ffff1f7224 */ /* 0x000fd400078e0017 */
[----:B------:R-:W-:Y:S05]  /*8a50*/  WARPSYNC.COLLECTIVE R14, `(.L_x_113) ;  /* 0x000000000e087348 */ /* 0x000fea0003c00000 */
[----:B------:R0:W1:Y:S02]  /*8a60*/  SHFL.DOWN P3, R14, R31, R38, R41 ;  /* 0x080000261f0e7389 */ /* 0x0000640000060029 */
[----:B01----:R-:W-:Y:S05]  /*8a70*/  ENDCOLLECTIVE ;  /* 0x000000000000791b */ /* 0x003fea0003800000 */
.L_x_113:
[----:B------:R-:W-:Y:S01]  /*8a80*/  ISETP.GT.AND P3, PT, R48, R41, PT ;  /* 0x000000293000720c */ /* 0x000fe20003f64270 */
[----:B------:R-:W-:-:S12]  /*8a90*/  IMAD.MOV.U32 R46, RZ, RZ, R14 ;  /* 0x000000ffff2e7224 */ /* 0x000fd800078e000e */
[CC--:B------:R-:W-:Y:S02]  /*8aa0*/  @!P3 ISETP.GT.AND P0, PT, R46.reuse, R23.reuse, PT ;  /* 0x000000172e00b20c */ /* 0x0c0fe40003f04270 */
[----:B------:R-:W-:Y:S02]  /*8ab0*/  @!P3 VIMNMX R47, PT, PT, RZ, R23, !PT ;  /* 0x00000017ff2fb248 */ /* 0x000fe40007fe0100 */
        /* <DEDUP_REMOVED lines=16> */
.L_x_114:
[----:B------:R-:W-:Y:S05]  /*8bc0*/  BRA `(.L_x_115) ;  /* 0xffffffd400107947 */ /* 0x000fea000383ffff */
.L_x_116:
[----:B------:R-:W-:-:S00]  /*8bd0*/  BRA `(.L_x_116) ;  /* 0xfffffffc00fc7947 */ /* 0x000fc0000383ffff */
[----:B------:R-:W-:-:S00]  /*8be0*/  NOP ;  /* 0x0000000000007918 */ /* 0x000fc00000000000 */
        /* <DEDUP_REMOVED lines=9> */
.L_x_501:


//--------------------- .text._ZN3cub18CUB_300001_SM_10006detail4scan16DeviceScanKernelINS2_10policy_hubIiiij17calculoHorizontalE10Policy1000EN6thrust24THRUST_300001_SM_1000_NS6detail15normal_iteratorINS9_10device_ptrIiEEEESE_NS0_13ScanTileStateIiLb1EEES5_NS0_8NullTypeEjiLb0ESH_EEvT0_T1_T2_iT3_T4_T5_ --------------------------
	.section	.text._ZN3cub18CUB_300001_SM_10006detail4scan16DeviceScanKernelINS2_10policy_hubIiiij17calculoHorizontalE10Policy1000EN6thrust24THRUST_300001_SM_1000_NS6detail15normal_iteratorINS9_10device_ptrIiEEEESE_NS0_13ScanTileStateIiLb1EEES5_NS0_8NullTypeEjiLb0ESH_EEvT0_T1_T2_iT3_T4_T5_,"ax",@progbits
	.align	128
        .global         _ZN3cub18CUB_300001_SM_10006detail4scan16DeviceScanKernelINS2_10policy_hubIiiij17calculoHorizontalE10Policy1000EN6thrust24THRUST_300001_SM_1000_NS6detail15normal_iteratorINS9_10device_ptrIiEEEESE_NS0_13ScanTileStateIiLb1EEES5_NS0_8NullTypeEjiLb0ESH_EEvT0_T1_T2_iT3_T4_T5_
        .type           _ZN3cub18CUB_300001_SM_10006detail4scan16DeviceScanKernelINS2_10policy_hubIiiij17calculoHorizontalE10Policy1000EN6thrust24THRUST_300001_SM_1000_NS6detail15normal_iteratorINS9_10device_ptrIiEEEESE_NS0_13ScanTileStateIiLb1EEES5_NS0_8NullTypeEjiLb0ESH_EEvT0_T1_T2_iT3_T4_T5_,@function
        .size           _ZN3cub18CUB_300001_SM_10006detail4scan16DeviceScanKernelINS2_10policy_hubIiiij17calculoHorizontalE10Policy1000EN6thrust24THRUST_300001_SM_1000_NS6detail15normal_iteratorINS9_10device_ptrIiEEEESE_NS0_13ScanTileStateIiLb1EEES5_NS0_8NullTypeEjiLb0ESH_EEvT0_T1_T2_iT3_T4_T5_,(.L_x_502 - _ZN3cub18CUB_300001_SM_10006detail4scan16DeviceScanKernelINS2_10policy_hubIiiij17calculoHorizontalE10Policy1000EN6thrust24THRUST_300001_SM_1000_NS6detail15normal_iteratorINS9_10device_ptrIiEEEESE_NS0_13ScanTileStateIiLb1EEES5_NS0_8NullTypeEjiLb0ESH_EEvT0_T1_T2_iT3_T4_T5_)
        .other          _ZN3cub18CUB_300001_SM_10006detail4scan16DeviceScanKernelINS2_10policy_hubIiiij17calculoHorizontalE10Policy1000EN6thrust24THRUST_300001_SM_1000_NS6detail15normal_iteratorINS9_10device_ptrIiEEEESE_NS0_13ScanTileStateIiLb1EEES5_NS0_8NullTypeEjiLb0ESH_EEvT0_T1_T2_iT3_T4_T5_,@"STO_CUDA_ENTRY STV_DEFAULT"
_ZN3cub18CUB_300001_SM_10006detail4scan16DeviceScanKernelINS2_10policy_hubIiiij17calculoHorizontalE10Policy1000EN6thrust24THRUST_300001_SM_1000_NS6detail15normal_iteratorINS9_10device_ptrIiEEEESE_NS0_13ScanTileStateIiLb1EEES5_NS0_8NullTypeEjiLb0ESH_EEvT0_T1_T2_iT3_T4_T5_:
.text._ZN3cub18CUB_300001_SM_10006detail4scan16DeviceScanKernelINS2_10policy_hubIiiij17calculoHorizontalE10Policy1000EN6thrust24THRUST_300001_SM_1000_NS6detail15normal_iteratorINS9_10device_ptrIiEEEESE_NS0_13ScanTileStateIiLb1EEES5_NS0_8NullTypeEjiLb0ESH_EEvT0_T1_T2_iT3_T4_T5_:
[----:B------:R-:W-:Y:S08]  /*0000*/  LDC R1, c[0x0][0x37c] ;  /* 0x0000df00ff017b82 */ /* 0x000ff00000000800 */
[----:B------:R-:W0:Y:S01]  /*0010*/  S2UR UR7, SR_CTAID.X ;  /* 0x00000000000779c3 */ /* 0x000e220000002500 */
[----:B------:R-:W1:Y:S01]  /*0020*/  LDCU UR4, c[0x0][0x3a0] ;  /* 0x00007400ff0477ac */ /* 0x000e620008000800 */
[----:B------:R-:W2:Y:S06]  /*0030*/  LDCU.64 UR8, c[0x0][0x358] ;  /* 0x00006b00ff0877ac */ /* 0x000eac0008000a00 */
[----:B------:R-:W0:Y:S02]  /*0040*/  LDC R39, c[0x0][0x398] ;  /* 0x0000e600ff277b82 */ /* 0x000e240000000800 */
[----:B0-----:R-:W-:-:S04]  /*0050*/  VIADD R30, R39, UR7 ;  /* 0x00000007271e7c36 */ /* 0x001fc80008000000 */
[----:B------:R-:W-:-:S05]  /*0060*/  IMAD R21, R30, 0x780, RZ ;  /* 0x000007801e157824 */ /* 0x000fca00078e02ff */
[----:B-1----:R-:W-:-:S04]  /*0070*/  IADD3 R0, PT, PT, -R21, UR4, RZ ;  /* 0x0000000415007c10 */ /* 0x002fc8000fffe1ff */
[----:B------:R-:W-:-:S13]  /*0080*/  ISETP.GE.U32.AND P0, PT, R0, 0x781, PT ;  /* 0x000007810000780c */ /* 0x000fda0003f06070 */
[----:B--2---:R-:W-:Y:S05]  /*0090*/  @!P0 BRA `(.L_x_117) ;  /* 0x0000003000c48947 */ /* 0x004fea0003800000 */
[----:B------:R-:W0:Y:S01]  /*00a0*/  S2R R39, SR_TID.X ;  /* 0x0000000000277919 */ /* 0x000e220000002100 */
[----:B------:R-:W1:Y:S01]  /*00b0*/  LDCU.64 UR4, c[0x0][0x380] ;  /* 0x00007000ff0477ac */ /* 0x000e620008000a00 */
[C---:B0-----:R-:W-:Y:S02]  /*00c0*/  LOP3.LUT R0, R39.reuse, 0x1f, RZ, 0xc0, !PT ;  /* 0x0000001f27007812 */ /* 0x041fe400078ec0ff */
[----:B------:R-:W-:-:S05]  /*00d0*/  LOP3.LUT R3, R39, 0x3e0, RZ, 0xc0, !PT ;  /* 0x000003e027037812 */ /* 0x000fca00078ec0ff */
[----:B------:R-:W-:-:S05]  /*00e0*/  IMAD R0, R3, 0xf, R0 ;  /* 0x0000000f03007824 */ /* 0x000fca00078e0200 */
[----:B------:R-:W-:-:S05]  /*00f0*/  IADD3 R0, P0, PT, R21, R0, RZ ;  /* 0x0000000015007210 */ /* 0x000fca0007f1e0ff */
[----:B------:R-:W-:Y:S02]  /*0100*/  IMAD.X R21, RZ, RZ, RZ, P0 ;  /* 0x000000ffff157224 */ /* 0x000fe400000e06ff */
        /* <DEDUP_REMOVED lines=23> */
[----:B------:R-:W-:Y:S01]  /*0280*/  ISETP.NE.AND P0, PT, R30, RZ, PT ;  /* 0x000000ff1e00720c */ /* 0x000fe20003f05270 */
        /* <DEDUP_REMOVED lines=37> */
[----:B-1234-:R-:W-:Y:S05]  /*04e0*/  @P0 BRA `(.L_x_119) ;  /* 0x0000000c00900947 */ /* 0x01efea0003800000 */
        /* <DEDUP_REMOVED lines=228> */
.L_x_119:
        /* <DEDUP_REMOVED lines=159> */
.L_x_121:
[----:B------:R-:W0:Y:S01]  /*1d20*/  LDC.64 R22, c[0x0][0x390] ;  /* 0x0000e400ff167b82 */ /* 0x000e220000000a00 */
[----:B------:R-:W-:Y:S02]  /*1d30*/  ISETP.NE.AND P0, PT, R39, RZ, PT ;  /* 0x000000ff2700720c */ /* 0x000fe40003f05270 */
[----:B------:R-:W-:-:S05]  /*1d40*/  LOP3.LUT R39, RZ, R39, RZ, 0x33, !PT ;  /* 0x00000027ff277212 */ /* 0x000fca00078e33ff */
[----:B------:R-:W1:Y:S06]  /*1d50*/  LDC R40, c[0x0][0x370] ;  /* 0x0000dc00ff287b82 */ /* 0x000e6c0000000800 */
[----:B------:R-:W-:Y:S01]  /*1d60*/  @!P0 IMAD.MOV.U32 R14, RZ, RZ, 0x64 ;  /* 0x00000064ff0e8424 */ /* 0x000fe200078e00ff */
[----:B------:R2:W-:Y:S01]  /*1d70*/  @!P0 STS [UR4+0xc], R15 ;  /* 0x00000c0fff008988 */ /* 0x0005e20008000804 */
[----:B0-----:R-:W-:-:S04]  /*1d80*/  IMAD.WIDE R12, R30, 0x8, R22 ;  /* 0x000000081e0c7825 */ /* 0x001fc800078e0216 */
[----:B------:R-:W-:Y:S01]  /*1d90*/  IMAD.IADD R30, R30, 0x1, R39 ;  /* 0x000000011e1e7824 */ /* 0x000fe200078e0227 */
[----:B------:R2:W-:Y:S01]  /*1da0*/  @!P0 ST.E.64.STRONG.GPU desc[UR8][R12.64+0x100], R14 ;  /* 0x0001000e0c008985 */ /* 0x0005e2000c10fb08 */
[----:B-1----:R-:W-:-:S13]  /*1db0*/  ISETP.GT.U32.AND P1, PT, R40, 0x1f3, PT ;  /* 0x000001f32800780c */ /* 0x002fda0003f24070 */
[----:B--2---:R-:W-:Y:S05]  /*1dc0*/  @P1 BRA `(.L_x_123) ;  /* 0x0000000000081947 */ /* 0x004fea0003800000 */
[----:B------:R0:W-:Y:S06]  /*1dd0*/  MEMBAR.SC.CTA ;  /* 0x0000000000007992 */ /* 0x0001ec0000000000 */
[----:B0-----:R-:W-:Y:S05]  /*1de0*/  BRA `(.L_x_124) ;  /* 0x0000000000087947 */ /* 0x001fea0003800000 */
.L_x_123:
[----:B------:R-:W-:Y:S05]  /*1df0*/  NANOSLEEP 0x1c2 ;  /* 0x000001c20000795d */ /* 0x000fea0003800000 */
[----:B------:R-:W-:Y:S01]  /*1e00*/  NOP ;  /* 0x0000000000007918 */ /* 0x000fe20000000000 */
.L_x_124:
[----:B------:R-:W-:-:S05]  /*1e10*/  IMAD.WIDE R22, R30, 0x8, R22 ;  /* 0x000000081e167825 */ /* 0x000fca00078e0216 */
[----:B------:R-:W2:Y:S01]  /*1e20*/  LD.E.64.STRONG.GPU R12, desc[UR8][R22.64+0x100] ;  /* 0x00010008160c7980 */ /* 0x000ea2000c10fb00 */
[----:B------:R-:W-:Y:S01]  /*1e30*/  UMOV UR5, 0xffffffff ;  /* 0xffffffff00057882 */ /* 0x000fe20000000000 */
[----:B--2---:R-:W-:Y:S02]  /*1e40*/  ISETP.NE.AND P0, PT, R12, 0x63, PT ;  /* 0x000000630c00780c */ /* 0x004fe40003f05270 */
[----:B------:R-:W-:Y:S11]  /*1e50*/  BRA.DIV UR5, `(.L_x_125) ;  /* 0x0000004e05647947 */ /* 0x000ff6000b800000 */
[----:B------:R-:W-:-:S13]  /*1e60*/  VOTE.ANY P0, !P0 ;  /* 0x0000000000ff7806 */ /* 0x000fda0004000100 */
.L_x_175:
[----:B------:R-:W-:Y:S05]  /*1e70*/  @!P0 BRA `(.L_x_126) ;  /* 0x0000000000308947 */ /* 0x000fea0003800000 */
.L_x_130:
[----:B------:R-:W-:Y:S05]  /*1e80*/  YIELD ;  /* 0x0000000000007946 */ /* 0x000fea0003800000 */
[----:B------:R-:W-:Y:S05]  /*1e90*/  @P1 BRA `(.L_x_127) ;  /* 0x0000000000081947 */ /* 0x000fea0003800000 */
[----:B------:R0:W-:Y:S06]  /*1ea0*/  MEMBAR.SC.CTA ;  /* 0x0000000000007992 */ /* 0x0001ec0000000000 */
[----:B0-----:R-:W-:Y:S05]  /*1eb0*/  BRA `(.L_x_128) ;  /* 0x0000000000087947 */ /* 0x001fea0003800000 */
.L_x_127:
[----:B------:R-:W-:Y:S05]  /*1ec0*/  NANOSLEEP 0x15e ;  /* 0x0000015e0000795d */ /* 0x000fea0003800000 */
[----:B------:R-:W-:Y:S01]  /*1ed0*/  NOP ;  /* 0x0000000000007918 */ /* 0x000fe20000000000 */
.L_x_128:
[----:B------:R-:W2:Y:S01]  /*1ee0*/  LD.E.64.STRONG.GPU R12, desc[UR8][R22.64+0x100] ;  /* 0x00010008160c7980 */ /* 0x000ea2000c10fb00 */
[----:B------:R-:W-:Y:S01]  /*1ef0*/  UMOV UR5, 0xffffffff ;  /* 0xffffffff00057882 */ /* 0x000fe20000000000 */
[----:B--2---:R-:W-:Y:S02]  /*1f00*/  ISETP.NE.AND P0, PT, R12, 0x63, PT ;  /* 0x000000630c00780c */ /* 0x004fe40003f05270 */
[----:B------:R-:W-:Y:S11]  /*1f10*/  BRA.DIV UR5, `(.L_x_129) ;  /* 0x0000004e05547947 */ /* 0x000ff6000b800000 */
[----:B------:R-:W-:-:S13]  /*1f20*/  VOTE.ANY P0, !P0 ;  /* 0x0000000000ff7806 */ /* 0x000fda0004000100 */
.L_x_178:
[----:B------:R-:W-:Y:S05]  /*1f30*/  @P0 BRA `(.L_x_130) ;  /* 0xfffffffc00d00947 */ /* 0x000fea000383ffff */
.L_x_126:
        /* <DEDUP_REMOVED lines=53> */
[----:B------:R-:W-:-:S03]  /*2290*/  ISETP.GT.AND P2, PT, R45, R40, PT ;  /* 0x000000282d00720c */ /* 0x000fc60003f44270 */
[----:B------:R-:W-:Y:S02]  /*22a0*/  @!P0 IMAD.MOV.U32 R14, RZ, RZ, R23 ;  /* 0x000000ffff0e8224 */ /* 0x000fe400078e0017 */
[----:B------:R-:W0:Y:S02]  /*22b0*/  LDC.64 R22, c[0x0][0x390] ;  /* 0x0000e400ff167b82 */ /* 0x000e240000000a00 */
        /* <DEDUP_REMOVED lines=14> */
.L_x_187:
[----:B------:R-:W-:Y:S05]  /*23a0*/  @!P0 BRA `(.L_x_132) ;  /* 0x00000004006c8947 */ /* 0x000fea0003800000 */
.L_x_140:
[----:B------:R-:W-:Y:S02]  /*23b0*/  IMAD.MOV.U32 R22, RZ, RZ, R12 ;  /* 0x000000ffff167224 */ /* 0x000fe400078e000c */
[----:B------:R-:W-:Y:S02]  /*23c0*/  IMAD.MOV.U32 R23, RZ, RZ, R49 ;  /* 0x000000ffff177224 */ /* 0x000fe400078e0031 */
[----:B------:R-:W-:-:S05]  /*23d0*/  IMAD.WIDE R40, R30, 0x8, R22 ;  /* 0x000000081e287825 */ /* 0x000fca00078e0216 */
[----:B------:R-:W2:Y:S01]  /*23e0*/  LD.E.64.STRONG.GPU R22, desc[UR8][R40.64+-0x100] ;  /* 0xffff000828167980 */ /* 0x000ea2000c10fb00 */
[----:B------:R-:W-:Y:S05]  /*23f0*/  YIELD ;  /* 0x0000000000007946 */ /* 0x000fea0003800000 */
[----:B------:R-:W-:Y:S01]  /*2400*/  UMOV UR5, 0xffffffff ;  /* 0xffffffff00057882 */ /* 0x000fe20000000000 */
[----:B--2---:R-:W-:Y:S02]  /*2410*/  ISETP.NE.AND P0, PT, R22, 0x63, PT ;  /* 0x000000631600780c */ /* 0x004fe40003f05270 */
[----:B------:R-:W-:Y:S11]  /*2420*/  BRA.DIV UR5, `(.L_x_133) ;  /* 0x0000004e05dc7947 */ /* 0x000ff6000b800000 */
[----:B------:R-:W-:-:S13]  /*2430*/  VOTE.ANY P0, !P0 ;  /* 0x0000000000ff7806 */ /* 0x000fda0004000100 */
.L_x_190:
[----:B------:R-:W-:Y:S05]  /*2440*/  @!P0 BRA `(.L_x_134) ;  /* 0x0000000000308947 */ /* 0x000fea0003800000 */
.L_x_138:
[----:B------:R-:W-:Y:S05]  /*2450*/  YIELD ;  /* 0x0000000000007946 */ /* 0x000fea0003800000 */
[----:B------:R-:W-:Y:S05]  /*2460*/  @P1 BRA `(.L_x_135) ;  /* 0x0000000000081947 */ /* 0x000fea0003800000 */
[----:B------:R0:W-:Y:S06]  /*2470*/  MEMBAR.SC.CTA ;  /* 0x0000000000007992 */ /* 0x0001ec0000000000 */
[----:B0-----:R-:W-:Y:S05]  /*2480*/  BRA `(.L_x_136) ;  /* 0x0000000000087947 */ /* 0x001fea0003800000 */
.L_x_135:
[----:B------:R-:W-:Y:S05]  /*2490*/  NANOSLEEP 0x15e ;  /* 0x0000015e0000795d */ /* 0x000fea0003800000 */
[----:B------:R-:W-:Y:S01]  /*24a0*/  NOP ;  /* 0x0000000000007918 */ /* 0x000fe20000000000 */
.L_x_136:
[----:B------:R-:W2:Y:S01]  /*24b0*/  LD.E.64.STRONG.GPU R22, desc[UR8][R40.64+-0x100] ;  /* 0xffff000828167980 */ /* 0x000ea2000c10fb00 */
[----:B------:R-:W-:Y:S01]  /*24c0*/  UMOV UR5, 0xffffffff ;  /* 0xffffffff00057882 */ /* 0x000fe20000000000 */
[----:B--2---:R-:W-:Y:S02]  /*24d0*/  ISETP.NE.AND P0, PT, R22, 0x63, PT ;  /* 0x000000631600780c */ /* 0x004fe40003f05270 */
[----:B------:R-:W-:Y:S11]  /*24e0*/  BRA.DIV UR5, `(.L_x_137) ;  /* 0x0000004e05cc7947 */ /* 0x000ff6000b800000 */
[----:B------:R-:W-:-:S13]  /*24f0*/  VOTE.ANY P0, !P0 ;  /* 0x0000000000ff7806 */ /* 0x000fda0004000100 */
.L_x_193:
[----:B------:R-:W-:Y:S05]  /*2500*/  @P0 BRA `(.L_x_138) ;  /* 0xfffffffc00d00947 */ /* 0x000fea000383ffff */
.L_x_134:
[----:B------:R-:W-:Y:S01]  /*2510*/  UMOV UR5, 0xffffffff ;  /* 0xffffffff00057882 */ /* 0x000fe20000000000 */
[----:B------:R-:W-:Y:S02]  /*2520*/  ISETP.NE.AND P0, PT, R22, 0x65, PT ;  /* 0x000000651600780c */ /* 0x000fe40003f05270 */
[----:B------:R-:W-:Y:S11]  /*2530*/  BRA.DIV UR5, `(.L_x_139) ;  /* 0x0000004e05d87947 */ /* 0x000ff6000b800000 */
[----:B------:R-:W-:Y:S01]  /*2540*/  VOTE.ANY R14, PT, !P0 ;  /* 0x00000000000e7806 */ /* 0x000fe200040e0100 */
[----:B------:R-:W-:-:S03]  /*2550*/  VIADD R30, R30, 0xffffffe0 ;  /* 0xffffffe01e1e7836 */ /* 0x000fc60000000000 */
[----:B------:R-:W-:-:S05]  /*2560*/  LOP3.LUT R14, R14, 0x80000000, R44, 0xec, !PT ;  /* 0x800000000e0e7812 */ /* 0x000fca00078eec2c */
        /* <DEDUP_REMOVED lines=62> */
.L_x_202:
[----:B------:R-:W-:Y:S05]  /*2950*/  @P0 BRA `(.L_x_140) ;  /* 0xfffffff800940947 */ /* 0x000fea000383ffff */
.L_x_132:
        /* <DEDUP_REMOVED lines=24> */
.L_x_142:
[----:B------:R-:W-:Y:S05]  /*2ae0*/  BSYNC.RECONVERGENT B1 ;  /* 0x0000000000017941 */ /* 0x000fea0003800200 */
.L_x_141:
[----:B------:R1:W-:Y:S01]  /*2af0*/  @!P2 STS [R20+0x24], R13 ;  /* 0x0000240d1400a388 */ /* 0x0003e20000000800 */
[----:B------:R-:W-:-:S07]  /*2b00*/  @!P2 IMAD.MOV.U32 R42, RZ, RZ, R13 ;  /* 0x000000ffff2aa224 */ /* 0x000fce00078e000d */
.L_x_122:
        /* <DEDUP_REMOVED lines=15> */
.L_x_144:
[----:B------:R-:W-:Y:S05]  /*2c00*/  BSYNC.RECONVERGENT B1 ;  /* 0x0000000000017941 */ /* 0x000fea0003800200 */
.L_x_143:
        /* <DEDUP_REMOVED lines=61> */
.L_x_120:
[----:B------:R-:W-:Y:S05]  /*2fe0*/  BSYNC B0 ;  /* 0x0000000000007941 */ /* 0x000fea0003800000 */
.L_x_118:
        /* <DEDUP_REMOVED lines=13> */
[----:B------:R-:W-:Y:S01]  /*30c0*/  STS [R2+0x8], R43 ;  /* 0x0000082b02007388 */ /* 0x000fe20000000800 */
[----:B0-----:R-:W-:-:S03]  /*30d0*/  IADD3 R24, P0, PT, R24, UR4, RZ ;  /* 0x0000000418187c10 */ /* 0x001fc6000ff1e0ff */
[----:B------:R-:W-:Y:S04]  /*30e0*/  STS [R2+0xc], R36 ;  /* 0x00000c2402007388 */ /* 0x000fe80000000800 */
[----:B------:R-:W-:Y:S04]  /*30f0*/  STS [R2+0x10], R37 ;  /* 0x0000102502007388 */ /* 0x000fe80000000800 */
[----:B------:R-:W-:Y:S04]  /*3100*/  STS [R2+0x14], R34 ;  /* 0x0000142202007388 */ /* 0x000fe80000000800 */
[----:B------:R-:W-:Y:S04]  /*3110*/  STS [R2+0x18], R35 ;  /* 0x0000182302007388 */ /* 0x000fe80000000800 */
[----:B------:R-:W-:Y:S04]  /*3120*/  STS [R2+0x1c], R26 ;  /* 0x00001c1a02007388 */ /* 0x000fe80000000800 */
[----:B------:R0:W-:Y:S04]  /*3130*/  STS [R2+0x20], R25 ;  /* 0x0000201902007388 */ /* 0x0001e80000000800 */
[----:B------:R-:W-:Y:S04]  /*3140*/  STS [R2+0x24], R28 ;  /* 0x0000241c02007388 */ /* 0x000fe80000000800 */
[----:B------:R-:W-:Y:S01]  /*3150*/  STS [R2+0x28], R27 ;  /* 0x0000281b02007388 */ /* 0x000fe20000000800 */
[----:B0-----:R-:W-:-:S03]  /*3160*/  IADD3.X R25, PT, PT, R21, UR5, RZ, P0, !PT ;  /* 0x0000000515197c10 */ /* 0x001fc600087fe4ff */
[----:B------:R-:W-:Y:S04]  /*3170*/  STS [R2+0x2c], R32 ;  /* 0x00002c2002007388 */ /* 0x000fe80000000800 */
[----:B------:R-:W-:Y:S04]  /*3180*/  STS [R2+0x30], R29 ;  /* 0x0000301d02007388 */ /* 0x000fe80000000800 */
[----:B------:R-:W-:Y:S04]  /*3190*/  STS [R2+0x34], R31 ;  /* 0x0000341f02007388 */ /* 0x000fe80000000800 */
[----:B------:R-:W-:Y:S01]  /*31a0*/  STS [R2+0x38], R33 ;  /* 0x0000382102007388 */ /* 0x000fe20000000800 */
[----:B------:R-:W-:-:S03]  /*31b0*/  NOP ;  /* 0x0000000000007918 */ /* 0x000fc60000000000 */
[----:B------:R-:W0:Y:S04]  /*31c0*/  LDS R3, [R39] ;  /* 0x0000000027037984 */ /* 0x000e280000000800 */
[----:B------:R-:W1:Y:S04]  /*31d0*/  LDS R5, [R39+0x80] ;  /* 0x0000800027057984 */ /* 0x000e680000000800 */
        /* <DEDUP_REMOVED lines=13> */
[----:B0-----:R-:W-:Y:S04]  /*32b0*/  STG.E desc[UR8][R24.64], R3 ;  /* 0x0000000318007986 */ /* 0x001fe8000c101908 */
[----:B-1----:R-:W-:Y:S04]  /*32c0*/  STG.E desc[UR8][R24.64+0x80], R5 ;  /* 0x0000800518007986 */ /* 0x002fe8000c101908 */
        /* <DEDUP_REMOVED lines=14> */
.L_x_117:
[----:B------:R-:W0:Y:S02]  /*33b0*/  LDCU UR10, c[0x0][0x3a0] ;  /* 0x00007400ff0a77ac */ /* 0x000e240008000800 */
[----:B0-----:R-:W-:-:S04]  /*33c0*/  IADD3 R17, PT, PT, -R21, UR10, RZ ;  /* 0x0000000a15117c10 */ /* 0x001fc8000fffe1ff */
[----:B------:R-:W-:-:S13]  /*33d0*/  ISETP.NE.AND P0, PT, R17, RZ, PT ;  /* 0x000000ff1100720c */ /* 0x000fda0003f05270 */
[----:B------:R-:W-:Y:S05]  /*33e0*/  @!P0 EXIT ;  /* 0x000000000000894d */ /* 0x000fea0003800000 */
[----:B------:R-:W0:Y:S02]  /*33f0*/  LDC.64 R2, c[0x0][0x380] ;  /* 0x0000e000ff027b82 */ /* 0x000e240000000a00 */
[----:B0-----:R-:W-:-:S05]  /*3400*/  IMAD.WIDE.U32 R2, R21, 0x4, R2 ;  /* 0x0000000415027825 */ /* 0x001fca00078e0002 */
[----:B------:R0:W2:Y:S01]  /*3410*/  LDG.E R4, desc[UR8][R2.64] ;  /* 0x0000000802047981 */ /* 0x0000a2000c1e1900 */
[----:B------:R-:W1:Y:S02]  /*3420*/  S2R R20, SR_TID.X ;  /* 0x0000000000147919 */ /* 0x000e640000002100 */
[C---:B-1----:R-:W-:Y:S02]  /*3430*/  LOP3.LUT R0, R20.reuse, 0x1f, RZ, 0xc0, !PT ;  /* 0x0000001f14007812 */ /* 0x042fe400078ec0ff */
[----:B------:R-:W-:-:S05]  /*3440*/  LOP3.LUT R5, R20, 0x3e0, RZ, 0xc0, !PT ;  /* 0x000003e014057812 */ /* 0x000fca00078ec0ff */
[----:B------:R-:W-:-:S04]  /*3450*/  IMAD R15, R5, 0xf, R0 ;  /* 0x0000000f050f7824 */ /* 0x000fc800078e0200 */
[C---:B------:R-:W-:Y:S01]  /*3460*/  VIADD R6, R15.reuse, 0x60 ;  /* 0x000000600f067836 */ /* 0x040fe20000000000 */
[CC--:B------:R-:W-:Y:S01]  /*3470*/  ISETP.GE.U32.AND P3, PT, R15.reuse, R17.reuse, PT ;  /* 0x000000110f00720c */ /* 0x0c0fe20003f66070 */
[C---:B------:R-:W-:Y:S01]  /*3480*/  VIADD R0, R15.reuse, 0x20 ;  /* 0x000000200f007836 */ /* 0x040fe20000000000 */
[C---:B0-----:R-:W-:Y:S01]  /*3490*/  LEA R2, P2, R15.reuse, R2, 0x2 ;  /* 0x000000020f027211 */ /* 0x041fe200078410ff */
[C---:B------:R-:W-:Y:S01]  /*34a0*/  VIADD R5, R15.reuse, 0x40 ;  /* 0x000000400f057836 */ /* 0x040fe20000000000 */
[-C--:B------:R-:W-:Y:S01]  /*34b0*/  ISETP.GE.U32.AND P6, PT, R6, R17.reuse, PT ;  /* 0x000000110600720c */ /* 0x080fe20003fc6070 */
[C---:B------:R-:W-:Y:S01]  /*34c0*/  VIADD R6, R15.reuse, 0xc0 ;  /* 0x000000c00f067836 */ /* 0x040fe20000000000 */
[-C--:B------:R-:W-:Y:S01]  /*34d0*/  ISETP.GE.U32.AND P4, PT, R0, R17.reuse, PT ;  /* 0x000000110000720c */ /* 0x080fe20003f86070 */
[----:B------:R-:W-:Y:S01]  /*34e0*/  VIADD R0, R15, 0x80 ;  /* 0x000000800f007836 */ /* 0x000fe20000000000 */
[-C--:B------:R-:W-:Y:S01]  /*34f0*/  ISETP.GE.U32.AND P5, PT, R5, R17.reuse, PT ;  /* 0x000000110500720c */ /* 0x080fe20003fa6070 */
[----:B------:R-:W-:Y:S01]  /*3500*/  IMAD.X R3, RZ, RZ, R3, P2 ;  /* 0x000000ffff037224 */ /* 0x000fe200010e0603 */
[-C--:B------:R-:W-:Y:S01]  /*3510*/  ISETP.GE.U32.AND P2, PT, R6, R17.reuse, PT ;  /* 0x000000110600720c */ /* 0x080fe20003f46070 */
[C---:B------:R-:W-:Y:S01]  /*3520*/  VIADD R6, R15.reuse, 0xe0 ;  /* 0x000000e00f067836 */ /* 0x040fe20000000000 */
[----:B------:R-:W-:Y:S01]  /*3530*/  ISETP.GE.U32.AND P0, PT, R0, R17, PT ;  /* 0x000000110000720c */ /* 0x000fe20003f06070 */
[----:B------:R-:W-:-:S02]  /*3540*/  VIADD R5, R15, 0xa0 ;  /* 0x000000a00f057836 */ /* 0x000fc40000000000 */
[C---:B------:R-:W-:Y:S02]  /*3550*/  VIADD R9, R15.reuse, 0x120 ;  /* 0x000001200f097836 */ /* 0x040fe40000000000 */
[----:B------:R-:W-:Y:S01]  /*3560*/  VIADD R7, R15, 0x100 ;  /* 0x000001000f077836 */ /* 0x000fe20000000000 */
[----:B------:R-:W-:Y:S01]  /*3570*/  ISETP.GE.U32.AND P1, PT, R5, R17, PT ;  /* 0x000000110500720c */ /* 0x000fe20003f26070 */
[C---:B------:R-:W-:Y:S02]  /*3580*/  VIADD R10, R15.reuse, 0x140 ;  /* 0x000001400f0a7836 */ /* 0x040fe40000000000 */
[C---:B------:R-:W-:Y:S02]  /*3590*/  VIADD R12, R15.reuse, 0x180 ;  /* 0x000001800f0c7836 */ /* 0x040fe40000000000 */
[----:B------:R-:W-:Y:S02]  /*35a0*/  VIADD R13, R15, 0x1a0 ;  /* 0x000001a00f0d7836 */ /* 0x000fe40000000000 */
[----:B--2---:R-:W-:-:S02]  /*35b0*/  IMAD.MOV.U32 R0, RZ, RZ, R4 ;  /* 0x000000ffff007224 */ /* 0x004fc400078e0004 */
[----:B------:R-:W2:Y:S01]  /*35c0*/  @!P3 LDG.E R4, desc[UR8][R2.64] ;  /* 0x000000080204b981 */ /* 0x000ea2000c1e1900 */
[-C--:B------:R-:W-:Y:S01]  /*35d0*/  ISETP.GE.U32.AND P3, PT, R6, R17.reuse, PT ;  /* 0x000000110600720c */ /* 0x080fe20003f66070 */
[--C-:B------:R-:W-:Y:S02]  /*35e0*/  IMAD.MOV.U32 R6, RZ, RZ, R0.reuse ;  /* 0x000000ffff067224 */ /* 0x100fe400078e0000 */
[--C-:B------:R-:W-:Y:S02]  /*35f0*/  IMAD.MOV.U32 R5, RZ, RZ, R0.reuse ;  /* 0x000000ffff057224 */ /* 0x100fe400078e0000 */
[----:B------:R-:W-:Y:S02]  /*3600*/  IMAD.MOV.U32 R8, RZ, RZ, R0 ;  /* 0x000000ffff087224 */ /* 0x000fe400078e0000 */
[----:B------:R-:W3:Y:S01]  /*3610*/  @!P5 LDG.E R6, desc[UR8][R2.64+0x100] ;  /* 0x000100080206d981 */ /* 0x000ee2000c1e1900 */
[----:B------:R-:W-:Y:S01]  /*3620*/  ISETP.GE.U32.AND P5, PT, R9, R17, PT ;  /* 0x000000110900720c */ /* 0x000fe20003fa6070 */
[----:B------:R-:W-:-:S02]  /*3630*/  VIADD R9, R15, 0x160 ;  /* 0x000001600f097836 */ /* 0x000fc40000000000 */
[----:B------:R-:W4:Y:S01]  /*3640*/  @!P4 LDG.E R5, desc[UR8][R2.64+0x80] ;  /* 0x000080080205c981 */ /* 0x000f22000c1e1900 */
[-C--:B------:R-:W-:Y:S01]  /*3650*/  ISETP.GE.U32.AND P4, PT, R7, R17.reuse, PT ;  /* 0x000000110700720c */ /* 0x080fe20003f86070 */
[--C-:B------:R-:W-:Y:S02]  /*3660*/  IMAD.MOV.U32 R7, RZ, RZ, R0.reuse ;  /* 0x000000ffff077224 */ /* 0x100fe400078e0000 */
[----:B------:R-:W5:Y:S01]  /*3670*/  @!P0 LDG.E R8, desc[UR8][R2.64+0x200] ;  /* 0x0002000802088981 */ /* 0x000f62000c1e1900 */
[-C--:B------:R-:W-:Y:S01]  /*3680*/  ISETP.GE.U32.AND P0, PT, R9, R17.reuse, PT ;  /* 0x000000110900720c */ /* 0x080fe20003f06070 */
[--C-:B------:R-:W-:Y:S02]  /*3690*/  IMAD.MOV.U32 R9, RZ, RZ, R0.reuse ;  /* 0x000000ffff097224 */ /* 0x100fe400078e0000 */
[----:B------:R-:W5:Y:S01]  /*36a0*/  @!P6 LDG.E R7, desc[UR8][R2.64+0x180] ;  /* 0x000180080207e981 */ /* 0x000f62000c1e1900 */
[----:B------:R-:W-:Y:S01]  /*36b0*/  ISETP.GE.U32.AND P6, PT, R10, R17, PT ;  /* 0x000000110a00720c */ /* 0x000fe20003fc6070 */
[----:B------:R-:W-:-:S02]  /*36c0*/  IMAD.MOV.U32 R10, RZ, RZ, R0 ;  /* 0x000000ffff0a7224 */ /* 0x000fc400078e0000 */
[----:B------:R-:W-:Y:S01]  /*36d0*/  IMAD.MOV.U32 R11, RZ, RZ, R0 ;  /* 0x000000ffff0b7224 */ /* 0x000fe200078e0000 */
[----:B------:R-:W5:Y:S01]  /*36e0*/  @!P1 LDG.E R9, desc[UR8][R2.64+0x280] ;  /* 0x0002800802099981 */ /* 0x000f62000c1e1900 */
[-C--:B------:R-:W-:Y:S01]  /*36f0*/  ISETP.GE.U32.AND P1, PT, R12, R17.reuse, PT ;  /* 0x000000110c00720c */ /* 0x080fe20003f26070 */
[----:B------:R-:W-:Y:S02]  /*3700*/  VIADD R12, R15, 0x1c0 ;  /* 0x000001c00f0c7836 */ /* 0x000fe40000000000 */
[----:B------:R-:W5:Y:S01]  /*3710*/  @!P2 LDG.E R10, desc[UR8][R2.64+0x300] ;  /* 0x00030008020aa981 */ /* 0x000f62000c1e1900 */
[----:B------:R-:W-:-:S03]  /*3720*/  ISETP.GE.U32.AND P2, PT, R13, R17, PT ;  /* 0x000000110d00720c */ /* 0x000fc60003f46070 */
[----:B------:R-:W5:Y:S01]  /*3730*/  @!P3 LDG.E R11, desc[UR8][R2.64+0x380] ;  /* 0x00038008020bb981 */ /* 0x000f62000c1e1900 */
[----:B------:R-:W-:Y:S01]  /*3740*/  ISETP.GE.U32.AND P3, PT, R12, R17, PT ;  /* 0x000000110c00720c */ /* 0x000fe20003f66070 */
        /* <DEDUP_REMOVED lines=16> */
[----:B------:R-:W-:Y:S01]  /*3850*/  UMOV UR4, 0x400 ;  /* 0x0000040000047882 */ /* 0x000fe20000000000 */
[----:B------:R-:W-:Y:S01]  /*3860*/  ISETP.NE.AND P0, PT, R30, RZ, PT ;  /* 0x000000ff1e00720c */ /* 0x000fe20003f05270 */
[----:B-1----:R-:W-:-:S02]  /*3870*/  ULEA UR4, UR5, UR4, 0x18 ;  /* 0x0000000405047291 */ /* 0x002fc4000f8ec0ff */
[----:B0-----:R-:W-:-:S05]  /*3880*/  IMAD R16, R31, 0x1e0, R22 ;  /* 0x000001e01f107824 */ /* 0x001fca00078e0216 */
        /* <DEDUP_REMOVED lines=174> */
[----:B------:R-:W-:Y:S02]  /*4370*/  VIMNMX R13, PT, PT, RZ, R13, !PT ;  /* 0x0000000dff0d7248 */ /* 0x000fe40007fe0100 */
[----:B------:R-:W-:-:S07]  /*4380*/  VIMNMX R15, PT, PT, RZ, R14, !PT ;  /* 0x0000000eff0f7248 */ /* 0x000fce0007fe0100 */
[----:B------:R-:W-:-:S04]  /*4390*/  @P1 SEL R13, R40, R13, P2 ;  /* 0x0000000d280d1207 */ /* 0x000fc80001000000 */
[C---:B------:R-:W-:Y:S01]  /*43a0*/  ISETP.GT.AND P2, PT, R13.reuse, R14, PT ;  /* 0x0000000e0d00720c */ /* 0x040fe20003f44270 */
[C---:B------:R-:W-:Y:S01]  /*43b0*/  VIADD R14, R13.reuse, 0xffffffff ;  /* 0xffffffff0d0e7836 */ /* 0x040fe20000000000 */
[----:B------:R-:W-:-:S11]  /*43c0*/  ISETP.GT.AND P1, PT, R13, 0x1, PT ;  /* 0x000000010d00780c */ /* 0x000fd60003f24270 */
        /* <DEDUP_REMOVED lines=9> */
.L_x_147:
[----:B------:R-:W-:Y:S05]  /*4460*/  BSYNC.RECONVERGENT B0 ;  /* 0x0000000000007941 */ /* 0x000fea0003800200 */
.L_x_146:
        /* <DEDUP_REMOVED lines=58> */
[C---:B------:R-:W-:Y:S01]  /*4810*/  ISETP.GT.AND P1, PT, R37.reuse, 0x1, PT ;  /* 0x000000012500780c */ /* 0x040fe20003f24270 */
[C---:B------:R-:W-:Y:S01]  /*4820*/  VIADD R3, R37.reuse, 0xffffffff ;  /* 0xffffffff25037836 */ /* 0x040fe20000000000 */
[----:B------:R-:W-:-:S11]  /*4830*/  ISETP.GT.AND P0, PT, R37, R0, PT ;  /* 0x000000002500720c */ /* 0x000fd60003f04270 */
[----:B------:R-:W-:Y:S01]  /*4840*/  @P1 SEL R36, R3, R36, P0 ;  /* 0x0000002403241207 */ /* 0x000fe20000000000 */
[----:B------:R-:W-:Y:S06]  /*4850*/  BRA `(.L_x_148) ;  /* 0x0000001c003c7947 */ /* 0x000fec0003800000 */
.L_x_145:
        /* <DEDUP_REMOVED lines=159> */
.L_x_149:
[----:B------:R-:W0:Y:S01]  /*5250*/  LDC.64 R12, c[0x0][0x390] ;  /* 0x0000e400ff0c7b82 */ /* 0x000e220000000a00 */
[----:B------:R-:W-:-:S07]  /*5260*/  ISETP.NE.AND P2, PT, R20, RZ, PT ;  /* 0x000000ff1400720c */ /* 0x000fce0003f45270 */
        /* <DEDUP_REMOVED lines=9> */
.L_x_151:
[----:B------:R-:W-:Y:S05]  /*5300*/  NANOSLEEP 0x1c2 ;  /* 0x000001c20000795d */ /* 0x000fea0003800000 */
[----:B------:R-:W-:Y:S01]  /*5310*/  NOP ;  /* 0x0000000000007918 */ /* 0x000fe20000000000 */
.L_x_152:
[----:B------:R-:W-:-:S04]  /*5320*/  LOP3.LUT R14, RZ, R20, RZ, 0x33, !PT ;  /* 0x00000014ff0e7212 */ /* 0x000fc800078e33ff */
[----:B------:R-:W-:-:S05]  /*5330*/  IADD3 R31, PT, PT, R14, UR7, R39 ;  /* 0x000000070e1f7c10 */ /* 0x000fca000fffe027 */
[----:B------:R-:W-:-:S05]  /*5340*/  IMAD.WIDE R30, R31, 0x8, R12 ;  /* 0x000000081f1e7825 */ /* 0x000fca00078e020c */
[----:B------:R-:W2:Y:S01]  /*5350*/  LD.E.64.STRONG.GPU R12, desc[UR8][R30.64+0x100] ;  /* 0x000100081e0c7980 */ /* 0x000ea2000c10fb00 */
[----:B------:R-:W-:Y:S01]  /*5360*/  UMOV UR5, 0xffffffff ;  /* 0xffffffff00057882 */ /* 0x000fe20000000000 */
[----:B--2---:R-:W-:Y:S02]  /*5370*/  ISETP.NE.AND P0, PT, R12, 0x63, PT ;  /* 0x000000630c00780c */ /* 0x004fe40003f05270 */
[----:B------:R-:W-:Y:S11]  /*5380*/  BRA.DIV UR5, `(.L_x_153) ;  /* 0x0000002605e87947 */ /* 0x000ff6000b800000 */
[----:B------:R-:W-:-:S13]  /*5390*/  VOTE.ANY P0, !P0 ;  /* 0x0000000000ff7806 */ /* 0x000fda0004000100 */
.L_x_205:
[----:B------:R-:W-:Y:S05]  /*53a0*/  @!P0 BRA `(.L_x_154) ;  /* 0x0000000000308947 */ /* 0x000fea0003800000 */
.L_x_158:
[----:B------:R-:W-:Y:S05]  /*53b0*/  YIELD ;  /* 0x0000000000007946 */ /* 0x000fea0003800000 */
[----:B------:R-:W-:Y:S05]  /*53c0*/  @P1 BRA `(.L_x_155) ;  /* 0x0000000000081947 */ /* 0x000fea0003800000 */
[----:B------:R0:W-:Y:S06]  /*53d0*/  MEMBAR.SC.CTA ;  /* 0x0000000000007992 */ /* 0x0001ec0000000000 */
[----:B0-----:R-:W-:Y:S05]  /*53e0*/  BRA `(.L_x_156) ;  /* 0x0000000000087947 */ /* 0x001fea0003800000 */
.L_x_155:
[----:B------:R-:W-:Y:S05]  /*53f0*/  NANOSLEEP 0x15e ;  /* 0x0000015e0000795d */ /* 0x000fea0003800000 */
[----:B------:R-:W-:Y:S01]  /*5400*/  NOP ;  /* 0x0000000000007918 */ /* 0x000fe20000000000 */
.L_x_156:
[----:B------:R-:W2:Y:S01]  /*5410*/  LD.E.64.STRONG.GPU R12, desc[UR8][R30.64+0x100] ;  /* 0x000100081e0c7980 */ /* 0x000ea2000c10fb00 */
[----:B------:R-:W-:Y:S01]  /*5420*/  UMOV UR5, 0xffffffff ;  /* 0xffffffff00057882 */ /* 0x000fe20000000000 */
[----:B--2---:R-:W-:Y:S02]  /*5430*/  ISETP.NE.AND P0, PT, R12, 0x63, PT ;  /* 0x000000630c00780c */ /* 0x004fe40003f05270 */
[----:B------:R-:W-:Y:S11]  /*5440*/  BRA.DIV UR5, `(.L_x_157) ;  /* 0x0000002605d87947 */ /* 0x000ff6000b800000 */
[----:B------:R-:W-:-:S13]  /*5450*/  VOTE.ANY P0, !P0 ;  /* 0x0000000000ff7806 */ /* 0x000fda0004000100 */
.L_x_208:
[----:B------:R-:W-:Y:S05]  /*5460*/  @P0 BRA `(.L_x_158) ;  /* 0xfffffffc00d00947 */ /* 0x000fea000383ffff */
.L_x_154:
        /* <DEDUP_REMOVED lines=11> */
[----:B------:R-:W-:-:S04]  /*5520*/  LOP3.LUT R31, R14, R31, RZ, 0xc, !PT ;  /* 0x0000001f0e1f7212 */ /* 0x000fc800078e0cff */
[----:B------:R0:W2:Y:S02]  /*5530*/  POPC R40, R31 ;  /* 0x0000001f00287309 */ /* 0x0000a40000000000 */
[C---:B0-----:R-:W-:Y:S01]  /*5540*/  VIADD R31, R22.reuse, 0x2 ;  /* 0x00000002161f7836 */ /* 0x041fe20000000000 */
[----:B--2---:R-:W0:Y:S01]  /*5550*/  SHFL.DOWN PT, R30, R13, 0x1, R40 ;  /* 0x082000000d1e7989 */ /* 0x004e2200000e0028 */
        /* <DEDUP_REMOVED lines=39> */
[----:B------:R-:W-:-:S05]  /*57d0*/  @P4 SEL R31, R30, R31, P0 ;  /* 0x0000001f1e1f4207 */ /* 0x000fca0000000000 */
[----:B------:R-:W-:Y:S02]  /*57e0*/  @!P3 IMAD.MOV.U32 R30, RZ, RZ, R31 ;  /* 0x000000ffff1eb224 */ /* 0x000fe400078e001f */
[----:B------:R-:W-:Y:S02]  /*57f0*/  VIADD R31, R22, 0x10 ;  /* 0x00000010161f7836 */ /* 0x000fe40000000000 */
[----:B------:R-:W-:-:S03]  /*5800*/  @!P3 IMAD.MOV.U32 R13, RZ, RZ, R30 ;  /* 0x000000ffff0db224 */ /* 0x000fc600078e001e */
[----:B------:R-:W-:Y:S02]  /*5810*/  ISETP.GT.AND P3, PT, R31, R40, PT ;  /* 0x000000281f00720c */ /* 0x000fe40003f64270 */
[----:B------:R-:W0:Y:S01]  /*5820*/  SHFL.DOWN PT, R46, R13, 0x10, R40 ;  /* 0x0a0000000d2e7989 */ /* 0x000e2200000e0028 */
[----:B------:R-:W2:Y:S10]  /*5830*/  LDC.64 R30, c[0x0][0x390] ;  /* 0x0000e400ff1e7b82 */ /* 0x000eb40000000a00 */
[----:B------:R-:W-:-:S02]  /*5840*/  @!P3 VIMNMX R14, PT, PT, RZ, R13, !PT ;  /* 0x0000000dff0eb248 */ /* 0x000fc40007fe0100 */
[C---:B0-----:R-:W-:Y:S02]  /*5850*/  @!P3 ISETP.GT.AND P0, PT, R46.reuse, R13, PT ;  /* 0x0000000d2e00b20c */ /* 0x041fe40003f04270 */
[C---:B------:R-:W-:Y:S01]  /*5860*/  @!P3 ISETP.GT.AND P4, PT, R46.reuse, 0x1, PT ;  /* 0x000000012e00b80c */ /* 0x040fe20003f84270 */
[----:B------:R-:W-:Y:S01]  /*5870*/  @!P3 VIADD R46, R46, 0xffffffff ;  /* 0xffffffff2e2eb836 */ /* 0x000fe20000000000 */
[----:B------:R-:W-:Y:S02]  /*5880*/  @!P3 PLOP3.LUT P5, PT, P0, PT, PT, 0x80, 0x8 ;  /* 0x000000000008b81c */ /* 0x000fe400007af070 */
[----:B------:R-:W-:-:S11]  /*5890*/  ISETP.NE.AND P0, PT, R12, 0x65, PT ;  /* 0x000000650c00780c */ /* 0x000fd60003f05270 */
[----:B------:R-:W-:Y:S02]  /*58a0*/  @P5 SEL R14, R46, R14, P4 ;  /* 0x0000000e2e0e5207 */ /* 0x000fe40002000000 */
[----:B--2---:R-:W-:Y:S02]  /*58b0*/  IADD3 R12, P4, PT, R30, 0x100, RZ ;  /* 0x000001001e0c7810 */ /* 0x004fe40007f9e0ff */
[----:B------:R-:W-:Y:S01]  /*58c0*/  VOTE.ALL P0, P0 ;  /* 0x0000000000ff7806 */ /* 0x000fe20000000000 */
[----:B------:R-:W-:Y:S01]  /*58d0*/  @!P3 IMAD.MOV.U32 R13, RZ, RZ, R14 ;  /* 0x000000ffff0db224 */ /* 0x000fe200078e000e */
[----:B-1----:R-:W-:Y:S01]  /*58e0*/  IADD3 R46, PT, PT, R39, UR5, R48 ;  /* 0x00000005272e7c10 */ /* 0x002fe2000fffe030 */
[----:B------:R-:W-:-:S10]  /*58f0*/  IMAD.X R47, RZ, RZ, R31, P4 ;  /* 0x000000ffff2f7224 */ /* 0x000fd400020e061f */
.L_x_217:
[----:B------:R-:W-:Y:S05]  /*5900*/  @!P0 BRA `(.L_x_160) ;  /* 0x00000004007c8947 */ /* 0x000fea0003800000 */
.L_x_168:
        /* <DEDUP_REMOVED lines=9> */
.L_x_220:
[----:B------:R-:W-:Y:S05]  /*59a0*/  @!P0 BRA `(.L_x_162) ;  /* 0x0000000000308947 */ /* 0x000fea0003800000 */
.L_x_166:
[----:B------:R-:W-:Y:S05]  /*59b0*/  YIELD ;  /* 0x0000000000007946 */ /* 0x000fea0003800000 */
[----:B------:R-:W-:Y:S05]  /*59c0*/  @P1 BRA `(.L_x_163) ;  /* 0x0000000000081947 */ /* 0x000fea0003800000 */
[----:B------:R0:W-:Y:S06]  /*59d0*/  MEMBAR.SC.CTA ;  /* 0x0000000000007992 */ /* 0x0001ec0000000000 */
[----:B0-----:R-:W-:Y:S05]  /*59e0*/  BRA `(.L_x_164) ;  /* 0x0000000000087947 */ /* 0x001fea0003800000 */
.L_x_163:
[----:B------:R-:W-:Y:S05]  /*59f0*/  NANOSLEEP 0x15e ;  /* 0x0000015e0000795d */ /* 0x000fea0003800000 */
[----:B------:R-:W-:Y:S01]  /*5a00*/  NOP ;  /* 0x0000000000007918 */ /* 0x000fe20000000000 */
.L_x_164:
[----:B------:R-:W2:Y:S01]  /*5a10*/  LD.E.64.STRONG.GPU R30, desc[UR8][R40.64+-0x100] ;  /* 0xffff0008281e7980 */ /* 0x000ea2000c10fb00 */
[----:B------:R-:W-:Y:S01]  /*5a20*/  UMOV UR5, 0xffffffff ;  /* 0xffffffff00057882 */ /* 0x000fe20000000000 */
[----:B--2---:R-:W-:Y:S02]  /*5a30*/  ISETP.NE.AND P0, PT, R30, 0x63, PT ;  /* 0x000000631e00780c */ /* 0x004fe40003f05270 */
[----:B------:R-:W-:Y:S11]  /*5a40*/  BRA.DIV UR5, `(.L_x_165) ;  /* 0x0000002a05507947 */ /* 0x000ff6000b800000 */
[----:B------:R-:W-:-:S13]  /*5a50*/  VOTE.ANY P0, !P0 ;  /* 0x0000000000ff7806 */ /* 0x000fda0004000100 */
.L_x_223:
[----:B------:R-:W-:Y:S05]  /*5a60*/  @P0 BRA `(.L_x_166) ;  /* 0xfffffffc00d00947 */ /* 0x000fea000383ffff */
.L_x_162:
        /* <DEDUP_REMOVED lines=8> */
[----:B------:R0:W1:Y:S02]  /*5af0*/  POPC R40, R39 ;  /* 0x0000002700287309 */ /* 0x0000640000000000 */
[C---:B0-----:R-:W-:Y:S01]  /*5b00*/  VIADD R39, R22.reuse, 0x2 ;  /* 0x0000000216277836 */ /* 0x041fe20000000000 */
[----:B-1----:R-:W0:Y:S01]  /*5b10*/  SHFL.DOWN PT, R48, R31, 0x1, R40 ;  /* 0x082000001f307989 */ /* 0x002e2200000e0028 */
        /* <DEDUP_REMOVED lines=61> */
.L_x_232:
[----:B------:R-:W-:Y:S05]  /*5ef0*/  @P0 BRA `(.L_x_168) ;  /* 0xfffffff800840947 */ /* 0x000fea000383ffff */
.L_x_160:
        /* <DEDUP_REMOVED lines=18> */
.L_x_170:
[----:B------:R-:W-:Y:S05]  /*6020*/  BSYNC.RECONVERGENT B0 ;  /* 0x0000000000007941 */ /* 0x000fea0003800200 */
.L_x_169:
[----:B------:R0:W-:Y:S01]  /*6030*/  @!P3 STS [R22+0x24], R13 ;  /* 0x0000240d1600b388 */ /* 0x0001e20000000800 */
[----:B------:R-:W-:-:S07]  /*6040*/  @!P3 IMAD.MOV.U32 R42, RZ, RZ, R13 ;  /* 0x000000ffff2ab224 */ /* 0x000fce00078e000d */
.L_x_150:
        /* <DEDUP_REMOVED lines=14> */
.L_x_172:
[----:B------:R-:W-:Y:S05]  /*6130*/  BSYNC.RECONVERGENT B0 ;  /* 0x0000000000007941 */ /* 0x000fea0003800200 */
.L_x_171:
        /* <DEDUP_REMOVED lines=63> */
[----:B------:R-:W-:-:S05]  /*6530*/  @P1 SEL R38, R3, R38, P0 ;  /* 0x0000002603261207 */ /* 0x000fca0000000000 */
[----:B------:R-:W-:-:S07]  /*6540*/  IMAD.MOV.U32 R36, RZ, RZ, R38 ;  /* 0x000000ffff247224 */ /* 0x000fce00078e0026 */
.L_x_148:
[----:B------:R-:W0:Y:S01]  /*6550*/  S2R R0, SR_LANEID ;  /* 0x0000000000007919 */ /* 0x000e220000000000 */
[----:B------:R-:W1:Y:S01]  /*6560*/  S2UR UR5, SR_CgaCtaId ;  /* 0x00000000000579c3 */ /* 0x000e620000008800 */
[----:B------:R-:W-:Y:S01]  /*6570*/  SHF.R.U32.HI R3, RZ, 0x5, R20 ;  /* 0x00000005ff037819 */ /* 0x000fe20000011614 */
[----:B------:R-:W-:-:S06]  /*6580*/  UMOV UR4, 0x400 ;  /* 0x0000040000047882 */ /* 0x000fcc0000000000 */
[----:B------:R-:W-:Y:S01]  /*6590*/  BAR.SYNC.DEFER_BLOCKING 0x0 ;  /* 0x0000000000007b1d */ /* 0x000fe20000010000 */
[----:B------:R-:W-:Y:S02]  /*65a0*/  ISETP.NE.AND P0, PT, R20, RZ, PT ;  /* 0x000000ff1400720c */ /* 0x000fe40003f05270 */
[----:B------:R-:W-:-:S03]  /*65b0*/  IADD3 R10, PT, PT, -R21, UR10, RZ ;  /* 0x0000000a150a7c10 */ /* 0x000fc6000fffe1ff */
[----:B------:R-:W2:Y:S01]  /*65c0*/  S2R R2, SR_TID.X ;  /* 0x0000000000027919 */ /* 0x000ea20000002100 */
[----:B-1----:R-:W-:Y:S01]  /*65d0*/  ULEA UR4, UR5, UR4, 0x18 ;  /* 0x0000000405047291 */ /* 0x002fe2000f8ec0ff */
[----:B0-----:R-:W-:-:S05]  /*65e0*/  IMAD R3, R3, 0x1e0, R0 ;  /* 0x000001e003037824 */ /* 0x001fca00078e0200 */
[----:B------:R-:W-:Y:S01]  /*65f0*/  LEA R39, R3, UR4, 0x2 ;  /* 0x0000000403277c11 */ /* 0x000fe2000f8e10ff */
[----:B------:R-:W-:Y:S01]  /*6600*/  UMOV UR4, 0x400 ;  /* 0x0000040000047882 */ /* 0x000fe20000000000 */
[----:B------:R-:W0:Y:S01]  /*6610*/  S2R R3, SR_TID.X ;  /* 0x0000000000037919 */ /* 0x000e220000002100 */
[----:B------:R-:W-:Y:S02]  /*6620*/  ULEA UR4, UR5, UR4, 0x18 ;  /* 0x0000000405047291 */ /* 0x000fe4000f8ec0ff */
[----:B------:R-:W-:-:S05]  /*6630*/  IMAD R0, R0, 0x38, R39 ;  /* 0x0000003800007824 */ /* 0x000fca00078e0227 */
[----:B------:R-:W-:Y:S04]  /*6640*/  STS [R0], R19 ;  /* 0x0000001300007388 */ /* 0x000fe80000000800 */
[----:B------:R-:W-:Y:S04]  /*6650*/  STS [R0+0x4], R24 ;  /* 0x0000041800007388 */ /* 0x000fe80000000800 */
[----:B------:R-:W-:Y:S04]  /*6660*/  STS [R0+0x8], R23 ;  /* 0x0000081700007388 */ /* 0x000fe80000000800 */
[----:B------:R-:W-:Y:S04]  /*6670*/  STS [R0+0xc], R26 ;  /* 0x00000c1a00007388 */ /* 0x000fe80000000800 */
[----:B------:R-:W-:Y:S04]  /*6680*/  STS [R0+0x10], R25 ;  /* 0x0000101900007388 */ /* 0x000fe80000000800 */
[----:B------:R-:W-:Y:S04]  /*6690*/  STS [R0+0x14], R28 ;  /* 0x0000141c00007388 */ /* 0x000fe80000000800 */
[----:B------:R-:W-:Y:S01]  /*66a0*/  STS [R0+0x18], R27 ;  /* 0x0000181b00007388 */ /* 0x000fe20000000800 */
[----:B0-----:R-:W-:-:S02]  /*66b0*/  LOP3.LUT R4, R3, 0x1f, RZ, 0xc0, !PT ;  /* 0x0000001f03047812 */ /* 0x001fc400078ec0ff */
[----:B------:R-:W-:Y:S01]  /*66c0*/  LOP3.LUT R3, R3, 0x3e0, RZ, 0xc0, !PT ;  /* 0x000003e003037812 */ /* 0x000fe200078ec0ff */
[----:B------:R-:W-:Y:S04]  /*66d0*/  STS [R0+0x1c], R30 ;  /* 0x00001c1e00007388 */ /* 0x000fe80000000800 */
[----:B------:R-:W-:Y:S01]  /*66e0*/  STS [R0+0x20], R29 ;  /* 0x0000201d00007388 */ /* 0x000fe20000000800 */
[----:B------:R-:W-:Y:S01]  /*66f0*/  IMAD R8, R3, 0xf, R4 ;  /* 0x0000000f03087824 */ /* 0x000fe200078e0204 */
[C---:B--2---:R-:W-:Y:S02]  /*6700*/  LOP3.LUT R3, R2.reuse, 0x3e0, RZ, 0xc0, !PT ;  /* 0x000003e002037812 */ /* 0x044fe400078ec0ff */
[----:B------:R-:W-:Y:S01]  /*6710*/  STS [R0+0x24], R32 ;  /* 0x0000242000007388 */ /* 0x000fe20000000800 */
[----:B------:R-:W-:Y:S01]  /*6720*/  LOP3.LUT R2, R2, 0x1f, RZ, 0xc0, !PT ;  /* 0x0000001f02027812 */ /* 0x000fe200078ec0ff */
[----:B------:R-:W-:-:S02]  /*6730*/  VIADD R41, R8, 0xa0 ;  /* 0x000000a008297836 */ /* 0x000fc40000000000 */
[----:B------:R-:W-:Y:S02]  /*6740*/  STS [R0+0x28], R33 ;  /* 0x0000282100007388 */ /* 0x000fe40000000800 */
[----:B------:R-:W-:Y:S02]  /*6750*/  IMAD R6, R3, 0xf, R2 ;  /* 0x0000000f03067824 */ /* 0x000fe400078e0202 */
[----:B------:R-:W-:Y:S04]  /*6760*/  STS [R0+0x2c], R34 ;  /* 0x00002c2200007388 */ /* 0x000fe80000000800 */
[----:B------:R-:W-:Y:S04]  /*6770*/  STS [R0+0x30], R35 ;  /* 0x0000302300007388 */ /* 0x000fe80000000800 */
[----:B------:R0:W-:Y:S04]  /*6780*/  STS [R0+0x34], R37 ;  /* 0x0000342500007388 */ /* 0x0001e80000000800 */
[----:B------:R-:W-:Y:S01]  /*6790*/  STS [R0+0x38], R36 ;  /* 0x0000382400007388 */ /* 0x000fe20000000800 */
[----:B------:R-:W-:-:S03]  /*67a0*/  NOP ;  /* 0x0000000000007918 */ /* 0x000fc60000000000 */
[----:B------:R-:W-:Y:S01]  /*67b0*/  LDS R5, [R39] ;  /* 0x0000000027057984 */ /* 0x000fe20000000800 */
[----:B0-----:R-:W-:-:S03]  /*67c0*/  VIADD R37, R6, 0x20 ;  /* 0x0000002006257836 */ /* 0x001fc60000000000 */
        /* <DEDUP_REMOVED lines=13> */
[----:B------:R0:W-:Y:S04]  /*68a0*/  LDS R35, [R39+0x700] ;  /* 0x0007000027237984 */ /* 0x0001e80000000800 */
[----:B------:R-:W-:Y:S01]  /*68b0*/  @!P0 STS [UR4+0x1e00], R10 ;  /* 0x001e000aff008988 */ /* 0x000fe20008000804 */
[----:B------:R-:W-:Y:S01]  /*68c0*/  BAR.SYNC.DEFER_BLOCKING 0x0 ;  /* 0x0000000000007b1d */ /* 0x000fe20000010000 */
[----:B------:R-:W-:Y:S01]  /*68d0*/  IADD3 R21, P0, PT, R21, R8, RZ ;  /* 0x0000000815157210 */ /* 0x000fe20007f1e0ff */
[----:B0-----:R-:W-:-:S04]  /*68e0*/  VIADD R39, R6, 0x40 ;  /* 0x0000004006277836 */ /* 0x001fc80000000000 */
[----:B------:R-:W-:Y:S01]  /*68f0*/  IMAD.X R4, RZ, RZ, RZ, P0 ;  /* 0x000000ffff047224 */ /* 0x000fe200000e06ff */
[----:B------:R-:W0:Y:S01]  /*6900*/  LDS R0, [UR4+0x1e00] ;  /* 0x001e0004ff007984 */ /* 0x000e220008000800 */
[----:B------:R-:W1:Y:S02]  /*6910*/  LDCU.64 UR4, c[0x0][0x388] ;  /* 0x00007100ff0477ac */ /* 0x000e640008000a00 */
[----:B-1----:R-:W-:-:S04]  /*6920*/  LEA R2, P0, R21, UR4, 0x2 ;  /* 0x0000000415027c11 */ /* 0x002fc8000f8010ff */
[----:B------:R-:W-:Y:S01]  /*6930*/  LEA.HI.X R3, R21, UR5, R4, 0x2, P0 ;  /* 0x0000000515037c11 */ /* 0x000fe200080f1404 */
[----:B------:R-:W-:Y:S01]  /*6940*/  VIADD R21, R6, 0x60 ;  /* 0x0000006006157836 */ /* 0x000fe20000000000 */
[CC--:B0-----:R-:W-:Y:S02]  /*6950*/  ISETP.GE.AND P3, PT, R8.reuse, R0.reuse, PT ;  /* 0x000000000800720c */ /* 0x0c1fe40003f66270 */
[-C--:B------:R-:W-:Y:S01]  /*6960*/  ISETP.GE.AND P4, PT, R37, R0.reuse, PT ;  /* 0x000000002500720c */ /* 0x080fe20003f86270 */
[C---:B------:R-:W-:Y:S01]  /*6970*/  VIADD R37, R8.reuse, 0x80 ;  /* 0x0000008008257836 */ /* 0x040fe20000000000 */
[-C--:B------:R-:W-:Y:S01]  /*6980*/  ISETP.GE.AND P5, PT, R39, R0.reuse, PT ;  /* 0x000000002700720c */ /* 0x080fe20003fa6270 */
[C---:B------:R-:W-:Y:S01]  /*6990*/  VIADD R39, R8.reuse, 0xc0 ;  /* 0x000000c008277836 */ /* 0x040fe20000000000 */
[-C--:B------:R-:W-:Y:S01]  /*69a0*/  ISETP.GE.AND P6, PT, R21, R0.reuse, PT ;  /* 0x000000001500720c */ /* 0x080fe20003fc6270 */
[----:B------:R-:W-:Y:S01]  /*69b0*/  VIADD R21, R8, 0xe0 ;  /* 0x000000e008157836 */ /* 0x000fe20000000000 */
[----:B------:R-:W-:-:S02]  /*69c0*/  ISETP.GE.AND P1, PT, R41, R0, PT ;  /* 0x000000002900720c */ /* 0x000fc40003f26270 */
[-C--:B------:R-:W-:Y:S01]  /*69d0*/  ISETP.GE.AND P0, PT, R37, R0.reuse, PT ;  /* 0x000000002500720c */ /* 0x080fe20003f06270 */
[C---:B------:R-:W-:Y:S01]  /*69e0*/  VIADD R37, R8.reuse, 0x100 ;  /* 0x0000010008257836 */ /* 0x040fe20000000000 */
[-C--:B------:R-:W-:Y:S01]  /*69f0*/  ISETP.GE.AND P2, PT, R39, R0.reuse, PT ;  /* 0x000000002700720c */ /* 0x080fe20003f46270 */
[----:B------:R0:W-:Y:S01]  /*6a00*/  @!P3 STG.E desc[UR8][R2.64], R5 ;  /* 0x000000050200b986 */ /* 0x0001e2000c101908 */
[-C--:B------:R-:W-:Y:S01]  /*6a10*/  ISETP.GE.AND P3, PT, R21, R0.reuse, PT ;  /* 0x000000001500720c */ /* 0x080fe20003f66270 */
[C---:B------:R-:W-:Y:S02]  /*6a20*/  VIADD R21, R8.reuse, 0x120 ;  /* 0x0000012008157836 */ /* 0x040fe40000000000 */
[----:B------:R1:W-:Y:S01]  /*6a30*/  @!P4 STG.E desc[UR8][R2.64+0x80], R7 ;  /* 0x000080070200c986 */ /* 0x0003e2000c101908 */
[-C--:B------:R-:W-:Y:S01]  /*6a40*/  ISETP.GE.AND P4, PT, R37, R0.reuse, PT ;  /* 0x000000002500720c */ /* 0x080fe20003f86270 */
[C---:B------:R-:W-:Y:S02]  /*6a50*/  VIADD R37, R8.reuse, 0x140 ;  /* 0x0000014008257836 */ /* 0x040fe40000000000 */
[----:B------:R2:W-:Y:S01]  /*6a60*/  @!P5 STG.E desc[UR8][R2.64+0x100], R9 ;  /* 0x000100090200d986 */ /* 0x0005e2000c101908 */
[----:B------:R-:W-:Y:S01]  /*6a70*/  ISETP.GE.AND P5, PT, R21, R0, PT ;  /* 0x000000001500720c */ /* 0x000fe20003fa6270 */
[----:B------:R-:W-:-:S02]  /*6a80*/  VIADD R21, R8, 0x160 ;  /* 0x0000016008157836 */ /* 0x000fc40000000000 */
[----:B0-----:R-:W-:Y:S01]  /*6a90*/  VIADD R5, R6, 0x180 ;  /* 0x0000018006057836 */ /* 0x001fe20000000000 */
[----:B------:R2:W-:Y:S01]  /*6aa0*/  @!P1 STG.E desc[UR8][R2.64+0x280], R15 ;  /* 0x0002800f02009986 */ /* 0x0005e2000c101908 */
[----:B-1----:R-:W-:-:S03]  /*6ab0*/  VIADD R7, R8, 0x1a0 ;  /* 0x000001a008077836 */ /* 0x002fc60000000000 */
        /* <DEDUP_REMOVED lines=19> */
.L_x_125:
[----:B------:R-:W-:Y:S01]  /*6bf0*/  BSSY B1, `(.L_x_173) ;  /* 0x0000006000017945 */ /* 0x000fe20003800000 */
[----:B------:R-:W-:Y:S01]  /*6c00*/  PLOP3.LUT P0, PT, P0, PT, PT, 0x8, 0x80 ;  /* 0x000000000080781c */ /* 0x000fe2000070e170 */
[----:B------:R-:W-:-:S12]  /*6c10*/  IMAD.MOV.U32 R14, RZ, RZ, -0x1 ;  /* 0xffffffffff0e7424 */ /* 0x000fd800078e00ff */
[----:B------:R-:W-:Y:S05]  /*6c20*/  WARPSYNC.COLLECTIVE R14, `(.L_x_174) ;  /* 0x000000000e087348 */ /* 0x000fea0003c00000 */
[----:B------:R-:W-:Y:S01]  /*6c30*/  VOTE.ANY P0, P0 ;  /* 0x0000000000ff7806 */ /* 0x000fe20000000100 */
[----:B------:R-:W-:-:S12]  /*6c40*/  ENDCOLLECTIVE ;  /* 0x000000000000791b */ /* 0x000fd80003800000 */
.L_x_174:
[----:B------:R-:W-:Y:S05]  /*6c50*/  BSYNC B1 ;  /* 0x0000000000017941 */ /* 0x000fea0003800000 */
.L_x_173:
[----:B------:R-:W-:Y:S05]  /*6c60*/  BRA `(.L_x_175) ;  /* 0xffffffb000807947 */ /* 0x000fea000383ffff */
.L_x_129:
[----:B------:R-:W-:Y:S01]  /*6c70*/  BSSY B1, `(.L_x_176) ;  /* 0x0000006000017945 */ /* 0x000fe20003800000 */
[----:B------:R-:W-:Y:S01]  /*6c80*/  PLOP3.LUT P0, PT, P0, PT, PT, 0x8, 0x80 ;  /* 0x000000000080781c */ /* 0x000fe2000070e170 */
[----:B------:R-:W-:-:S12]  /*6c90*/  IMAD.MOV.U32 R14, RZ, RZ, -0x1 ;  /* 0xffffffffff0e7424 */ /* 0x000fd800078e00ff */
[----:B------:R-:W-:Y:S05]  /*6ca0*/  WARPSYNC.COLLECTIVE R14, `(.L_x_177) ;  /* 0x000000000e087348 */ /* 0x000fea0003c00000 */
[----:B------:R-:W-:Y:S01]  /*6cb0*/  VOTE.ANY P0, P0 ;  /* 0x0000000000ff7806 */ /* 0x000fe20000000100 */
[----:B------:R-:W-:-:S12]  /*6cc0*/  ENDCOLLECTIVE ;  /* 0x000000000000791b */ /* 0x000fd80003800000 */
.L_x_177:
[----:B------:R-:W-:Y:S05]  /*6cd0*/  BSYNC B1 ;  /* 0x0000000000017941 */ /* 0x000fea0003800000 */
.L_x_176:
[----:B------:R-:W-:Y:S05]  /*6ce0*/  BRA `(.L_x_178) ;  /* 0xffffffb000907947 */ /* 0x000fea000383ffff */
.L_x_131:
[----:B------:R-:W0:Y:S01]  /*6cf0*/  S2R R44, SR_GEMASK ;  /* 0x00000000002c7919 */ /* 0x000e220000003c00 */
[----:B------:R-:W-:Y:S01]  /*6d00*/  BSSY B1, `(.L_x_179) ;  /* 0x0000006000017945 */ /* 0x000fe20003800000 */
[----:B------:R-:W-:Y:S01]  /*6d10*/  PLOP3.LUT P0, PT, P0, PT, PT, 0x8, 0x80 ;  /* 0x000000000080781c */ /* 0x000fe2000070e170 */
[----:B------:R-:W-:-:S12]  /*6d20*/  IMAD.MOV.U32 R14, RZ, RZ, -0x1 ;  /* 0xffffffffff0e7424 */ /* 0x000fd800078e00ff */
[----:B0-----:R-:W-:Y:S05]  /*6d30*/  WARPSYNC.COLLECTIVE R14, `(.L_x_180) ;  /* 0x000000000e087348 */ /* 0x001fea0003c00000 */
[----:B------:R-:W-:Y:S01]  /*6d40*/  VOTE.ANY R14, PT, P0 ;  /* 0x00000000000e7806 */ /* 0x000fe200000e0100 */
[----:B0-----:R-:W-:Y:S06]  /*6d50*/  ENDCOLLECTIVE ;  /* 0x000000000000791b */ /* 0x001fec0003800000 */
.L_x_180:
[----:B------:R-:W-:Y:S05]  /*6d60*/  BSYNC B1 ;  /* 0x0000000000017941 */ /* 0x000fea0003800000 */
.L_x_179:
[----:B------:R-:W-:Y:S01]  /*6d70*/  LOP3.LUT R14, R14, 0x80000000, R44, 0xec, !PT ;  /* 0x800000000e0e7812 */ /* 0x000fe200078eec2c */
[----:B------:R-:W-:Y:S01]  /*6d80*/  IMAD.MOV.U32 R41, RZ, RZ, R13 ;  /* 0x000000ffff297224 */ /* 0x000fe200078e000d */
[----:B------:R-:W-:Y:S01]  /*6d90*/  ISETP.NE.AND P0, PT, R12, 0x65, PT ;  /* 0x000000650c00780c */ /* 0x000fe20003f05270 */
[----:B------:R-:W-:Y:S02]  /*6da0*/  IMAD.MOV.U32 R39, RZ, RZ, 0x1 ;  /* 0x00000001ff277424 */ /* 0x000fe400078e00ff */
[----:B------:R-:W-:Y:S02]  /*6db0*/  VIADD R23, R14, 0xffffffff ;  /* 0xffffffff0e177836 */ /* 0x000fe40000000000 */
[C---:B------:R-:W-:Y:S02]  /*6dc0*/  VIADD R48, R20.reuse, 0x2 ;  /* 0x0000000214307836 */ /* 0x040fe40000000000 */
[----:B------:R-:W-:Y:S01]  /*6dd0*/  VIADD R47, R20, 0x4 ;  /* 0x00000004142f7836 */ /* 0x000fe20000000000 */
[----:B------:R-:W-:Y:S01]  /*6de0*/  LOP3.LUT R23, R14, R23, RZ, 0xc, !PT ;  /* 0x000000170e177212 */ /* 0x000fe200078e0cff */
[----:B------:R-:W-:-:S02]  /*6df0*/  IMAD.MOV.U32 R14, RZ, RZ, -0x1 ;  /* 0xffffffffff0e7424 */ /* 0x000fc400078e00ff */
[----:B------:R-:W-:Y:S01]  /*6e00*/  VIADD R46, R20, 0x8 ;  /* 0x00000008142e7836 */ /* 0x000fe20000000000 */
[----:B------:R0:W1:Y:S06]  /*6e10*/  POPC R40, R23 ;  /* 0x0000001700287309 */ /* 0x00006c0000000000 */
[----:B01----:R-:W-:Y:S05]  /*6e20*/  WARPSYNC.COLLECTIVE R14, `(.L_x_181) ;  /* 0x000000000e087348 */ /* 0x003fea0003c00000 */
[----:B-1----:R1:W2:Y:S02]  /*6e30*/  SHFL.DOWN P3, R14, R41, R39, R40 ;  /* 0x08000027290e7389 */ /* 0x0022a40000060028 */
[----:B012---:R-:W-:Y:S05]  /*6e40*/  ENDCOLLECTIVE ;  /* 0x000000000000791b */ /* 0x007fea0003800000 */
.L_x_181:
        /* <DEDUP_REMOVED lines=10> */
[----:B------:R-:W-:Y:S02]  /*6ef0*/  @!P3 IMAD.MOV.U32 R13, RZ, RZ, R45 ;  /* 0x000000ffff0db224 */ /* 0x000fe400078e002d */
[----:B------:R-:W-:Y:S02]  /*6f00*/  VIADD R45, R20, 0x10 ;  /* 0x00000010142d7836 */ /* 0x000fe40000000000 */
[----:B------:R-:W-:-:S07]  /*6f10*/  IMAD.MOV.U32 R41, RZ, RZ, R13 ;  /* 0x000000ffff297224 */ /* 0x000fce00078e000d */
[----:B------:R-:W-:Y:S05]  /*6f20*/  WARPSYNC.COLLECTIVE R14, `(.L_x_182) ;  /* 0x000000000e087348 */ /* 0x000fea0003c00000 */
[----:B------:R0:W1:Y:S02]  /*6f30*/  SHFL.DOWN P3, R14, R41, R39, R40 ;  /* 0x08000027290e7389 */ /* 0x0000640000060028 */
[----:B01----:R-:W-:Y:S05]  /*6f40*/  ENDCOLLECTIVE ;  /* 0x000000000000791b */ /* 0x003fea0003800000 */
.L_x_182:
        /* <DEDUP_REMOVED lines=17> */
.L_x_183:
        /* <DEDUP_REMOVED lines=17> */
.L_x_184:
        /* <DEDUP_REMOVED lines=11> */
[----:B------:R-:W-:Y:S02]  /*7220*/  @!P3 IMAD.MOV.U32 R14, RZ, RZ, R23 ;  /* 0x000000ffff0eb224 */ /* 0x000fe400078e0017 */
[----:B------:R-:W0:Y:S02]  /*7230*/  LDC.64 R22, c[0x0][0x390] ;  /* 0x0000e400ff167b82 */ /* 0x000e240000000a00 */
[----:B------:R-:W-:Y:S02]  /*7240*/  @!P3 IMAD.MOV.U32 R13, RZ, RZ, R14 ;  /* 0x000000ffff0db224 */ /* 0x000fe400078e000e */
[----:B------:R-:W-:-:S02]  /*7250*/  IMAD.MOV.U32 R14, RZ, RZ, -0x1 ;  /* 0xffffffffff0e7424 */ /* 0x000fc400078e00ff */
[----:B------:R-:W-:Y:S02]  /*7260*/  IMAD.MOV.U32 R41, RZ, RZ, R13 ;  /* 0x000000ffff297224 */ /* 0x000fe400078e000d */
[----:B------:R-:W-:-:S07]  /*7270*/  @!P2 VIMNMX R49, PT, PT, RZ, R13, !PT ;  /* 0x0000000dff31a248 */ /* 0x000fce0007fe0100 */
[----:B0-----:R-:W-:Y:S05]  /*7280*/  WARPSYNC.COLLECTIVE R14, `(.L_x_185) ;  /* 0x000000000e087348 */ /* 0x001fea0003c00000 */
[----:B------:R1:W2:Y:S02]  /*7290*/  SHFL.DOWN P3, R14, R41, R39, R40 ;  /* 0x08000027290e7389 */ /* 0x0002a40000060028 */
[----:B012---:R-:W-:Y:S05]  /*72a0*/  ENDCOLLECTIVE ;  /* 0x000000000000791b */ /* 0x007fea0003800000 */
.L_x_185:
        /* <DEDUP_REMOVED lines=8> */
[----:B------:R-:W-:Y:S01]  /*7330*/  IADD3 R12, P2, PT, R22, 0x100, RZ ;  /* 0x00000100160c7810 */ /* 0x000fe20007f5e0ff */
[----:B------:R-:W-:-:S04]  /*7340*/  IMAD.MOV.U32 R14, RZ, RZ, -0x1 ;  /* 0xffffffffff0e7424 */ /* 0x000fc800078e00ff */
[----:B------:R-:W-:-:S08]  /*7350*/  IMAD.X R49, RZ, RZ, R23, P2 ;  /* 0x000000ffff317224 */ /* 0x000fd000010e0617 */
[----:B------:R-:W-:Y:S05]  /*7360*/  WARPSYNC.COLLECTIVE R14, `(.L_x_186) ;  /* 0x000000000e087348 */ /* 0x000fea0003c00000 */
[----:B------:R-:W-:Y:S01]  /*7370*/  VOTE.ALL P0, P0 ;  /* 0x0000000000ff7806 */ /* 0x000fe20000000000 */
[----:B------:R-:W-:-:S12]  /*7380*/  ENDCOLLECTIVE ;  /* 0x000000000000791b */ /* 0x000fd80003800000 */
.L_x_186:
[----:B------:R-:W-:Y:S05]  /*7390*/  BRA `(.L_x_187) ;  /* 0xffffffb000007947 */ /* 0x000fea000383ffff */
.L_x_133:
[----:B------:R-:W-:Y:S01]  /*73a0*/  BSSY B1, `(.L_x_188) ;  /* 0x0000006000017945 */ /* 0x000fe20003800000 */
[----:B------:R-:W-:Y:S01]  /*73b0*/  PLOP3.LUT P0, PT, P0, PT, PT, 0x8, 0x80 ;  /* 0x000000000080781c */ /* 0x000fe2000070e170 */
[----:B------:R-:W-:-:S12]  /*73c0*/  IMAD.MOV.U32 R14, RZ, RZ, -0x1 ;  /* 0xffffffffff0e7424 */ /* 0x000fd800078e00ff */
[----:B------:R-:W-:Y:S05]  /*73d0*/  WARPSYNC.COLLECTIVE R14, `(.L_x_189) ;  /* 0x000000000e087348 */ /* 0x000fea0003c00000 */
[----:B------:R-:W-:Y:S01]  /*73e0*/  VOTE.ANY P0, P0 ;  /* 0x0000000000ff7806 */ /* 0x000fe20000000100 */
[----:B------:R-:W-:-:S12]  /*73f0*/  ENDCOLLECTIVE ;  /* 0x000000000000791b */ /* 0x000fd80003800000 */
.L_x_189:
[----:B------:R-:W-:Y:S05]  /*7400*/  BSYNC B1 ;  /* 0x0000000000017941 */ /* 0x000fea0003800000 */
.L_x_188:
[----:B------:R-:W-:Y:S05]  /*7410*/  BRA `(.L_x_190) ;  /* 0xffffffb000087947 */ /* 0x000fea000383ffff */
.L_x_137:
[----:B------:R-:W-:Y:S01]  /*7420*/  BSSY B1, `(.L_x_191) ;  /* 0x0000006000017945 */ /* 0x000fe20003800000 */
[----:B------:R-:W-:Y:S01]  /*7430*/  PLOP3.LUT P0, PT, P0, PT, PT, 0x8, 0x80 ;  /* 0x000000000080781c */ /* 0x000fe2000070e170 */
[----:B------:R-:W-:-:S12]  /*7440*/  IMAD.MOV.U32 R14, RZ, RZ, -0x1 ;  /* 0xffffffffff0e7424 */ /* 0x000fd800078e00ff */
[----:B------:R-:W-:Y:S05]  /*7450*/  WARPSYNC.COLLECTIVE R14, `(.L_x_192) ;  /* 0x000000000e087348 */ /* 0x000fea0003c00000 */
[----:B------:R-:W-:Y:S01]  /*7460*/  VOTE.ANY P0, P0 ;  /* 0x0000000000ff7806 */ /* 0x000fe20000000100 */
[----:B------:R-:W-:-:S12]  /*7470*/  ENDCOLLECTIVE ;  /* 0x000000000000791b */ /* 0x000fd80003800000 */
.L_x_192:
[----:B------:R-:W-:Y:S05]  /*7480*/  BSYNC B1 ;  /* 0x0000000000017941 */ /* 0x000fea0003800000 */
.L_x_191:
[----:B------:R-:W-:Y:S05]  /*7490*/  BRA `(.L_x_193) ;  /* 0xffffffb000187947 */ /* 0x000fea000383ffff */
.L_x_139:
[----:B------:R-:W-:Y:S01]  /*74a0*/  BSSY B1, `(.L_x_194) ;  /* 0x0000006000017945 */ /* 0x000fe20003800000 */
[----:B------:R-:W-:Y:S01]  /*74b0*/  PLOP3.LUT P0, PT, P0, PT, PT, 0x8, 0x80 ;  /* 0x000000000080781c */ /* 0x000fe2000070e170 */
[----:B------:R-:W-:-:S12]  /*74c0*/  IMAD.MOV.U32 R14, RZ, RZ, -0x1 ;  /* 0xffffffffff0e7424 */ /* 0x000fd800078e00ff */
[----:B------:R-:W-:Y:S05]  /*74d0*/  WARPSYNC.COLLECTIVE R14, `(.L_x_195) ;  /* 0x000000000e087348 */ /* 0x000fea0003c00000 */
[----:B------:R-:W-:Y:S01]  /*74e0*/  VOTE.ANY R14, PT, P0 ;  /* 0x00000000000e7806 */ /* 0x000fe200000e0100 */
[----:B------:R-:W-:Y:S06]  /*74f0*/  ENDCOLLECTIVE ;  /* 0x000000000000791b */ /* 0x000fec0003800000 */
.L_x_195:
[----:B------:R-:W-:Y:S05]  /*7500*/  BSYNC B1 ;  /* 0x0000000000017941 */ /* 0x000fea0003800000 */
.L_x_194:
[----:B------:R-:W-:Y:S01]  /*7510*/  LOP3.LUT R14, R14, 0x80000000, R44, 0xec, !PT ;  /* 0x800000000e0e7812 */ /* 0x000fe200078eec2c */
[----:B------:R-:W-:Y:S02]  /*7520*/  IMAD.MOV.U32 R41, RZ, RZ, R23 ;  /* 0x000000ffff297224 */ /* 0x000fe400078e0017 */
[----:B------:R-:W-:Y:S02]  /*7530*/  VIADD R30, R30, 0xffffffe0 ;  /* 0xffffffe01e1e7836 */ /* 0x000fe40000000000 */
[----:B------:R-:W-:-:S05]  /*7540*/  VIADD R39, R14, 0xffffffff ;  /* 0xffffffff0e277836 */ /* 0x000fca0000000000 */
[----:B------:R-:W-:Y:S01]  /*7550*/  LOP3.LUT R51, R14, R39, RZ, 0xc, !PT ;  /* 0x000000270e337212 */ /* 0x000fe200078e0cff */
[----:B------:R-:W-:Y:S02]  /*7560*/  IMAD.MOV.U32 R14, RZ, RZ, -0x1 ;  /* 0xffffffffff0e7424 */ /* 0x000fe400078e00ff */
[----:B------:R-:W-:Y:S01]  /*7570*/  IMAD.MOV.U32 R39, RZ, RZ, 0x1 ;  /* 0x00000001ff277424 */ /* 0x000fe200078e00ff */
[----:B------:R0:W1:Y:S06]  /*7580*/  POPC R40, R51 ;  /* 0x0000003300287309 */ /* 0x00006c0000000000 */
[----:B01----:R-:W-:Y:S05]  /*7590*/  WARPSYNC.COLLECTIVE R14, `(.L_x_196) ;  /* 0x000000000e087348 */ /* 0x003fea0003c00000 */
[----:B-1----:R1:W2:Y:S02]  /*75a0*/  SHFL.DOWN P3, R14, R41, R39, R40 ;  /* 0x08000027290e7389 */ /* 0x0022a40000060028 */
[----:B012---:R-:W-:Y:S05]  /*75b0*/  ENDCOLLECTIVE ;  /* 0x000000000000791b */ /* 0x007fea0003800000 */
.L_x_196:
        /* <DEDUP_REMOVED lines=10> */
[----:B------:R-:W-:-:S03]  /*7660*/  ISETP.GT.AND P2, PT, R48, R40, PT ;  /* 0x000000283000720c */ /* 0x000fc60003f44270 */
[----:B------:R-:W-:-:S10]  /*7670*/  IMAD.MOV.U32 R41, RZ, RZ, R23 ;  /* 0x000000ffff297224 */ /* 0x000fd400078e0017 */
[----:B------:R-:W-:Y:S05]  /*7680*/  WARPSYNC.COLLECTIVE R14, `(.L_x_197) ;  /* 0x000000000e087348 */ /* 0x000fea0003c00000 */
[----:B------:R0:W1:Y:S02]  /*7690*/  SHFL.DOWN P3, R14, R41, R39, R40 ;  /* 0x08000027290e7389 */ /* 0x0000640000060028 */
[----:B01----:R-:W-:Y:S05]  /*76a0*/  ENDCOLLECTIVE ;  /* 0x000000000000791b */ /* 0x003fea0003800000 */
.L_x_197:
        /* <DEDUP_REMOVED lines=12> */
[----:B------:R-:W-:-:S03]  /*7770*/  ISETP.GT.AND P2, PT, R47, R40, PT ;  /* 0x000000282f00720c */ /* 0x000fc60003f44270 */
[----:B------:R-:W-:-:S10]  /*7780*/  IMAD.MOV.U32 R41, RZ, RZ, R23 ;  /* 0x000000ffff297224 */ /* 0x000fd400078e0017 */
[----:B------:R-:W-:Y:S05]  /*7790*/  WARPSYNC.COLLECTIVE R14, `(.L_x_198) ;  /* 0x000000000e087348 */ /* 0x000fea0003c00000 */
[----:B------:R0:W1:Y:S02]  /*77a0*/  SHFL.DOWN P3, R14, R41, R39, R40 ;  /* 0x08000027290e7389 */ /* 0x0000640000060028 */
[----:B01----:R-:W-:Y:S05]  /*77b0*/  ENDCOLLECTIVE ;  /* 0x000000000000791b */ /* 0x003fea0003800000 */
.L_x_198:
        /* <DEDUP_REMOVED lines=17> */
.L_x_199:
        /* <DEDUP_REMOVED lines=17> */
.L_x_200:
        /* <DEDUP_REMOVED lines=20> */
.L_x_201:
[----:B------:R-:W-:Y:S05]  /*7b20*/  BRA `(.L_x_202) ;  /* 0xffffffac00887947 */ /* 0x000fea000383ffff */
.L_x_153:
[----:B------:R-:W-:Y:S01]  /*7b30*/  BSSY B0, `(.L_x_203) ;  /* 0x0000006000007945 */ /* 0x000fe20003800000 */
[----:B------:R-:W-:Y:S01]  /*7b40*/  PLOP3.LUT P0, PT, P0, PT, PT, 0x8, 0x80 ;  /* 0x000000000080781c */ /* 0x000fe2000070e170 */
[----:B------:R-:W-:-:S12]  /*7b50*/  IMAD.MOV.U32 R14, RZ, RZ, -0x1 ;  /* 0xffffffffff0e7424 */ /* 0x000fd800078e00ff */
[----:B------:R-:W-:Y:S05]  /*7b60*/  WARPSYNC.COLLECTIVE R14, `(.L_x_204) ;  /* 0x000000000e087348 */ /* 0x000fea0003c00000 */
[----:B------:R-:W-:Y:S01]  /*7b70*/  VOTE.ANY P0, P0 ;  /* 0x0000000000ff7806 */ /* 0x000fe20000000100 */
[----:B------:R-:W-:-:S12]  /*7b80*/  ENDCOLLECTIVE ;  /* 0x000000000000791b */ /* 0x000fd80003800000 */
.L_x_204:
[----:B------:R-:W-:Y:S05]  /*7b90*/  BSYNC B0 ;  /* 0x0000000000007941 */ /* 0x000fea0003800000 */
.L_x_203:
[----:B------:R-:W-:Y:S05]  /*7ba0*/  BRA `(.L_x_205) ;  /* 0xffffffd400fc7947 */ /* 0x000fea000383ffff */
.L_x_157:
[----:B------:R-:W-:Y:S01]  /*7bb0*/  BSSY B0, `(.L_x_206) ;  /* 0x0000006000007945 */ /* 0x000fe20003800000 */
[----:B------:R-:W-:Y:S01]  /*7bc0*/  PLOP3.LUT P0, PT, P0, PT, PT, 0x8, 0x80 ;  /* 0x000000000080781c */ /* 0x000fe2000070e170 */
[----:B------:R-:W-:-:S12]  /*7bd0*/  IMAD.MOV.U32 R14, RZ, RZ, -0x1 ;  /* 0xffffffffff0e7424 */ /* 0x000fd800078e00ff */
[----:B------:R-:W-:Y:S05]  /*7be0*/  WARPSYNC.COLLECTIVE R14, `(.L_x_207) ;  /* 0x000000000e087348 */ /* 0x000fea0003c00000 */
[----:B------:R-:W-:Y:S01]  /*7bf0*/  VOTE.ANY P0, P0 ;  /* 0x0000000000ff7806 */ /* 0x000fe20000000100 */
[----:B------:R-:W-:-:S12]  /*7c00*/  ENDCOLLECTIVE ;  /* 0x000000000000791b */ /* 0x000fd80003800000 */
.L_x_207:
[----:B------:R-:W-:Y:S05]  /*7c10*/  BSYNC B0 ;  /* 0x0000000000007941 */ /* 0x000fea0003800000 */
.L_x_206:
[----:B------:R-:W-:Y:S05]  /*7c20*/  BRA `(.L_x_208) ;  /* 0xffffffd8000c7947 */ /* 0x000fea000383ffff */
.L_x_159:
[----:B------:R-:W0:Y:S01]  /*7c30*/  S2R R43, SR_GEMASK ;  /* 0x00000000002b7919 */ /* 0x000e220000003c00 */
[----:B------:R-:W-:Y:S01]  /*7c40*/  BSSY B0, `(.L_x_209) ;  /* 0x0000006000007945 */ /* 0x000fe20003800000 */
[----:B------:R-:W-:Y:S01]  /*7c50*/  PLOP3.LUT P0, PT, P0, PT, PT, 0x8, 0x80 ;  /* 0x000000000080781c */ /* 0x000fe2000070e170 */
[----:B------:R-:W-:-:S12]  /*7c60*/  IMAD.MOV.U32 R14, RZ, RZ, -0x1 ;  /* 0xffffffffff0e7424 */ /* 0x000fd800078e00ff */
[----:B0-----:R-:W-:Y:S05]  /*7c70*/  WARPSYNC.COLLECTIVE R14, `(.L_x_210) ;  /* 0x000000000e087348 */ /* 0x001fea0003c00000 */
[----:B------:R-:W-:Y:S01]  /*7c80*/  VOTE.ANY R14, PT, P0 ;  /* 0x00000000000e7806 */ /* 0x000fe200000e0100 */
[----:B0-----:R-:W-:Y:S06]  /*7c90*/  ENDCOLLECTIVE ;  /* 0x000000000000791b */ /* 0x001fec0003800000 */
.L_x_210:
[----:B------:R-:W-:Y:S05]  /*7ca0*/  BSYNC B0 ;  /* 0x0000000000007941 */ /* 0x000fea0003800000 */
.L_x_209:
[----:B------:R-:W-:Y:S01]  /*7cb0*/  LOP3.LUT R14, R14, 0x80000000, R43, 0xec, !PT ;  /* 0x800000000e0e7812 */ /* 0x000fe200078eec2b */
[----:B------:R-:W-:Y:S01]  /*7cc0*/  IMAD.MOV.U32 R41, RZ, RZ, R13 ;  /* 0x000000ffff297224 */ /* 0x000fe200078e000d */
[----:B------:R-:W-:Y:S01]  /*7cd0*/  PLOP3.LUT P5, PT, PT, PT, PT, 0x8, 0x80 ;  /* 0x000000000080781c */ /* 0x000fe20003fae170 */
[----:B------:R-:W-:Y:S02]  /*7ce0*/  IMAD.MOV.U32 R39, RZ, RZ, 0x1 ;  /* 0x00000001ff277424 */ /* 0x000fe400078e00ff */
[----:B------:R-:W-:-:S05]  /*7cf0*/  VIADD R31, R14, 0xffffffff ;  /* 0xffffffff0e1f7836 */ /* 0x000fca0000000000 */
[----:B------:R-:W-:Y:S01]  /*7d00*/  LOP3.LUT R31, R14, R31, RZ, 0xc, !PT ;  /* 0x0000001f0e1f7212 */ /* 0x000fe200078e0cff */
[----:B------:R-:W-:-:S03]  /*7d10*/  IMAD.MOV.U32 R14, RZ, RZ, -0x1 ;  /* 0xffffffffff0e7424 */ /* 0x000fc600078e00ff */
[----:B------:R0:W1:Y:S02]  /*7d20*/  POPC R40, R31 ;  /* 0x0000001f00287309 */ /* 0x0000640000000000 */
[----:B0-----:R-:W-:-:S07]  /*7d30*/  VIADD R31, R22, 0x2 ;  /* 0x00000002161f7836 */ /* 0x001fce0000000000 */
[----:B-1----:R-:W-:Y:S05]  /*7d40*/  WARPSYNC.COLLECTIVE R14, `(.L_x_211) ;  /* 0x000000000e087348 */ /* 0x002fea0003c00000 */
[----:B-1----:R0:W1:Y:S02]  /*7d50*/  SHFL.DOWN P3, R14, R41, R39, R40 ;  /* 0x08000027290e7389 */ /* 0x0020640000060028 */
[----:B01----:R-:W-:Y:S05]  /*7d60*/  ENDCOLLECTIVE ;  /* 0x000000000000791b */ /* 0x003fea0003800000 */
.L_x_211:
        /* <DEDUP_REMOVED lines=9> */
[----:B------:R-:W-:-:S03]  /*7e00*/  ISETP.GT.AND P4, PT, R31, R40, PT ;  /* 0x000000281f00720c */ /* 0x000fc60003f84270 */
[----:B------:R-:W-:-:S04]  /*7e10*/  @!P3 IMAD.MOV.U32 R13, RZ, RZ, R47 ;  /* 0x000000ffff0db224 */ /* 0x000fc800078e002f */
[----:B------:R-:W-:-:S07]  /*7e20*/  IMAD.MOV.U32 R41, RZ, RZ, R13 ;  /* 0x000000ffff297224 */ /* 0x000fce00078e000d */
[----:B------:R-:W-:Y:S05]  /*7e30*/  WARPSYNC.COLLECTIVE R14, `(.L_x_212) ;  /* 0x000000000e087348 */ /* 0x000fea0003c00000 */
[----:B------:R0:W1:Y:S02]  /*7e40*/  SHFL.DOWN P3, R14, R41, R39, R40 ;  /* 0x08000027290e7389 */ /* 0x0000640000060028 */
[----:B01----:R-:W-:Y:S05]  /*7e50*/  ENDCOLLECTIVE ;  /* 0x000000000000791b */ /* 0x003fea0003800000 */
.L_x_212:
        /* <DEDUP_REMOVED lines=11> */
[----:B------:R-:W-:Y:S02]  /*7f10*/  VIADD R31, R22, 0x4 ;  /* 0x00000004161f7836 */ /* 0x000fe40000000000 */
[----:B------:R-:W-:-:S03]  /*7f20*/  @!P4 IMAD.MOV.U32 R13, RZ, RZ, R30 ;  /* 0x000000ffff0dc224 */ /* 0x000fc600078e001e */
[----:B------:R-:W-:Y:S01]  /*7f30*/  ISETP.GT.AND P4, PT, R31, R40, PT ;  /* 0x000000281f00720c */ /* 0x000fe20003f84270 */
[----:B------:R-:W-:-:S12]  /*7f40*/  IMAD.MOV.U32 R41, RZ, RZ, R13 ;  /* 0x000000ffff297224 */ /* 0x000fd800078e000d */
[----:B------:R-:W-:Y:S05]  /*7f50*/  WARPSYNC.COLLECTIVE R14, `(.L_x_213) ;  /* 0x000000000e087348 */ /* 0x000fea0003c00000 */
[----:B------:R0:W1:Y:S02]  /*7f60*/  SHFL.DOWN P3, R14, R41, R39, R40 ;  /* 0x08000027290e7389 */ /* 0x0000640000060028 */
[----:B01----:R-:W-:Y:S05]  /*7f70*/  ENDCOLLECTIVE ;  /* 0x000000000000791b */ /* 0x003fea0003800000 */
.L_x_213:
        /* <DEDUP_REMOVED lines=18> */
.L_x_214:
        /* <DEDUP_REMOVED lines=12> */
[----:B------:R-:W-:-:S04]  /*8160*/  @!P4 IMAD.MOV.U32 R13, RZ, RZ, R30 ;  /* 0x000000ffff0dc224 */ /* 0x000fc800078e001e */
[----:B------:R-:W-:-:S07]  /*8170*/  IMAD.MOV.U32 R41, RZ, RZ, R13 ;  /* 0x000000ffff297224 */ /* 0x000fce00078e000d */
[----:B------:R-:W-:Y:S05]  /*8180*/  WARPSYNC.COLLECTIVE R14, `(.L_x_215) ;  /* 0x000000000e087348 */ /* 0x000fea0003c00000 */
[----:B------:R0:W1:Y:S02]  /*8190*/  SHFL.DOWN P3, R14, R41, R39, R40 ;  /* 0x08000027290e7389 */ /* 0x0000640000060028 */
[----:B01----:R-:W-:Y:S05]  /*81a0*/  ENDCOLLECTIVE ;  /* 0x000000000000791b */ /* 0x003fea0003800000 */
.L_x_215:
[----:B------:R-:W0:Y:S01]  /*81b0*/  S2UR UR5, SR_CTAID.X ;  /* 0x00000000000579c3 */ /* 0x000e220000002500 */
[----:B------:R-:W-:Y:S01]  /*81c0*/  ISETP.GT.AND P3, PT, R31, R40, PT ;  /* 0x000000281f00720c */ /* 0x000fe20003f64270 */
[----:B------:R-:W-:-:S06]  /*81d0*/  IMAD.MOV.U32 R46, RZ, RZ, R14 ;  /* 0x000000ffff2e7224 */ /* 0x000fcc00078e000e */
[----:B------:R-:W0:Y:S06]  /*81e0*/  LDC R31, c[0x0][0x398] ;  /* 0x0000e600ff1f7b82 */ /* 0x000e2c0000000800 */
[C---:B------:R-:W-:Y:S02]  /*81f0*/  @!P3 ISETP.GT.AND P0, PT, R46.reuse, R13, PT ;  /* 0x0000000d2e00b20c */ /* 0x040fe40003f04270 */
[C---:B------:R-:W-:Y:S01]  /*8200*/  @!P3 ISETP.GT.AND P4, PT, R46.reuse, 0x1, PT ;  /* 0x000000012e00b80c */ /* 0x040fe20003f84270 */
[----:B------:R-:W-:Y:S01]  /*8210*/  @!P3 VIADD R46, R46, 0xffffffff ;  /* 0xffffffff2e2eb836 */ /* 0x000fe20000000000 */
[----:B------:R-:W-:-:S02]  /*8220*/  @!P3 PLOP3.LUT P5, PT, P0, PT, PT, 0x80, 0x8 ;  /* 0x000000000008b81c */ /* 0x000fc400007af070 */
[----:B------:R-:W-:Y:S02]  /*8230*/  @!P3 VIMNMX R14, PT, PT, RZ, R13, !PT ;  /* 0x0000000dff0eb248 */ /* 0x000fe40007fe0100 */
[----:B------:R-:W-:-:S09]  /*8240*/  ISETP.NE.AND P0, PT, R12, 0x65, PT ;  /* 0x000000650c00780c */ /* 0x000fd20003f05270 */
[----:B------:R-:W-:Y:S02]  /*8250*/  @P5 SEL R14, R46, R14, P4 ;  /* 0x0000000e2e0e5207 */ /* 0x000fe40002000000 */
[----:B------:R-:W-:-:S03]  /*8260*/  LOP3.LUT R46, RZ, R20, RZ, 0x33, !PT ;  /* 0x00000014ff2e7212 */ /* 0x000fc600078e33ff */
[----:B------:R-:W-:Y:S01]  /*8270*/  @!P3 IMAD.MOV.U32 R13, RZ, RZ, R14 ;  /* 0x000000ffff0db224 */ /* 0x000fe200078e000e */
[----:B0-----:R-:W-:Y:S01]  /*8280*/  IADD3 R46, PT, PT, R46, UR5, R31 ;  /* 0x000000052e2e7c10 */ /* 0x001fe2000fffe01f */
[----:B------:R-:W-:Y:S01]  /*8290*/  IMAD.MOV.U32 R14, RZ, RZ, -0x1 ;  /* 0xffffffffff0e7424 */ /* 0x000fe200078e00ff */
[----:B------:R-:W0:Y:S06]  /*82a0*/  LDC.64 R30, c[0x0][0x390] ;  /* 0x0000e400ff1e7b82 */ /* 0x000e2c0000000a00 */
[----:B0-----:R-:W-:Y:S05]  /*82b0*/  WARPSYNC.COLLECTIVE R14, `(.L_x_216) ;  /* 0x000000000e087348 */ /* 0x001fea0003c00000 */
[----:B------:R-:W-:Y:S01]  /*82c0*/  VOTE.ALL P0, P0 ;  /* 0x0000000000ff7806 */ /* 0x000fe20000000000 */
[----:B0-----:R-:W-:-:S12]  /*82d0*/  ENDCOLLECTIVE ;  /* 0x000000000000791b */ /* 0x001fd80003800000 */
.L_x_216:
[----:B------:R-:W-:-:S05]  /*82e0*/  IADD3 R12, P3, PT, R30, 0x100, RZ ;  /* 0x000001001e0c7810 */ /* 0x000fca0007f7e0ff */
[----:B------:R-:W-:Y:S01]  /*82f0*/  IMAD.X R47, RZ, RZ, R31, P3 ;  /* 0x000000ffff2f7224 */ /* 0x000fe200018e061f */
[----:B------:R-:W-:Y:S07]  /*8300*/  BRA `(.L_x_217) ;  /* 0xffffffd4007c7947 */ /* 0x000fee000383ffff */
.L_x_161:
[----:B------:R-:W-:Y:S01]  /*8310*/  BSSY B0, `(.L_x_218) ;  /* 0x0000006000007945 */ /* 0x000fe20003800000 */
[----:B------:R-:W-:Y:S01]  /*8320*/  PLOP3.LUT P0, PT, P0, PT, PT, 0x8, 0x80 ;  /* 0x000000000080781c */ /* 0x000fe2000070e170 */
[----:B------:R-:W-:-:S12]  /*8330*/  IMAD.MOV.U32 R14, RZ, RZ, -0x1 ;  /* 0xffffffffff0e7424 */ /* 0x000fd800078e00ff */
[----:B------:R-:W-:Y:S05]  /*8340*/  WARPSYNC.COLLECTIVE R14, `(.L_x_219) ;  /* 0x000000000e087348 */ /* 0x000fea0003c00000 */
[----:B------:R-:W-:Y:S01]  /*8350*/  VOTE.ANY P0, P0 ;  /* 0x0000000000ff7806 */ /* 0x000fe20000000100 */
[----:B------:R-:W-:-:S12]  /*8360*/  ENDCOLLECTIVE ;  /* 0x000000000000791b */ /* 0x000fd80003800000 */
.L_x_219:
[----:B------:R-:W-:Y:S05]  /*8370*/  BSYNC B0 ;  /* 0x0000000000007941 */ /* 0x000fea0003800000 */
.L_x_218:
[----:B------:R-:W-:Y:S05]  /*8380*/  BRA `(.L_x_220) ;  /* 0xffffffd400847947 */ /* 0x000fea000383ffff */
.L_x_165:
[----:B------:R-:W-:Y:S01]  /*8390*/  BSSY B0, `(.L_x_221) ;  /* 0x0000006000007945 */ /* 0x000fe20003800000 */
[----:B------:R-:W-:Y:S01]  /*83a0*/  PLOP3.LUT P0, PT, P0, PT, PT, 0x8, 0x80 ;  /* 0x000000000080781c */ /* 0x000fe2000070e170 */
[----:B------:R-:W-:-:S12]  /*83b0*/  IMAD.MOV.U32 R14, RZ, RZ, -0x1 ;  /* 0xffffffffff0e7424 */ /* 0x000fd800078e00ff */
[----:B------:R-:W-:Y:S05]  /*83c0*/  WARPSYNC.COLLECTIVE R14, `(.L_x_222) ;  /* 0x000000000e087348 */ /* 0x000fea0003c00000 */
[----:B------:R-:W-:Y:S01]  /*83d0*/  VOTE.ANY P0, P0 ;  /* 0x0000000000ff7806 */ /* 0x000fe20000000100 */
[----:B------:R-:W-:-:S12]  /*83e0*/  ENDCOLLECTIVE ;  /* 0x000000000000791b */ /* 0x000fd80003800000 */
.L_x_222:
[----:B------:R-:W-:Y:S05]  /*83f0*/  BSYNC B0 ;  /* 0x0000000000007941 */ /* 0x000fea0003800000 */
.L_x_221:
[----:B------:R-:W-:Y:S05]  /*8400*/  BRA `(.L_x_223) ;  /* 0xffffffd400947947 */ /* 0x000fea000383ffff */
.L_x_167:
[----:B------:R-:W-:Y:S01]  /*8410*/  BSSY B0, `(.L_x_224) ;  /* 0x0000006000007945 */ /* 0x000fe20003800000 */
[----:B------:R-:W-:Y:S01]  /*8420*/  PLOP3.LUT P0, PT, P0, PT, PT, 0x8, 0x80 ;  /* 0x000000000080781c */ /* 0x000fe2000070e170 */
[----:B------:R-:W-:-:S12]  /*8430*/  IMAD.MOV.U32 R14, RZ, RZ, -0x1 ;  /* 0xffffffffff0e7424 */ /* 0x000fd800078e00ff */
[----:B------:R-:W-:Y:S05]  /*8440*/  WARPSYNC.COLLECTIVE R14, `(.L_x_225) ;  /* 0x000000000e087348 */ /* 0x000fea0003c00000 */
[----:B------:R-:W-:Y:S01]  /*8450*/  VOTE.ANY R14, PT, P0 ;  /* 0x00000000000e7806 */ /* 0x000fe200000e0100 */
[----:B------:R-:W-:Y:S06]  /*8460*/  ENDCOLLECTIVE ;  /* 0x000000000000791b */ /* 0x000fec0003800000 */
.L_x_225:
[----:B------:R-:W-:Y:S05]  /*8470*/  BSYNC B0 ;  /* 0x0000000000007941 */ /* 0x000fea0003800000 */
.L_x_224:
        /* <DEDUP_REMOVED lines=11> */
.L_x_226:
        /* <DEDUP_REMOVED lines=8> */
[----:B------:R-:W-:-:S05]  /*85b0*/  @P4 SEL R49, R48, R49, P0 ;  /* 0x0000003130314207 */ /* 0x000fca0000000000 */
[----:B------:R-:W-:Y:S02]  /*85c0*/  @!P3 IMAD.MOV.U32 R31, RZ, RZ, R49 ;  /* 0x000000ffff1fb224 */ /* 0x000fe400078e0031 */
[----:B------:R-:W-:Y:S02]  /*85d0*/  VIADD R49, R22, 0x2 ;  /* 0x0000000216317836 */ /* 0x000fe40000000000 */
[----:B------:R-:W-:-:S03]  /*85e0*/  IMAD.MOV.U32 R41, RZ, RZ, R31 ;  /* 0x000000ffff297224 */ /* 0x000fc600078e001f */
[----:B------:R-:W-:-:S13]  /*85f0*/  ISETP.GT.AND P4, PT, R49, R40, PT ;  /* 0x000000283100720c */ /* 0x000fda0003f84270 */
[----:B------:R-:W-:Y:S05]  /*8600*/  WARPSYNC.COLLECTIVE R14, `(.L_x_227) ;  /* 0x000000000e087348 */ /* 0x000fea0003c00000 */
[----:B------:R0:W1:Y:S02]  /*8610*/  SHFL.DOWN P3, R14, R41, R39, R40 ;  /* 0x08000027290e7389 */ /* 0x0000640000060028 */
[----:B01----:R-:W-:Y:S05]  /*8620*/  ENDCOLLECTIVE ;  /* 0x000000000000791b */ /* 0x003fea0003800000 */
.L_x_227:
[----:B------:R-:W-:Y:S01]  /*8630*/  @!P4 VIMNMX R49, PT, PT, RZ, R31, !PT ;  /* 0x0000001fff31c248 */ /* 0x000fe20007fe0100 */
[----:B------:R-:W-:Y:S02]  /*8640*/  VIADD R39, R22, 0x4 ;  /* 0x0000000416277836 */ /* 0x000fe40000000000 */
        /* <DEDUP_REMOVED lines=11> */
[----:B------:R-:W-:Y:S02]  /*8700*/  IMAD.MOV.U32 R39, RZ, RZ, 0x4 ;  /* 0x00000004ff277424 */ /* 0x000fe400078e00ff */
[----:B------:R-:W-:-:S10]  /*8710*/  IMAD.MOV.U32 R41, RZ, RZ, R31 ;  /* 0x000000ffff297224 */ /* 0x000fd400078e001f */
[----:B------:R-:W-:Y:S05]  /*8720*/  WARPSYNC.COLLECTIVE R14, `(.L_x_228) ;  /* 0x000000000e087348 */ /* 0x000fea0003c00000 */
[----:B------:R0:W1:Y:S02]  /*8730*/  SHFL.DOWN P3, R14, R41, R39, R40 ;  /* 0x08000027290e7389 */ /* 0x0000640000060028 */
[----:B01----:R-:W-:Y:S05]  /*8740*/  ENDCOLLECTIVE ;  /* 0x000000000000791b */ /* 0x003fea0003800000 */
.L_x_228:
        /* <DEDUP_REMOVED lines=18> */
.L_x_229:
        /* <DEDUP_REMOVED lines=12> */
[----:B------:R-:W-:Y:S01]  /*8930*/  @!P4 IMAD.MOV.U32 R31, RZ, RZ, R48 ;  /* 0x000000ffff1fc224 */ /* 0x000fe200078e0030 */
[----:B------:R-:W-:-:S03]  /*8940*/  PLOP3.LUT P4, PT, PT, PT, PT, 0x8, 0x80 ;  /* 0x000000000080781c */ /* 0x000fc60003f8e170 */
[----:B------:R-:W-:-:S10]  /*8950*/  IMAD.MOV.U32 R41, RZ, RZ, R31 ;  /* 0x000000ffff297224 */ /* 0x000fd400078e001f */
[----:B------:R-:W-:Y:S05]  /*8960*/  WARPSYNC.COLLECTIVE R14, `(.L_x_230) ;  /* 0x000000000e087348 */ /* 0x000fea0003c00000 */
[----:B------:R0:W1:Y:S02]  /*8970*/  SHFL.DOWN P3, R14, R41, R39, R40 ;  /* 0x08000027290e7389 */ /* 0x0000640000060028 */
[----:B01----:R-:W-:Y:S05]  /*8980*/  ENDCOLLECTIVE ;  /* 0x000000000000791b */ /* 0x003fea0003800000 */
.L_x_230:
        /* <DEDUP_REMOVED lines=20> */
.L_x_231:
[----:B------:R-:W-:Y:S05]  /*8ad0*/  BRA `(.L_x_232) ;  /* 0xffffffd400047947 */ /* 0x000fea000383ffff */
.L_x_233:
        /* <DEDUP_REMOVED lines=10> */
.L_x_502:


//--------------------- .text._ZN3cub18CUB_300001_SM_10006detail4scan20DeviceScanInitKernelINS0_13ScanTileStateIiLb1EEEEEvT_i --------------------------
	.section	.text._ZN3cub18CUB_300001_SM_10006detail4scan20DeviceScanInitKernelINS0_13ScanTileStateIiLb1EEEEEvT_i,"ax",@progbits
	.align	128
        .global         _ZN3cub18CUB_300001_SM_10006detail4scan20DeviceScanInitKernelINS0_13ScanTileStateIiLb1EEEEEvT_i
        .type           _ZN3cub18CUB_300001_SM_10006detail4scan20DeviceScanInitKernelINS0_13ScanTileStateIiLb1EEEEEvT_i,@function
        .size           _ZN3cub18CUB_300001_SM_10006detail4scan20DeviceScanInitKernelINS0_13ScanTileStateIiLb1EEEEEvT_i,(.L_x_503 - _ZN3cub18CUB_300001_SM_10006detail4scan20DeviceScanInitKernelINS0_13ScanTileStateIiLb1EEEEEvT_i)
        .other          _ZN3cub18CUB_300001_SM_10006detail4scan20DeviceScanInitKernelINS0_13ScanTileStateIiLb1EEEEEvT_i,@"STO_CUDA_ENTRY STV_DEFAULT"
_ZN3cub18CUB_300001_SM_10006detail4scan20DeviceScanInitKernelINS0_13ScanTileStateIiLb1EEEEEvT_i:
.text._ZN3cub18CUB_300001_SM_10006detail4scan20DeviceScanInitKernelINS0_13ScanTileStateIiLb1EEEEEvT_i:
[----:B------:R-:W-:Y:S01]  /*0000*/  LDC R1, c[0x0][0x37c] ;  /* 0x0000df00ff017b82 */ /* 0x000fe20000000800 */
[----:B------:R-:W0:Y:S07]  /*0010*/  S2R R0, SR_TID.X ;  /* 0x0000000000007919 */ /* 0x000e2e0000002100 */
[----:B------:R-:W1:Y:S01]  /*0020*/  S2UR UR6, SR_CTAID.X ;  /* 0x00000000000679c3 */ /* 0x000e620000002500 */
[----:B------:R-:W2:Y:S07]  /*0030*/  LDCU UR4, c[0x0][0x388] ;  /* 0x00007100ff0477ac */ /* 0x000eae0008000800 */
[----:B------:R-:W1:Y:S01]  /*0040*/  LDC R5, c[0x0][0x360] ;  /* 0x0000d800ff057b82 */ /* 0x000e620000000800 */
[----:B0-----:R-:W-:Y:S01]  /*0050*/  ISETP.GT.U32.AND P0, PT, R0, 0x1f, PT ;  /* 0x0000001f0000780c */ /* 0x001fe20003f04070 */
[----:B-1----:R-:W-:-:S03]  /*0060*/  IMAD R5, R5, UR6, R0 ;  /* 0x0000000605057c24 */ /* 0x002fc6000f8e0200 */
[----:B------:R-:W-:Y:S02]  /*0070*/  ISETP.NE.OR P0, PT, RZ, UR6, P0 ;  /* 0x00000006ff007c0c */ /* 0x000fe40008705670 */
[----:B--2---:R-:W-:Y:S01]  /*0080*/  ISETP.GE.AND P1, PT, R5, UR4, PT ;  /* 0x0000000405007c0c */ /* 0x004fe2000bf26270 */
[----:B------:R-:W0:-:S12]  /*0090*/  LDCU.64 UR4, c[0x0][0x358] ;  /* 0x00006b00ff0477ac */ /* 0x000e180008000a00 */
[----:B------:R-:W1:Y:S01]  /*00a0*/  @!P1 LDC.64 R2, c[0x0][0x380] ;  /* 0x0000e000ff029b82 */ /* 0x000e620000000a00 */
[----:B------:R-:W-:Y:S01]  /*00b0*/  @!P1 MOV R4, 0x63 ;  /* 0x0000006300049802 */ /* 0x000fe20000000f00 */
[----:B-1----:R-:W-:-:S04]  /*00c0*/  @!P1 IMAD.WIDE R2, R5, 0x8, R2 ;  /* 0x0000000805029825 */ /* 0x002fc800078e0202 */
[----:B------:R-:W-:-:S05]  /*00d0*/  HFMA2 R5, -RZ, RZ, 0, 0 ;  /* 0x00000000ff057431 */ /* 0x000fca00000001ff */
[----:B0-----:R0:W-:Y:S01]  /*00e0*/  @!P1 STG.E.64 desc[UR4][R2.64+0x100], R4 ;  /* 0x0001000402009986 */ /* 0x0011e2000c101b04 */
[----:B------:R-:W-:Y:S05]  /*00f0*/  @P0 EXIT ;  /* 0x000000000000094d */ /* 0x000fea0003800000 */
[----:B0-----:R-:W0:Y:S02]  /*0100*/  LDC.64 R2, c[0x0][0x380] ;  /* 0x0000e000ff027b82 */ /* 0x001e240000000a00 */
[----:B0-----:R-:W-:-:S05]  /*0110*/  IMAD.WIDE.U32 R2, R0, 0x8, R2 ;  /* 0x0000000800027825 */ /* 0x001fca00078e0002 */
[----:B------:R-:W-:Y:S01]  /*0120*/  STG.E.64 desc[UR4][R2.64], RZ ;  /* 0x000000ff02007986 */ /* 0x000fe2000c101b04 */
[----:B------:R-:W-:Y:S05]  /*0130*/  EXIT ;  /* 0x000000000000794d */ /* 0x000fea0003800000 */
.L_x_234:
        /* <DEDUP_REMOVED lines=12> */
.L_x_503:


//--------------------- .text._ZN3cub18CUB_300001_SM_10006detail6reduce28DeviceReduceSingleTileKernelINS2_10policy_hubIiyN4cuda3__47maximumIiEEE10Policy1000EPiSB_iS8_iiNS5_3std3__410__identityEEEvT0_T1_T2_T3_T4_T6_ --------------------------
	.section	.text._ZN3cub18CUB_300001_SM_10006detail6reduce28DeviceReduceSingleTileKernelINS2_10policy_hubIiyN4cuda3__47maximumIiEEE10Policy1000EPiSB_iS8_iiNS5_3std3__410__identityEEEvT0_T1_T2_T3_T4_T6_,"ax",@progbits
	.align	128
        .global         _ZN3cub18CUB_300001_SM_10006detail6reduce28DeviceReduceSingleTileKernelINS2_10policy_hubIiyN4cuda3__47maximumIiEEE10Policy1000EPiSB_iS8_iiNS5_3std3__410__identityEEEvT0_T1_T2_T3_T4_T6_
        .type           _ZN3cub18CUB_300001_SM_10006detail6reduce28DeviceReduceSingleTileKernelINS2_10policy_hubIiyN4cuda3__47maximumIiEEE10Policy1000EPiSB_iS8_iiNS5_3std3__410__identityEEEvT0_T1_T2_T3_T4_T6_,@function
        .size           _ZN3cub18CUB_300001_SM_10006detail6reduce28DeviceReduceSingleTileKernelINS2_10policy_hubIiyN4cuda3__47maximumIiEEE10Policy1000EPiSB_iS8_iiNS5_3std3__410__identityEEEvT0_T1_T2_T3_T4_T6_,(.L_x_504 - _ZN3cub18CUB_300001_SM_10006detail6reduce28DeviceReduceSingleTileKernelINS2_10policy_hubIiyN4cuda3__47maximumIiEEE10Policy1000EPiSB_iS8_iiNS5_3std3__410__identityEEEvT0_T1_T2_T3_T4_T6_)
        .other          _ZN3cub18CUB_300001_SM_10006detail6reduce28DeviceReduceSingleTileKernelINS2_10policy_hubIiyN4cuda3__47maximumIiEEE10Policy1000EPiSB_iS8_iiNS5_3std3__410__identityEEEvT0_T1_T2_T3_T4_T6_,@"STO_CUDA_ENTRY STV_DEFAULT"
_ZN3cub18CUB_300001_SM_10006detail6reduce28DeviceReduceSingleTileKernelINS2_10policy_hubIiyN4cuda3__47maximumIiEEE10Policy1000EPiSB_iS8_iiNS5_3std3__410__identityEEEvT0_T1_T2_T3_T4_T6_:
.text._ZN3cub18CUB_300001_SM_10006detail6reduce28DeviceReduceSingleTileKernelINS2_10policy_hubIiyN4cuda3__47maximumIiEEE10Policy1000EPiSB_iS8_iiNS5_3std3__410__identityEEEvT0_T1_T2_T3_T4_T6_:
[----:B------:R-:W-:Y:S01]  /*0000*/  LDC R1, c[0x0][0x37c] ;  /* 0x0000df00ff017b82 */ /* 0x000fe20000000800 */
[----:B------:R-:W0:Y:S01]  /*0010*/  LDCU UR4, c[0x0][0x390] ;  /* 0x00007200ff0477ac */ /* 0x000e220008000800 */
[----:B------:R-:W1:Y:S01]  /*0020*/  LDCU.64 UR6, c[0x0][0x358] ;  /* 0x00006b00ff0677ac */ /* 0x000e620008000a00 */
[----:B0-----:R-:W-:-:S05]  /*0030*/  IMAD.U32 R2, RZ, RZ, UR4 ;  /* 0x00000004ff027e24 */ /* 0x001fca000f8e00ff */
[----:B------:R-:W-:-:S13]  /*0040*/  ISETP.NE.AND P0, PT, R2, RZ, PT ;  /* 0x000000ff0200720c */ /* 0x000fda0003f05270 */
[----:B-1----:R-:W-:Y:S05]  /*0050*/  @P0 BRA `(.L_x_235) ;  /* 0x00000000001c0947 */ /* 0x002fea0003800000 */
[----:B------:R-:W0:Y:S02]  /*0060*/  S2R R0, SR_TID.X ;  /* 0x0000000000007919 */ /* 0x000e240000002100 */
[----:B0-----:R-:W-:-:S13]  /*0070*/  ISETP.NE.AND P0, PT, R0, RZ, PT ;  /* 0x000000ff0000720c */ /* 0x001fda0003f05270 */
[----:B------:R-:W-:Y:S05]  /*0080*/  @P0 EXIT ;  /* 0x000000000000094d */ /* 0x000fea0003800000 */
[----:B------:R-:W0:Y:S08]  /*0090*/  LDC R5, c[0x0][0x398] ;  /* 0x0000e600ff057b82 */ /* 0x000e300000000800 */
[----:B------:R-:W0:Y:S02]  /*00a0*/  LDC.64 R2, c[0x0][0x388] ;  /* 0x0000e200ff027b82 */ /* 0x000e240000000a00 */
[----:B0-----:R-:W-:Y:S01]  /*00b0*/  STG.E desc[UR6][R2.64], R5 ;  /* 0x0000000502007986 */ /* 0x001fe2000c101906 */
[----:B------:R-:W-:Y:S05]  /*00c0*/  EXIT ;  /* 0x000000000000794d */ /* 0x000fea0003800000 */
.L_x_235:
[----:B------:R-:W0:Y:S01]  /*00d0*/  LDCU UR4, c[0x0][0x380] ;  /* 0x00007000ff0477ac */ /* 0x000e220008000800 */
[----:B------:R-:W-:Y:S01]  /*00e0*/  BSSY.RECONVERGENT B0, `(.L_x_236) ;  /* 0x000036c000007945 */ /* 0x000fe20003800200 */
[----:B0-----:R-:W-:-:S09]  /*00f0*/  ULOP3.LUT UP0, URZ, UR4, 0xf, URZ, 0xc0, !UPT ;  /* 0x0000000f04ff7892 */ /* 0x001fd2000f80c0ff */
[----:B------:R-:W-:Y:S05]  /*0100*/  BRA.U UP0, `(.L_x_237) ;  /* 0x0000001900a47547 */ /* 0x000fea000b800000 */
[----:B------:R-:W-:-:S13]  /*0110*/  ISETP.GT.AND P0, PT, R2, 0xfff, PT ;  /* 0x00000fff0200780c */ /* 0x000fda0003f04270 */
[----:B------:R-:W-:Y:S05]  /*0120*/  @P0 BRA `(.L_x_238) ;  /* 0x0000000c00640947 */ /* 0x000fea0003800000 */
[----:B------:R-:W0:Y:S01]  /*0130*/  S2R R3, SR_TID.X ;  /* 0x0000000000037919 */ /* 0x000e220000002100 */
[----:B------:R-:W-:Y:S01]  /*0140*/  BSSY.RECONVERGENT B1, `(.L_x_239) ;  /* 0x0000009000017945 */ /* 0x000fe20003800200 */
[----:B------:R-:W-:Y:S01]  /*0150*/  IMAD.MOV.U32 R0, RZ, RZ, RZ ;  /* 0x000000ffff007224 */ /* 0x000fe200078e00ff */
[----:B0-----:R-:W-:Y:S01]  /*0160*/  ISETP.GE.AND P0, PT, R3, R2, PT ;  /* 0x000000020300720c */ /* 0x001fe20003f06270 */
[----:B------:R-:W-:-:S12]  /*0170*/  IMAD.MOV.U32 R11, RZ, RZ, R3 ;  /* 0x000000ffff0b7224 */ /* 0x000fd800078e0003 */
[----:B------:R-:W-:Y:S05]  /*0180*/  @P0 BRA `(.L_x_240) ;  /* 0x0000000000100947 */ /* 0x000fea0003800000 */
[----:B------:R-:W0:Y:S02]  /*0190*/  LDC.64 R4, c[0x0][0x380] ;  /* 0x0000e000ff047b82 */ /* 0x000e240000000a00 */
[----:B0-----:R-:W-:-:S05]  /*01a0*/  IMAD.WIDE.U32 R4, R3, 0x4, R4 ;  /* 0x0000000403047825 */ /* 0x001fca00078e0004 */
[----:B------:R0:W5:Y:S01]  /*01b0*/  LDG.E.CONSTANT R0, desc[UR6][R4.64] ;  /* 0x0000000604007981 */ /* 0x000162000c1e9900 */
[----:B------:R-:W-:-:S07]  /*01c0*/  VIADD R11, R3, 0x100 ;  /* 0x00000100030b7836 */ /* 0x000fce0000000000 */
.L_x_240:
[----:B------:R-:W-:Y:S05]  /*01d0*/  BSYNC.RECONVERGENT B1 ;  /* 0x0000000000017941 */ /* 0x000fea0003800200 */
.L_x_239:
[----:B------:R-:W-:Y:S01]  /*01e0*/  ISETP.GE.AND P0, PT, R11, R2, PT ;  /* 0x000000020b00720c */ /* 0x000fe20003f06270 */
[----:B------:R-:W-:-:S12]  /*01f0*/  BSSY.RECONVERGENT B1, `(.L_x_241) ;  /* 0x0000066000017945 */ /* 0x000fd80003800200 */
[----:B------:R-:W-:Y:S05]  /*0200*/  @P0 BRA `(.L_x_242) ;  /* 0x0000000400900947 */ /* 0x000fea0003800000 */
[----:B0-----:R-:W-:Y:S01]  /*0210*/  LOP3.LUT R5, RZ, R11, RZ, 0x33, !PT ;  /* 0x0000000bff057212 */ /* 0x001fe200078e33ff */
[----:B------:R-:W-:Y:S04]  /*0220*/  BSSY.RECONVERGENT B2, `(.L_x_243) ;  /* 0x0000015000027945 */ /* 0x000fe80003800200 */
[----:B------:R-:W-:-:S05]  /*0230*/  IMAD.IADD R6, R5, 0x1, R2 ;  /* 0x0000000105067824 */ /* 0x000fca00078e0202 */
[C---:B------:R-:W-:Y:S02]  /*0240*/  LOP3.LUT R4, R6.reuse, 0x300, RZ, 0xc0, !PT ;  /* 0x0000030006047812 */ /* 0x040fe400078ec0ff */
[----:B------:R-:W-:Y:S02]  /*0250*/  ISETP.GE.U32.AND P1, PT, R6, 0x300, PT ;  /* 0x000003000600780c */ /* 0x000fe40003f26070 */
[----:B------:R-:W-:-:S13]  /*0260*/  ISETP.NE.AND P0, PT, R4, 0x300, PT ;  /* 0x000003000400780c */ /* 0x000fda0003f05270 */
[----:B------:R-:W-:Y:S05]  /*0270*/  @!P0 BRA `(.L_x_244) ;  /* 0x00000000003c8947 */ /* 0x000fea0003800000 */
[----:B------:R-:W0:Y:S01]  /*0280*/  LDC.64 R4, c[0x0][0x380] ;  /* 0x0000e000ff047b82 */ /* 0x000e220000000a00 */
[----:B------:R-:W-:-:S04]  /*0290*/  LEA.HI R6, R6, 0x1, RZ, 0x18 ;  /* 0x0000000106067811 */ /* 0x000fc800078fc0ff */
[----:B------:R-:W-:-:S05]  /*02a0*/  LOP3.LUT R6, R6, 0x3, RZ, 0xc0, !PT ;  /* 0x0000000306067812 */ /* 0x000fca00078ec0ff */
[----:B------:R-:W-:Y:S02]  /*02b0*/  IMAD.MOV R6, RZ, RZ, -R6 ;  /* 0x000000ffff067224 */ /* 0x000fe400078e0a06 */
[----:B0-----:R-:W-:-:S04]  /*02c0*/  IMAD.WIDE.U32 R4, R11, 0x4, R4 ;  /* 0x000000040b047825 */ /* 0x001fc800078e0004 */
[----:B------:R-:W-:-:S07]  /*02d0*/  IMAD.MOV.U32 R7, RZ, RZ, R5 ;  /* 0x000000ffff077224 */ /* 0x000fce00078e0005 */
.L_x_245:
[----:B------:R-:W-:-:S06]  /*02e0*/  IMAD.MOV.U32 R5, RZ, RZ, R7 ;  /* 0x000000ffff057224 */ /* 0x000fcc00078e0007 */
[----:B------:R0:W2:Y:S01]  /*02f0*/  LDG.E.CONSTANT R5, desc[UR6][R4.64] ;  /* 0x0000000604057981 */ /* 0x0000a2000c1e9900 */
[----:B------:R-:W-:Y:S02]  /*0300*/  VIADD R6, R6, 0x1 ;  /* 0x0000000106067836 */ /* 0x000fe40000000000 */
[----:B------:R-:W-:-:S03]  /*0310*/  VIADD R11, R11, 0x100 ;  /* 0x000001000b0b7836 */ /* 0x000fc60000000000 */
[----:B------:R-:W-:Y:S02]  /*0320*/  ISETP.NE.AND P0, PT, R6, RZ, PT ;  /* 0x000000ff0600720c */ /* 0x000fe40003f05270 */
[----:B0-----:R-:W-:-:S05]  /*0330*/  IADD3 R4, P2, PT, R4, 0x400, RZ ;  /* 0x0000040004047810 */ /* 0x001fca0007f5e0ff */
[----:B------:R-:W-:Y:S01]  /*0340*/  IMAD.X R7, RZ, RZ, R7, P2 ;  /* 0x000000ffff077224 */ /* 0x000fe200010e0607 */
[----:B--2--5:R-:W-:-:S05]  /*0350*/  VIMNMX R0, PT, PT, R5, R0, !PT ;  /* 0x0000000005007248 */ /* 0x024fca0007fe0100 */
[----:B------:R-:W-:Y:S05]  /*0360*/  @P0 BRA `(.L_x_245) ;  /* 0xfffffffc00dc0947 */ /* 0x000fea000383ffff */
.L_x_244:
[----:B------:R-:W-:Y:S05]  /*0370*/  BSYNC.RECONVERGENT B2 ;  /* 0x0000000000027941 */ /* 0x000fea0003800200 */
.L_x_243:
[----:B------:R-:W-:Y:S05]  /*0380*/  @!P1 BRA `(.L_x_242) ;  /* 0x0000000400309947 */ /* 0x000fea0003800000 */
[----:B------:R-:W-:Y:S01]  /*0390*/  IMAD.IADD R4, R2, 0x1, -R11 ;  /* 0x0000000102047824 */ /* 0x000fe200078e0a0b */
[----:B------:R-:W-:Y:S01]  /*03a0*/  BSSY.RECONVERGENT B2, `(.L_x_246) ;  /* 0x0000029000027945 */ /* 0x000fe20003800200 */
[----:B------:R-:W-:-:S03]  /*03b0*/  PLOP3.LUT P0, PT, PT, PT, PT, 0x80, 0x8 ;  /* 0x000000000008781c */ /* 0x000fc60003f0f070 */
[----:B------:R-:W-:-:S13]  /*03c0*/  ISETP.GT.AND P1, PT, R4, 0xc00, PT ;  /* 0x00000c000400780c */ /* 0x000fda0003f24270 */
[----:B------:R-:W-:Y:S05]  /*03d0*/  @!P1 BRA `(.L_x_247) ;  /* 0x0000000000949947 */ /* 0x000fea0003800000 */
[----:B------:R-:W-:Y:S01]  /*03e0*/  PLOP3.LUT P0, PT, PT, PT, PT, 0x8, 0x80 ;  /* 0x000000000080781c */ /* 0x000fe20003f0e170 */
[----:B------:R-:W-:-:S12]  /*03f0*/  VIADD R10, R2, 0xfffff400 ;  /* 0xfffff400020a7836 */ /* 0x000fd80000000000 */
.L_x_248:
[----:B------:R-:W0:Y:S01]  /*0400*/  LDC.64 R6, c[0x0][0x380] ;  /* 0x0000e000ff067b82 */ /* 0x000e220000000a00 */
[C---:B------:R-:W-:Y:S02]  /*0410*/  VIADD R9, R11.reuse, 0x400 ;  /* 0x000004000b097836 */ /* 0x040fe40000000000 */
[C---:B------:R-:W-:Y:S02]  /*0420*/  VIADD R5, R11.reuse, 0x800 ;  /* 0x000008000b057836 */ /* 0x040fe40000000000 */
[----:B0-----:R-:W-:-:S05]  /*0430*/  IMAD.WIDE R22, R11, 0x4, R6 ;  /* 0x000000040b167825 */ /* 0x001fca00078e0206 */
[----:B------:R-:W2:Y:S01]  /*0440*/  LDG.E.CONSTANT R12, desc[UR6][R22.64] ;  /* 0x00000006160c7981 */ /* 0x000ea2000c1e9900 */
[----:B------:R-:W-:-:S03]  /*0450*/  IMAD.WIDE R8, R9, 0x4, R6 ;  /* 0x0000000409087825 */ /* 0x000fc600078e0206 */
[----:B------:R-:W2:Y:S04]  /*0460*/  LDG.E.CONSTANT R13, desc[UR6][R22.64+0x400] ;  /* 0x00040006160d7981 */ /* 0x000ea8000c1e9900 */
[----:B------:R-:W3:Y:S04]  /*0470*/  LDG.E.CONSTANT R14, desc[UR6][R22.64+0x800] ;  /* 0x00080006160e7981 */ /* 0x000ee8000c1e9900 */
[----:B------:R-:W3:Y:S01]  /*0480*/  LDG.E.CONSTANT R21, desc[UR6][R22.64+0xc00] ;  /* 0x000c000616157981 */ /* 0x000ee2000c1e9900 */
[----:B------:R-:W-:-:S03]  /*0490*/  IMAD.WIDE R4, R5, 0x4, R6 ;  /* 0x0000000405047825 */ /* 0x000fc600078e0206 */
[----:B------:R-:W4:Y:S04]  /*04a0*/  LDG.E.CONSTANT R17, desc[UR6][R8.64] ;  /* 0x0000000608117981 */ /* 0x000f28000c1e9900 */
[----:B------:R-:W4:Y:S01]  /*04b0*/  LDG.E.CONSTANT R16, desc[UR6][R8.64+0x400] ;  /* 0x0004000608107981 */ /* 0x000f22000c1e9900 */
[----:B------:R-:W-:-:S03]  /*04c0*/  VIADD R25, R11, 0xc00 ;  /* 0x00000c000b197836 */ /* 0x000fc60000000000 */
[----:B------:R-:W4:Y:S04]  /*04d0*/  LDG.E.CONSTANT R15, desc[UR6][R8.64+0x800] ;  /* 0x00080006080f7981 */ /* 0x000f28000c1e9900 */
[----:B------:R-:W4:Y:S01]  /*04e0*/  LDG.E.CONSTANT R20, desc[UR6][R8.64+0xc00] ;  /* 0x000c000608147981 */ /* 0x000f22000c1e9900 */
[----:B------:R-:W-:-:S03]  /*04f0*/  IMAD.WIDE R6, R25, 0x4, R6 ;  /* 0x0000000419067825 */ /* 0x000fc600078e0206 */
[----:B------:R-:W4:Y:S04]  /*0500*/  LDG.E.CONSTANT R19, desc[UR6][R4.64] ;  /* 0x0000000604137981 */ /* 0x000f28000c1e9900 */
[----:B------:R-:W4:Y:S04]  /*0510*/  LDG.E.CONSTANT R18, desc[UR6][R4.64+0x400] ;  /* 0x0004000604127981 */ /* 0x000f28000c1e9900 */
[----:B------:R-:W4:Y:S04]  /*0520*/  LDG.E.CONSTANT R23, desc[UR6][R4.64+0x800] ;  /* 0x0008000604177981 */ /* 0x000f28000c1e9900 */
[----:B------:R-:W4:Y:S04]  /*0530*/  LDG.E.CONSTANT R24, desc[UR6][R4.64+0xc00] ;  /* 0x000c000604187981 */ /* 0x000f28000c1e9900 */
[----:B------:R-:W4:Y:S04]  /*0540*/  LDG.E.CONSTANT R25, desc[UR6][R6.64] ;  /* 0x0000000606197981 */ /* 0x000f28000c1e9900 */
[----:B------:R-:W4:Y:S04]  /*0550*/  LDG.E.CONSTANT R26, desc[UR6][R6.64+0x400] ;  /* 0x00040006061a7981 */ /* 0x000f28000c1e9900 */
[----:B------:R-:W4:Y:S04]  /*0560*/  LDG.E.CONSTANT R22, desc[UR6][R6.64+0x800] ;  /* 0x0008000606167981 */ /* 0x000f28000c1e9900 */
[----:B------:R-:W4:Y:S01]  /*0570*/  LDG.E.CONSTANT R27, desc[UR6][R6.64+0xc00] ;  /* 0x000c0006061b7981 */ /* 0x000f22000c1e9900 */
[----:B------:R-:W-:-:S05]  /*0580*/  VIADD R11, R11, 0x1000 ;  /* 0x000010000b0b7836 */ /* 0x000fca0000000000 */
[----:B------:R-:W-:Y:S02]  /*0590*/  ISETP.GE.AND P1, PT, R11, R10, PT ;  /* 0x0000000a0b00720c */ /* 0x000fe40003f26270 */
[----:B--2--5:R-:W-:-:S04]  /*05a0*/  VIMNMX3 R12, R0, R12, R13, !PT ;  /* 0x0000000c000c720f */ /* 0x024fc8000780010d */
[----:B---3--:R-:W-:-:S04]  /*05b0*/  VIMNMX3 R12, R12, R14, R21, !PT ;  /* 0x0000000e0c0c720f */ /* 0x008fc80007800115 */
[----:B----4-:R-:W-:-:S04]  /*05c0*/  VIMNMX3 R12, R12, R17, R16, !PT ;  /* 0x000000110c0c720f */ /* 0x010fc80007800110 */
[----:B------:R-:W-:-:S04]  /*05d0*/  VIMNMX3 R12, R12, R15, R20, !PT ;  /* 0x0000000f0c0c720f */ /* 0x000fc80007800114 */
[----:B------:R-:W-:-:S04]  /*05e0*/  VIMNMX3 R12, R12, R19, R18, !PT ;  /* 0x000000130c0c720f */ /* 0x000fc80007800112 */
[----:B------:R-:W-:-:S04]  /*05f0*/  VIMNMX3 R12, R12, R23, R24, !PT ;  /* 0x000000170c0c720f */ /* 0x000fc80007800118 */
[----:B------:R-:W-:-:S04]  /*0600*/  VIMNMX3 R25, R12, R25, R26, !PT ;  /* 0x000000190c19720f */ /* 0x000fc8000780011a */
[----:B------:R-:W-:Y:S01]  /*0610*/  VIMNMX3 R0, R25, R22, R27, !PT ;  /* 0x000000161900720f */ /* 0x000fe2000780011b */
[----:B------:R-:W-:Y:S06]  /*0620*/  @!P1 BRA `(.L_x_248) ;  /* 0xfffffffc00749947 */ /* 0x000fec000383ffff */
.L_x_247:
[----:B------:R-:W-:Y:S05]  /*0630*/  BSYNC.RECONVERGENT B2 ;  /* 0x0000000000027941 */ /* 0x000fea0003800200 */
.L_x_246:
[----:B------:R-:W-:Y:S01]  /*0640*/  IMAD.IADD R4, R2, 0x1, -R11 ;  /* 0x0000000102047824 */ /* 0x000fe200078e0a0b */
[----:B------:R-:W-:Y:S04]  /*0650*/  BSSY.RECONVERGENT B2, `(.L_x_249) ;  /* 0x0000015000027945 */ /* 0x000fe80003800200 */
[----:B------:R-:W-:-:S13]  /*0660*/  ISETP.GT.AND P1, PT, R4, 0x400, PT ;  /* 0x000004000400780c */ /* 0x000fda0003f24270 */
[----:B------:R-:W-:Y:S05]  /*0670*/  @!P1 BRA `(.L_x_250) ;  /* 0x0000000000489947 */ /* 0x000fea0003800000 */
[----:B------:R-:W0:Y:S01]  /*0680*/  LDC.64 R6, c[0x0][0x380] ;  /* 0x0000e000ff067b82 */ /* 0x000e220000000a00 */
[C---:B------:R-:W-:Y:S02]  /*0690*/  VIADD R13, R11.reuse, 0x400 ;  /* 0x000004000b0d7836 */ /* 0x040fe40000000000 */
[----:B0-----:R-:W-:-:S05]  /*06a0*/  IMAD.WIDE R4, R11, 0x4, R6 ;  /* 0x000000040b047825 */ /* 0x001fca00078e0206 */
[----:B------:R-:W2:Y:S01]  /*06b0*/  LDG.E.CONSTANT R9, desc[UR6][R4.64] ;  /* 0x0000000604097981 */ /* 0x000ea2000c1e9900 */
[----:B------:R-:W-:-:S03]  /*06c0*/  IMAD.WIDE R6, R13, 0x4, R6 ;  /* 0x000000040d067825 */ /* 0x000fc600078e0206 */
[----:B------:R-:W2:Y:S04]  /*06d0*/  LDG.E.CONSTANT R8, desc[UR6][R4.64+0x400] ;  /* 0x0004000604087981 */ /* 0x000ea8000c1e9900 */
[----:B------:R-:W3:Y:S04]  /*06e0*/  LDG.E.CONSTANT R13, desc[UR6][R4.64+0x800] ;  /* 0x00080006040d7981 */ /* 0x000ee8000c1e9900 */
[----:B------:R-:W3:Y:S04]  /*06f0*/  LDG.E.CONSTANT R10, desc[UR6][R4.64+0xc00] ;  /* 0x000c0006040a7981 */ /* 0x000ee8000c1e9900 */
[----:B------:R-:W4:Y:S04]  /*0700*/  LDG.E.CONSTANT R15, desc[UR6][R6.64] ;  /* 0x00000006060f7981 */ /* 0x000f28000c1e9900 */
[----:B------:R-:W4:Y:S04]  /*0710*/  LDG.E.CONSTANT R12, desc[UR6][R6.64+0x400] ;  /* 0x00040006060c7981 */ /* 0x000f28000c1e9900 */
[----:B------:R-:W4:Y:S04]  /*0720*/  LDG.E.CONSTANT R17, desc[UR6][R6.64+0x800] ;  /* 0x0008000606117981 */ /* 0x000f28000c1e9900 */
[----:B------:R-:W4:Y:S01]  /*0730*/  LDG.E.CONSTANT R14, desc[UR6][R6.64+0xc00] ;  /* 0x000c0006060e7981 */ /* 0x000f22000c1e9900 */
[----:B------:R-:W-:Y:S01]  /*0740*/  PLOP3.LUT P0, PT, PT, PT, PT, 0x8, 0x80 ;  /* 0x000000000080781c */ /* 0x000fe20003f0e170 */
[----:B------:R-:W-:Y:S01]  /*0750*/  VIADD R11, R11, 0x800 ;  /* 0x000008000b0b7836 */ /* 0x000fe20000000000 */
[----:B--2--5:R-:W-:-:S04]  /*0760*/  VIMNMX3 R8, R0, R9, R8, !PT ;  /* 0x000000090008720f */ /* 0x024fc80007800108 */
[----:B---3--:R-:W-:-:S04]  /*0770*/  VIMNMX3 R8, R8, R13, R10, !PT ;  /* 0x0000000d0808720f */ /* 0x008fc8000780010a */
[----:B----4-:R-:W-:-:S04]  /*0780*/  VIMNMX3 R8, R8, R15, R12, !PT ;  /* 0x0000000f0808720f */ /* 0x010fc8000780010c */
[----:B------:R-:W-:-:S07]  /*0790*/  VIMNMX3 R0, R8, R17, R14, !PT ;  /* 0x000000110800720f */ /* 0x000fce000780010e */
.L_x_250:
[----:B------:R-:W-:Y:S05]  /*07a0*/  BSYNC.RECONVERGENT B2 ;  /* 0x0000000000027941 */ /* 0x000fea0003800200 */
.L_x_249:
[----:B------:R-:W-:-:S13]  /*07b0*/  ISETP.LT.OR P0, PT, R11, R2, P0 ;  /* 0x000000020b00720c */ /* 0x000fda0000701670 */
[----:B------:R-:W-:Y:S05]  /*07c0*/  @!P0 BRA `(.L_x_242) ;  /* 0x0000000000208947 */ /* 0x000fea0003800000 */
[----:B------:R-:W0:Y:S02]  /*07d0*/  LDC.64 R4, c[0x0][0x380] ;  /* 0x0000e000ff047b82 */ /* 0x000e240000000a00 */
[----:B0-----:R-:W-:-:S05]  /*07e0*/  IMAD.WIDE R4, R11, 0x4, R4 ;  /* 0x000000040b047825 */ /* 0x001fca00078e0204 */
[----:B------:R-:W2:Y:S04]  /*07f0*/  LDG.E.CONSTANT R7, desc[UR6][R4.64] ;  /* 0x0000000604077981 */ /* 0x000ea8000c1e9900 */
[----:B------:R-:W2:Y:S04]  /*0800*/  LDG.E.CONSTANT R6, desc[UR6][R4.64+0x400] ;  /* 0x0004000604067981 */ /* 0x000ea8000c1e9900 */
[----:B------:R-:W3:Y:S04]  /*0810*/  LDG.E.CONSTANT R9, desc[UR6][R4.64+0x800] ;  /* 0x0008000604097981 */ /* 0x000ee8000c1e9900 */
[----:B------:R-:W3:Y:S01]  /*0820*/  LDG.E.CONSTANT R8, desc[UR6][R4.64+0xc00] ;  /* 0x000c000604087981 */ /* 0x000ee2000c1e9900 */
[----:B--2--5:R-:W-:-:S04]  /*0830*/  VIMNMX3 R0, R0, R7, R6, !PT ;  /* 0x000000070000720f */ /* 0x024fc80007800106 */
[----:B---3--:R-:W-:-:S07]  /*0840*/  VIMNMX3 R0, R0, R9, R8, !PT ;  /* 0x000000090000720f */ /* 0x008fce0007800108 */
.L_x_242:
[----:B------:R-:W-:Y:S05]  /*0850*/  BSYNC.RECONVERGENT B1 ;  /* 0x0000000000017941 */ /* 0x000fea0003800200 */
.L_x_241:
[----:B------:R-:W-:Y:S01]  /*0860*/  ISETP.GE.AND P0, PT, R2, 0x100, PT ;  /* 0x000001000200780c */ /* 0x000fe20003f06270 */
[----:B-----5:R-:W-:-:S12]  /*0870*/  IMAD.MOV.U32 R9, RZ, RZ, R0 ;  /* 0x000000ffff097224 */ /* 0x020fd800078e0000 */
[----:B------:R-:W-:Y:S05]  /*0880*/  @!P0 BRA `(.L_x_251) ;  /* 0x0000000000a08947 */ /* 0x000fea0003800000 */
[----:B------:R-:W1:Y:S01]  /*0890*/  S2R R6, SR_LANEID ;  /* 0x0000000000067919 */ /* 0x000e620000000000 */
[----:B------:R-:W2:Y:S02]  /*08a0*/  SHFL.DOWN PT, R0, R9, 0x1, 0x1f ;  /* 0x08201f0009007f89 */ /* 0x000ea400000e0000 */
[----:B--2---:R-:W-:Y:S02]  /*08b0*/  VIMNMX R0, PT, PT, R0, R9, !PT ;  /* 0x0000000900007248 */ /* 0x004fe40007fe0100 */
[C---:B-1----:R-:W-:Y:S02]  /*08c0*/  ISETP.GT.AND P0, PT, R6.reuse, 0x1e, PT ;  /* 0x0000001e0600780c */ /* 0x042fe40003f04270 */
[C---:B------:R-:W-:Y:S02]  /*08d0*/  ISETP.NE.AND P1, PT, R6.reuse, RZ, PT ;  /* 0x000000ff0600720c */ /* 0x040fe40003f25270 */
[----:B------:R-:W-:Y:S02]  /*08e0*/  SEL R0, R9, R0, P0 ;  /* 0x0000000009007207 */ /* 0x000fe40000000000 */
[----:B------:R-:W-:-:S03]  /*08f0*/  ISETP.GT.AND P0, PT, R6, 0x1d, PT ;  /* 0x0000001d0600780c */ /* 0x000fc60003f04270 */
[----:B0-----:R-:W0:Y:S06]  /*0900*/  SHFL.DOWN PT, R5, R0, 0x2, 0x1f ;  /* 0x08401f0000057f89 */ /* 0x001e2c00000e0000 */
[----:B------:R-:W1:Y:S01]  /*0910*/  @!P1 S2R R7, SR_CgaCtaId ;  /* 0x0000000000079919 */ /* 0x000e620000008800 */
[----:B------:R-:W-:Y:S02]  /*0920*/  @!P1 MOV R4, 0x400 ;  /* 0x0000040000049802 */ /* 0x000fe40000000f00 */
[----:B------:R-:W-:-:S04]  /*0930*/  @!P1 SHF.R.U32.HI R2, RZ, 0x3, R3 ;  /* 0x00000003ff029819 */ /* 0x000fc80000011603 */
[----:B------:R-:W-:Y:S02]  /*0940*/  @!P1 LOP3.LUT R2, R2, 0x7c, RZ, 0xc0, !PT ;  /* 0x0000007c02029812 */ /* 0x000fe400078ec0ff */
[----:B0-----:R-:W-:Y:S02]  /*0950*/  @!P0 VIMNMX R0, PT, PT, R0, R5, !PT ;  /* 0x0000000500008248 */ /* 0x001fe40007fe0100 */
[----:B------:R-:W-:-:S03]  /*0960*/  ISETP.GT.AND P0, PT, R6, 0x1b, PT ;  /* 0x0000001b0600780c */ /* 0x000fc60003f04270 */
[----:B------:R-:W0:Y:S01]  /*0970*/  SHFL.DOWN PT, R5, R0, 0x4, 0x1f ;  /* 0x08801f0000057f89 */ /* 0x000e2200000e0000 */
[----:B-1----:R-:W-:-:S05]  /*0980*/  @!P1 LEA R7, R7, R4, 0x18 ;  /* 0x0000000407079211 */ /* 0x002fca00078ec0ff */
[----:B------:R-:W-:-:S04]  /*0990*/  @!P1 IMAD.IADD R2, R2, 0x1, R7 ;  /* 0x0000000102029824 */ /* 0x000fc800078e0207 */
[----:B0-----:R-:W-:Y:S02]  /*09a0*/  @!P0 VIMNMX R0, PT, PT, R0, R5, !PT ;  /* 0x0000000500008248 */ /* 0x001fe40007fe0100 */
[----:B------:R-:W-:-:S03]  /*09b0*/  ISETP.GT.AND P0, PT, R6, 0x17, PT ;  /* 0x000000170600780c */ /* 0x000fc60003f04270 */
[----:B------:R-:W0:Y:S10]  /*09c0*/  SHFL.DOWN PT, R5, R0, 0x8, 0x1f ;  /* 0x09001f0000057f89 */ /* 0x000e3400000e0000 */
[----:B0-----:R-:W-:-:S02]  /*09d0*/  @!P0 VIMNMX R0, PT, PT, R0, R5, !PT ;  /* 0x0000000500008248 */ /* 0x001fc40007fe0100 */
[----:B------:R-:W-:-:S03]  /*09e0*/  ISETP.NE.AND P0, PT, R3, RZ, PT ;  /* 0x000000ff0300720c */ /* 0x000fc60003f05270 */
[----:B------:R-:W0:Y:S02]  /*09f0*/  SHFL.DOWN PT, R5, R0, 0x10, 0x1f ;  /* 0x0a001f0000057f89 */ /* 0x000e2400000e0000 */
[----:B0-----:R-:W-:-:S05]  /*0a00*/  VIMNMX R7, PT, PT, R0, R5, !PT ;  /* 0x0000000500077248 */ /* 0x001fca0007fe0100 */
[----:B------:R0:W-:Y:S01]  /*0a10*/  @!P1 STS [R2+0x8], R7 ;  /* 0x0000080702009388 */ /* 0x0001e20000000800 */
[----:B------:R-:W-:Y:S01]  /*0a20*/  BAR.SYNC.DEFER_BLOCKING 0x0 ;  /* 0x0000000000007b1d */ /* 0x000fe20000010000 */
[----:B------:R-:W-:-:S04]  /*0a30*/  ISETP.GT.AND P1, PT, R6, 0xf, PT ;  /* 0x0000000f0600780c */ /* 0x000fc80003f24270 */
[----:B------:R-:W-:Y:S01]  /*0a40*/  SEL R5, R0, R7, P1 ;  /* 0x0000000700057207 */ /* 0x000fe20000800000 */
[----:B------:R-:W-:Y:S08]  /*0a50*/  @P0 BRA `(.L_x_252) ;  /* 0x0000002c00500947 */ /* 0x000ff00003800000 */
[----:B------:R-:W1:Y:S01]  /*0a60*/  S2UR UR5, SR_CgaCtaId ;  /* 0x00000000000579c3 */ /* 0x000e620000008800 */
[----:B------:R-:W-:Y:S02]  /*0a70*/  UMOV UR4, 0x400 ;  /* 0x0000040000047882 */ /* 0x000fe40000000000 */
[----:B-1----:R-:W-:-:S09]  /*0a80*/  ULEA UR4, UR5, UR4, 0x18 ;  /* 0x0000000405047291 */ /* 0x002fd2000f8ec0ff */
[----:B------:R-:W-:Y:S04]  /*0a90*/  LDS R0, [UR4+0xc] ;  /* 0x00000c04ff007984 */ /* 0x000fe80008000800 */
[----:B------:R-:W1:Y:S04]  /*0aa0*/  LDS.128 R8, [UR4+0x10] ;  /* 0x00001004ff087984 */ /* 0x000e680008000c00 */
[----:B0-----:R-:W0:Y:S01]  /*0ab0*/  LDS.64 R2, [UR4+0x20] ;  /* 0x00002004ff027984 */ /* 0x001e220008000a00 */
[----:B-1----:R-:W-:-:S04]  /*0ac0*/  VIMNMX3 R0, R5, R0, R8, !PT ;  /* 0x000000000500720f */ /* 0x002fc80007800108 */
[----:B------:R-:W-:-:S04]  /*0ad0*/  VIMNMX3 R0, R0, R9, R10, !PT ;  /* 0x000000090000720f */ /* 0x000fc8000780010a */
[----:B0-----:R-:W-:-:S04]  /*0ae0*/  VIMNMX3 R0, R0, R11, R2, !PT ;  /* 0x0000000b0000720f */ /* 0x001fc80007800102 */
[----:B------:R-:W-:Y:S01]  /*0af0*/  VIMNMX R5, PT, PT, R0, R3, !PT ;  /* 0x0000000300057248 */ /* 0x000fe20007fe0100 */
[----:B------:R-:W-:Y:S06]  /*0b00*/  BRA `(.L_x_252) ;  /* 0x0000002c00247947 */ /* 0x000fec0003800000 */
.L_x_251:
[----:B------:R-:W1:Y:S01]  /*0b10*/  S2R R6, SR_LANEID ;  /* 0x0000000000067919 */ /* 0x000e620000000000 */
[----:B------:R-:W-:-:S04]  /*0b20*/  LOP3.LUT R0, R3, 0x3e0, RZ, 0xc0, !PT ;  /* 0x000003e003007812 */ /* 0x000fc800078ec0ff */
[----:B------:R-:W-:Y:S01]  /*0b30*/  LOP3.LUT R7, RZ, R0, RZ, 0x33, !PT ;  /* 0x00000000ff077212 */ /* 0x000fe200078e33ff */
[----:B0-----:R-:W-:-:S04]  /*0b40*/  VIADD R5, R0, 0x20 ;  /* 0x0000002000057836 */ /* 0x001fc80000000000 */
[----:B------:R-:W-:Y:S01]  /*0b50*/  IMAD.IADD R7, R7, 0x1, R2 ;  /* 0x0000000107077824 */ /* 0x000fe200078e0202 */
[----:B------:R-:W-:-:S04]  /*0b60*/  ISETP.GT.AND P0, PT, R5, R2, PT ;  /* 0x000000020500720c */ /* 0x000fc80003f04270 */
[----:B------:R-:W-:-:S05]  /*0b70*/  SEL R7, R7, 0x1f, P0 ;  /* 0x0000001f07077807 */ /* 0x000fca0000000000 */
[----:B------:R-:W0:Y:S01]  /*0b80*/  SHFL.DOWN PT, R0, R9, 0x1, R7 ;  /* 0x0820000009007989 */ /* 0x000e2200000e0007 */
[C---:B-1----:R-:W-:Y:S01]  /*0b90*/  ISETP.GE.AND P0, PT, R6.reuse, R7, PT ;  /* 0x000000070600720c */ /* 0x042fe20003f06270 */
[C---:B------:R-:W-:Y:S01]  /*0ba0*/  VIADD R4, R6.reuse, 0x2 ;  /* 0x0000000206047836 */ /* 0x040fe20000000000 */
[----:B------:R-:W-:-:S11]  /*0bb0*/  ISETP.NE.AND P1, PT, R6, RZ, PT ;  /* 0x000000ff0600720c */ /* 0x000fd60003f25270 */
[----:B0-----:R-:W-:Y:S02]  /*0bc0*/  @!P0 VIMNMX R9, PT, PT, R0, R9, !PT ;  /* 0x0000000900098248 */ /* 0x001fe40007fe0100 */
[----:B------:R-:W-:Y:S01]  /*0bd0*/  ISETP.GT.AND P0, PT, R4, R7, PT ;  /* 0x000000070400720c */ /* 0x000fe20003f04270 */
[----:B------:R-:W-:Y:S01]  /*0be0*/  VIADD R4, R6, 0x4 ;  /* 0x0000000406047836 */ /* 0x000fe20000000000 */
[----:B------:R-:W0:Y:S01]  /*0bf0*/  @!P1 S2R R8, SR_CgaCtaId ;  /* 0x0000000000089919 */ /* 0x000e220000008800 */
[----:B------:R-:W-:Y:S01]  /*0c00*/  @!P1 MOV R5, 0x400 ;  /* 0x0000040000059802 */ /* 0x000fe20000000f00 */
[----:B------:R-:W1:Y:S09]  /*0c10*/  SHFL.DOWN PT, R0, R9, 0x2, R7 ;  /* 0x0840000009007989 */ /* 0x000e7200000e0007 */
[----:B-1----:R-:W-:-:S02]  /*0c20*/  @!P0 VIMNMX R9, PT, PT, R9, R0, !PT ;  /* 0x0000000009098248 */ /* 0x002fc40007fe0100 */
[----:B------:R-:W-:Y:S01]  /*0c30*/  ISETP.GT.AND P0, PT, R4, R7, PT ;  /* 0x000000070400720c */ /* 0x000fe20003f04270 */
[----:B------:R-:W-:Y:S01]  /*0c40*/  VIADD R4, R6, 0x8 ;  /* 0x0000000806047836 */ /* 0x000fe20000000000 */
[----:B0-----:R-:W-:Y:S01]  /*0c50*/  @!P1 LEA R5, R8, R5, 0x18 ;  /* 0x0000000508059211 */ /* 0x001fe200078ec0ff */
[----:B------:R-:W0:Y:S10]  /*0c60*/  SHFL.DOWN PT, R0, R9, 0x4, R7 ;  /* 0x0880000009007989 */ /* 0x000e3400000e0007 */
[----:B0-----:R-:W-:-:S02]  /*0c70*/  @!P0 VIMNMX R9, PT, PT, R9, R0, !PT ;  /* 0x0000000009098248 */ /* 0x001fc40007fe0100 */
[----:B------:R-:W-:Y:S01]  /*0c80*/  ISETP.GT.AND P0, PT, R4, R7, PT ;  /* 0x000000070400720c */ /* 0x000fe20003f04270 */
[----:B------:R-:W-:Y:S02]  /*0c90*/  VIADD R4, R6, 0x10 ;  /* 0x0000001006047836 */ /* 0x000fe40000000000 */
[----:B------:R-:W0:Y:S10]  /*0ca0*/  SHFL.DOWN PT, R0, R9, 0x8, R7 ;  /* 0x0900000009007989 */ /* 0x000e3400000e0007 */
[----:B0-----:R-:W-:-:S02]  /*0cb0*/  @!P0 VIMNMX R9, PT, PT, R9, R0, !PT ;  /* 0x0000000009098248 */ /* 0x001fc40007fe0100 */
[----:B------:R-:W-:Y:S02]  /*0cc0*/  ISETP.GT.AND P0, PT, R4, R7, PT ;  /* 0x000000070400720c */ /* 0x000fe40003f04270 */
[----:B------:R-:W-:Y:S01]  /*0cd0*/  @!P1 SHF.R.U32.HI R4, RZ, 0x3, R3 ;  /* 0x00000003ff049819 */ /* 0x000fe20000011603 */
[----:B------:R-:W0:Y:S03]  /*0ce0*/  SHFL.DOWN PT, R0, R9, 0x10, R7 ;  /* 0x0a00000009007989 */ /* 0x000e2600000e0007 */
[----:B------:R-:W-:-:S05]  /*0cf0*/  @!P1 LOP3.LUT R4, R4, 0x7c, RZ, 0xc0, !PT ;  /* 0x0000007c04049812 */ /* 0x000fca00078ec0ff */
[----:B------:R-:W-:Y:S02]  /*0d00*/  @!P1 IMAD.IADD R4, R4, 0x1, R5 ;  /* 0x0000000104049824 */ /* 0x000fe400078e0205 */
[----:B0-----:R-:W-:Y:S02]  /*0d10*/  @!P0 VIMNMX R9, PT, PT, R9, R0, !PT ;  /* 0x0000000009098248 */ /* 0x001fe40007fe0100 */
[----:B------:R-:W-:-:S03]  /*0d20*/  ISETP.NE.AND P0, PT, R3, RZ, PT ;  /* 0x000000ff0300720c */ /* 0x000fc60003f05270 */
[----:B------:R-:W-:-:S05]  /*0d30*/  IMAD.MOV.U32 R5, RZ, RZ, R9 ;  /* 0x000000ffff057224 */ /* 0x000fca00078e0009 */
[----:B------:R4:W-:Y:S01]  /*0d40*/  @!P1 STS [R4+0x8], R5 ;  /* 0x0000080504009388 */ /* 0x0009e20000000800 */
[----:B------:R-:W-:Y:S06]  /*0d50*/  BAR.SYNC.DEFER_BLOCKING 0x0 ;  /* 0x0000000000007b1d */ /* 0x000fec0000010000 */
[----:B------:R-:W-:Y:S05]  /*0d60*/  @P0 BRA `(.L_x_252) ;  /* 0x00000028008c0947 */ /* 0x000fea0003800000 */
[----:B------:R-:W0:Y:S01]  /*0d70*/  S2UR UR5, SR_CgaCtaId ;  /* 0x00000000000579c3 */ /* 0x000e220000008800 */
[----:B------:R-:W-:Y:S01]  /*0d80*/  UMOV UR4, 0x400 ;  /* 0x0000040000047882 */ /* 0x000fe20000000000 */
[C---:B------:R-:W-:Y:S02]  /*0d90*/  ISETP.GT.AND P2, PT, R2.reuse, 0x20, PT ;  /* 0x000000200200780c */ /* 0x040fe40003f44270 */
[C---:B------:R-:W-:Y:S02]  /*0da0*/  ISETP.GT.AND P4, PT, R2.reuse, 0x40, PT ;  /* 0x000000400200780c */ /* 0x040fe40003f84270 */
[C---:B------:R-:W-:Y:S02]  /*0db0*/  ISETP.GT.AND P3, PT, R2.reuse, 0x60, PT ;  /* 0x000000600200780c */ /* 0x040fe40003f64270 */
[----:B------:R-:W-:Y:S01]  /*0dc0*/  ISETP.GT.AND P1, PT, R2, 0x80, PT ;  /* 0x000000800200780c */ /* 0x000fe20003f24270 */
[----:B0-----:R-:W-:-:S09]  /*0dd0*/  ULEA UR4, UR5, UR4, 0x18 ;  /* 0x0000000405047291 */ /* 0x001fd2000f8ec0ff */
[----:B------:R-:W4:Y:S04]  /*0de0*/  LDS R0, [UR4+0xc] ;  /* 0x00000c04ff007984 */ /* 0x000f280008000800 */
[----:B------:R-:W0:Y:S04]  /*0df0*/  LDS.128 R8, [UR4+0x10] ;  /* 0x00001004ff087984 */ /* 0x000e280008000c00 */
[----:B------:R-:W1:Y:S01]  /*0e00*/  LDS.64 R6, [UR4+0x20] ;  /* 0x00002004ff067984 */ /* 0x000e620008000a00 */
[----:B----4-:R-:W-:Y:S02]  /*0e10*/  @P2 VIMNMX R5, PT, PT, R5, R0, !PT ;  /* 0x0000000005052248 */ /* 0x010fe40007fe0100 */
[----:B------:R-:W-:-:S02]  /*0e20*/  ISETP.GT.AND P2, PT, R2, 0xa0, PT ;  /* 0x000000a00200780c */ /* 0x000fc40003f44270 */
[----:B0-----:R-:W-:Y:S02]  /*0e30*/  @P4 VIMNMX R5, PT, PT, R5, R8, !PT ;  /* 0x0000000805054248 */ /* 0x001fe40007fe0100 */
[C---:B------:R-:W-:Y:S02]  /*0e40*/  ISETP.GT.AND P4, PT, R2.reuse, 0xc0, PT ;  /* 0x000000c00200780c */ /* 0x040fe40003f84270 */
[----:B------:R-:W-:Y:S02]  /*0e50*/  @P3 VIMNMX R5, PT, PT, R5, R9, !PT ;  /* 0x0000000905053248 */ /* 0x000fe40007fe0100 */
[----:B------:R-:W-:Y:S02]  /*0e60*/  ISETP.GT.AND P3, PT, R2, 0xe0, PT ;  /* 0x000000e00200780c */ /* 0x000fe40003f64270 */
[----:B------:R-:W-:-:S04]  /*0e70*/  @P1 VIMNMX R5, PT, PT, R5, R10, !PT ;  /* 0x0000000a05051248 */ /* 0x000fc80007fe0100 */
[----:B------:R-:W-:-:S04]  /*0e80*/  @P2 VIMNMX R5, PT, PT, R5, R11, !PT ;  /* 0x0000000b05052248 */ /* 0x000fc80007fe0100 */
[----:B-1----:R-:W-:-:S04]  /*0e90*/  @P4 VIMNMX R5, PT, PT, R5, R6, !PT ;  /* 0x0000000605054248 */ /* 0x002fc80007fe0100 */
[----:B------:R-:W-:Y:S01]  /*0ea0*/  @P3 VIMNMX R5, PT, PT, R5, R7, !PT ;  /* 0x0000000705053248 */ /* 0x000fe20007fe0100 */
[----:B------:R-:W-:Y:S06]  /*0eb0*/  BRA `(.L_x_252) ;  /* 0x0000002800387947 */ /* 0x000fec0003800000 */
.L_x_238:
[----:B------:R-:W0:Y:S01]  /*0ec0*/  S2R R0, SR_TID.X ;  /* 0x0000000000007919 */ /* 0x000e220000002100 */
[----:B------:R-:W1:Y:S01]  /*0ed0*/  LDC.64 R20, c[0x0][0x380] ;  /* 0x0000e000ff147b82 */ /* 0x000e620000000a00 */
[----:B0-----:R-:W-:-:S04]  /*0ee0*/  IMAD.SHL.U32 R3, R0, 0x4, RZ ;  /* 0x0000000400037824 */ /* 0x001fc800078e00ff */
[----:B-1----:R-:W-:-:S05]  /*0ef0*/  IMAD.WIDE.U32 R20, R3, 0x4, R20 ;  /* 0x0000000403147825 */ /* 0x002fca00078e0014 */
[----:B------:R-:W2:Y:S04]  /*0f00*/  LDG.E.128.CONSTANT R4, desc[UR6][R20.64] ;  /* 0x0000000614047981 */ /* 0x000ea8000c1e9d00 */
[----:B------:R-:W3:Y:S04]  /*0f10*/  LDG.E.128.CONSTANT R8, desc[UR6][R20.64+0x1000] ;  /* 0x0010000614087981 */ /* 0x000ee8000c1e9d00 */
[----:B------:R-:W4:Y:S04]  /*0f20*/  LDG.E.128.CONSTANT R12, desc[UR6][R20.64+0x2000] ;  /* 0x00200006140c7981 */ /* 0x000f28000c1e9d00 */
[----:B------:R-:W5:Y:S01]  /*0f30*/  LDG.E.128.CONSTANT R16, desc[UR6][R20.64+0x3000] ;  /* 0x0030000614107981 */ /* 0x000f62000c1e9d00 */
[----:B------:R-:W-:Y:S01]  /*0f40*/  ISETP.GE.U32.AND P0, PT, R2, 0x2000, PT ;  /* 0x000020000200780c */ /* 0x000fe20003f06070 */
[----:B------:R-:W-:Y:S01]  /*0f50*/  IMAD.MOV.U32 R23, RZ, RZ, 0x1000 ;  /* 0x00001000ff177424 */ /* 0x000fe200078e00ff */
[----:B--2---:R-:W-:-:S02]  /*0f60*/  VIMNMX3 R4, R4, R5, R6, !PT ;  /* 0x000000050404720f */ /* 0x004fc40007800106 */
[----:B---3--:R-:W-:Y:S02]  /*0f70*/  VIMNMX3 R7, R7, R8, R9, !PT ;  /* 0x000000080707720f */ /* 0x008fe40007800109 */
[----:B----4-:R-:W-:Y:S02]  /*0f80*/  VIMNMX3 R10, R10, R11, R12, !PT ;  /* 0x0000000b0a0a720f */ /* 0x010fe4000780010c */
[----:B------:R-:W-:Y:S02]  /*0f90*/  VIMNMX3 R13, R13, R14, R15, !PT ;  /* 0x0000000e0d0d720f */ /* 0x000fe4000780010f */
[----:B-----5:R-:W-:Y:S02]  /*0fa0*/  VIMNMX3 R18, R16, R17, R18, !PT ;  /* 0x000000111012720f */ /* 0x020fe40007800112 */
[----:B------:R-:W-:Y:S02]  /*0fb0*/  VIMNMX3 R4, R4, R7, R10, !PT ;  /* 0x000000070404720f */ /* 0x000fe4000780010a */
[----:B------:R-:W-:-:S04]  /*0fc0*/  VIMNMX3 R13, R13, R18, R19, !PT ;  /* 0x000000120d0d720f */ /* 0x000fc80007800113 */
[----:B------:R-:W-:Y:S01]  /*0fd0*/  VIMNMX R3, PT, PT, R4, R13, !PT ;  /* 0x0000000d04037248 */ /* 0x000fe20007fe0100 */
[----:B------:R-:W-:Y:S06]  /*0fe0*/  @!P0 BRA `(.L_x_253) ;  /* 0x0000000000608947 */ /* 0x000fec0003800000 */
[----:B------:R-:W0:Y:S01]  /*0ff0*/  LDC R24, c[0x0][0x390] ;  /* 0x0000e400ff187b82 */ /* 0x000e220000000800 */
[----:B------:R-:W-:Y:S02]  /*1000*/  VIADD R22, R2, 0xfffff000 ;  /* 0xfffff00002167836 */ /* 0x000fe40000000000 */
[----:B------:R-:W-:-:S07]  /*1010*/  IMAD.MOV.U32 R23, RZ, RZ, 0x1000 ;  /* 0x00001000ff177424 */ /* 0x000fce00078e00ff */
.L_x_255:
[----:B------:R-:W-:-:S05]  /*1020*/  IMAD.WIDE R26, R23, 0x4, R20 ;  /* 0x00000004171a7825 */ /* 0x000fca00078e0214 */
[----:B------:R-:W2:Y:S04]  /*1030*/  LDG.E.128.CONSTANT R4, desc[UR6][R26.64] ;  /* 0x000000061a047981 */ /* 0x000ea8000c1e9d00 */
[----:B------:R-:W3:Y:S04]  /*1040*/  LDG.E.128.CONSTANT R8, desc[UR6][R26.64+0x1000] ;  /* 0x001000061a087981 */ /* 0x000ee8000c1e9d00 */
[----:B------:R-:W4:Y:S04]  /*1050*/  LDG.E.128.CONSTANT R12, desc[UR6][R26.64+0x2000] ;  /* 0x002000061a0c7981 */ /* 0x000f28000c1e9d00 */
[----:B------:R-:W5:Y:S01]  /*1060*/  LDG.E.128.CONSTANT R16, desc[UR6][R26.64+0x3000] ;  /* 0x003000061a107981 */ /* 0x000f62000c1e9d00 */
[----:B0-----:R-:W-:Y:S01]  /*1070*/  IMAD.MOV.U32 R2, RZ, RZ, R24 ;  /* 0x000000ffff027224 */ /* 0x001fe200078e0018 */
[----:B--2---:R-:W-:-:S03]  /*1080*/  VIMNMX3 R3, R3, R4, R5, !PT ;  /* 0x000000040303720f */ /* 0x004fc60007800105 */
[----:B------:R-:W-:Y:S01]  /*1090*/  IMAD.IADD R4, R2, 0x1, -R23 ;  /* 0x0000000102047824 */ /* 0x000fe200078e0a17 */
[----:B---3--:R-:W-:-:S04]  /*10a0*/  VIMNMX3 R6, R6, R7, R8, !PT ;  /* 0x000000070606720f */ /* 0x008fc80007800108 */
[----:B------:R-:W-:Y:S02]  /*10b0*/  ISETP.GE.AND P0, PT, R4, 0x1000, PT ;  /* 0x000010000400780c */ /* 0x000fe40003f06270 */
[----:B------:R-:W-:Y:S02]  /*10c0*/  VIMNMX3 R8, R9, R10, R11, !PT ;  /* 0x0000000a0908720f */ /* 0x000fe4000780010b */
[----:B----4-:R-:W-:Y:S02]  /*10d0*/  VIMNMX3 R12, R12, R13, R14, !PT ;  /* 0x0000000d0c0c720f */ /* 0x010fe4000780010e */
[----:B-----5:R-:W-:Y:S02]  /*10e0*/  VIMNMX3 R15, R15, R16, R17, !PT ;  /* 0x000000100f0f720f */ /* 0x020fe40007800111 */
[----:B------:R-:W-:Y:S02]  /*10f0*/  VIMNMX R18, PT, PT, R18, R19, !PT ;  /* 0x0000001312127248 */ /* 0x000fe40007fe0100 */
[----:B------:R-:W-:-:S02]  /*1100*/  VIMNMX3 R3, R3, R6, R8, !PT ;  /* 0x000000060303720f */ /* 0x000fc40007800108 */
[----:B------:R-:W-:-:S04]  /*1110*/  VIMNMX3 R12, R12, R15, R18, !PT ;  /* 0x0000000f0c0c720f */ /* 0x000fc80007800112 */
[----:B------:R-:W-:Y:S01]  /*1120*/  VIMNMX R3, PT, PT, R3, R12, !PT ;  /* 0x0000000c03037248 */ /* 0x000fe20007fe0100 */
[----:B------:R-:W-:Y:S06]  /*1130*/  @!P0 BRA `(.L_x_254) ;  /* 0x0000000400fc8947 */ /* 0x000fec0003800000 */
[----:B------:R-:W-:-:S05]  /*1140*/  VIADD R23, R23, 0x1000 ;  /* 0x0000100017177836 */ /* 0x000fca0000000000 */
[----:B------:R-:W-:-:S13]  /*1150*/  ISETP.GT.AND P0, PT, R23, R22, PT ;  /* 0x000000161700720c */ /* 0x000fda0003f04270 */
[----:B------:R-:W-:Y:S05]  /*1160*/  @!P0 BRA `(.L_x_255) ;  /* 0xfffffffc00ac8947 */ /* 0x000fea000383ffff */
.L_x_253:
[----:B------:R-:W-:-:S13]  /*1170*/  ISETP.GE.AND P0, PT, R23, R2, PT ;  /* 0x000000021700720c */ /* 0x000fda0003f06270 */
[----:B------:R-:W-:Y:S05]  /*1180*/  @P0 BRA `(.L_x_254) ;  /* 0x0000000400e80947 */ /* 0x000fea0003800000 */
[----:B------:R-:W-:Y:S01]  /*1190*/  IMAD.IADD R11, R2, 0x1, -R23 ;  /* 0x00000001020b7824 */ /* 0x000fe200078e0a17 */
[----:B------:R-:W-:Y:S04]  /*11a0*/  BSSY.RECONVERGENT B1, `(.L_x_254) ;  /* 0x0000078000017945 */ /* 0x000fe80003800200 */
[----:B------:R-:W-:-:S13]  /*11b0*/  ISETP.GE.AND P0, PT, R0, R11, PT ;  /* 0x0000000b0000720c */ /* 0x000fda0003f06270 */
[----:B------:R-:W-:Y:S05]  /*11c0*/  @P0 BRA `(.L_x_256) ;  /* 0x0000000400d40947 */ /* 0x000fea0003800000 */
[----:B------:R-:W-:Y:S01]  /*11d0*/  LOP3.LUT R4, RZ, R0, RZ, 0x33, !PT ;  /* 0x00000000ff047212 */ /* 0x000fe200078e33ff */
[----:B------:R-:W-:Y:S03]  /*11e0*/  BSSY.RECONVERGENT B2, `(.L_x_257) ;  /* 0x0000015000027945 */ /* 0x000fe60003800200 */
[----:B------:R-:W-:-:S04]  /*11f0*/  IADD3 R4, PT, PT, -R23, R2, R4 ;  /* 0x0000000217047210 */ /* 0x000fc80007ffe104 */
[C---:B------:R-:W-:Y:S02]  /*1200*/  LOP3.LUT R2, R4.reuse, 0x300, RZ, 0xc0, !PT ;  /* 0x0000030004027812 */ /* 0x040fe400078ec0ff */
[----:B------:R-:W-:Y:S02]  /*1210*/  ISETP.GE.U32.AND P1, PT, R4, 0x300, PT ;  /* 0x000003000400780c */ /* 0x000fe40003f26070 */
[----:B------:R-:W-:Y:S01]  /*1220*/  ISETP.NE.AND P0, PT, R2, 0x300, PT ;  /* 0x000003000200780c */ /* 0x000fe20003f05270 */
[----:B------:R-:W-:-:S12]  /*1230*/  IMAD.MOV.U32 R2, RZ, RZ, R0 ;  /* 0x000000ffff027224 */ /* 0x000fd800078e0000 */
[----:B------:R-:W-:Y:S05]  /*1240*/  @!P0 BRA `(.L_x_258) ;  /* 0x0000000000388947 */ /* 0x000fea0003800000 */
[----:B------:R-:W0:Y:S01]  /*1250*/  LDC.64 R6, c[0x0][0x380] ;  /* 0x0000e000ff067b82 */ /* 0x000e220000000a00 */
[----:B------:R-:W-:Y:S01]  /*1260*/  LEA.HI R2, R4, 0x1, RZ, 0x18 ;  /* 0x0000000104027811 */ /* 0x000fe200078fc0ff */
[----:B------:R-:W-:-:S03]  /*1270*/  IMAD.IADD R9, R0, 0x1, R23 ;  /* 0x0000000100097824 */ /* 0x000fc600078e0217 */
[----:B------:R-:W-:Y:S01]  /*1280*/  LOP3.LUT R4, R2, 0x3, RZ, 0xc0, !PT ;  /* 0x0000000302047812 */ /* 0x000fe200078ec0ff */
[----:B------:R-:W-:-:S04]  /*1290*/  IMAD.MOV.U32 R2, RZ, RZ, R0 ;  /* 0x000000ffff027224 */ /* 0x000fc800078e0000 */
[----:B------:R-:W-:-:S07]  /*12a0*/  IMAD.MOV R8, RZ, RZ, -R4 ;  /* 0x000000ffff087224 */ /* 0x000fce00078e0a04 */
.L_x_259:
[----:B0-----:R-:W-:-:S06]  /*12b0*/  IMAD.WIDE.U32 R4, R9, 0x4, R6 ;  /* 0x0000000409047825 */ /* 0x001fcc00078e0006 */
[----:B------:R-:W2:Y:S01]  /*12c0*/  LDG.E.CONSTANT R4, desc[UR6][R4.64] ;  /* 0x0000000604047981 */ /* 0x000ea2000c1e9900 */
[----:B------:R-:W-:Y:S02]  /*12d0*/  VIADD R8, R8, 0x1 ;  /* 0x0000000108087836 */ /* 0x000fe40000000000 */
[----:B------:R-:W-:Y:S02]  /*12e0*/  VIADD R2, R2, 0x100 ;  /* 0x0000010002027836 */ /* 0x000fe40000000000 */
[----:B------:R-:W-:Y:S01]  /*12f0*/  VIADD R9, R9, 0x100 ;  /* 0x0000010009097836 */ /* 0x000fe20000000000 */
[----:B------:R-:W-:Y:S02]  /*1300*/  ISETP.NE.AND P0, PT, R8, RZ, PT ;  /* 0x000000ff0800720c */ /* 0x000fe40003f05270 */
[----:B--2---:R-:W-:-:S11]  /*1310*/  VIMNMX R3, PT, PT, R4, R3, !PT ;  /* 0x0000000304037248 */ /* 0x004fd60007fe0100 */
[----:B------:R-:W-:Y:S05]  /*1320*/  @P0 BRA `(.L_x_259) ;  /* 0xfffffffc00e00947 */ /* 0x000fea000383ffff */
.L_x_258:
[----:B------:R-:W-:Y:S05]  /*1330*/  BSYNC.RECONVERGENT B2 ;  /* 0x0000000000027941 */ /* 0x000fea0003800200 */
.L_x_257:
[----:B------:R-:W-:Y:S05]  /*1340*/  @!P1 BRA `(.L_x_256) ;  /* 0x0000000400749947 */ /* 0x000fea0003800000 */
[----:B------:R-:W0:Y:S01]  /*1350*/  LDCU.64 UR4, c[0x0][0x380] ;  /* 0x00007000ff0477ac */ /* 0x000e220008000a00 */
[----:B------:R-:W-:Y:S01]  /*1360*/  IMAD.IADD R7, R11, 0x1, -R2 ;  /* 0x000000010b077824 */ /* 0x000fe200078e0a02 */
[C---:B------:R-:W-:Y:S01]  /*1370*/  IADD3 R5, P0, PT, R2.reuse, R23, RZ ;  /* 0x0000001702057210 */ /* 0x040fe20007f1e0ff */
[----:B------:R-:W-:Y:S01]  /*1380*/  BSSY.RECONVERGENT B2, `(.L_x_260) ;  /* 0x0000033000027945 */ /* 0x000fe20003800200 */
[----:B------:R-:W-:Y:S02]  /*1390*/  IMAD.IADD R13, R2, 0x1, R23 ;  /* 0x00000001020d7824 */ /* 0x000fe400078e0217 */
[----:B------:R-:W-:Y:S01]  /*13a0*/  ISETP.GT.AND P1, PT, R7, 0xc00, PT ;  /* 0x00000c000700780c */ /* 0x000fe20003f24270 */
[----:B------:R-:W-:Y:S01]  /*13b0*/  IMAD.X R6, RZ, RZ, RZ, P0 ;  /* 0x000000ffff067224 */ /* 0x000fe200000e06ff */
[----:B0-----:R-:W-:-:S04]  /*13c0*/  LEA R4, P0, R5, UR4, 0x2 ;  /* 0x0000000405047c11 */ /* 0x001fc8000f8010ff */
[----:B------:R-:W-:Y:S02]  /*13d0*/  LEA.HI.X R5, R5, UR5, R6, 0x2, P0 ;  /* 0x0000000505057c11 */ /* 0x000fe400080f1406 */
[----:B------:R-:W-:-:S05]  /*13e0*/  IADD3 R4, P0, PT, R4, 0x800, RZ ;  /* 0x0000080004047810 */ /* 0x000fca0007f1e0ff */
[----:B------:R-:W-:Y:S01]  /*13f0*/  IMAD.X R5, RZ, RZ, R5, P0 ;  /* 0x000000ffff057224 */ /* 0x000fe200000e0605 */
[----:B------:R-:W-:Y:S01]  /*1400*/  PLOP3.LUT P0, PT, PT, PT, PT, 0x80, 0x8 ;  /* 0x000000000008781c */ /* 0x000fe20003f0f070 */
[----:B------:R-:W-:-:S12]  /*1410*/  @!P1 BRA `(.L_x_261) ;  /* 0x0000000000a49947 */ /* 0x000fd80003800000 */
[----:B------:R-:W-:Y:S01]  /*1420*/  PLOP3.LUT P0, PT, PT, PT, PT, 0x8, 0x80 ;  /* 0x000000000080781c */ /* 0x000fe20003f0e170 */
[----:B------:R-:W-:-:S12]  /*1430*/  VIADD R15, R11, 0xfffff400 ;  /* 0xfffff4000b0f7836 */ /* 0x000fd80000000000 */
.L_x_262:
[----:B------:R-:W0:Y:S01]  /*1440*/  LDC.64 R6, c[0x0][0x380] ;  /* 0x0000e000ff067b82 */ /* 0x000e220000000a00 */
[C---:B------:R-:W-:Y:S01]  /*1450*/  VIADD R25, R13.reuse, 0x400 ;  /* 0x000004000d197836 */ /* 0x040fe20000000000 */
[----:B------:R-:W2:Y:S01]  /*1460*/  LDG.E.CONSTANT R10, desc[UR6][R4.64+-0x400] ;  /* 0xfffc0006040a7981 */ /* 0x000ea2000c1e9900 */
[----:B------:R-:W-:-:S03]  /*1470*/  VIADD R9, R13, 0x800 ;  /* 0x000008000d097836 */ /* 0x000fc60000000000 */
[----:B------:R-:W3:Y:S04]  /*1480*/  LDG.E.CONSTANT R21, desc[UR6][R4.64] ;  /* 0x0000000604157981 */ /* 0x000ee8000c1e9900 */
[----:B------:R-:W3:Y:S04]  /*1490*/  LDG.E.CONSTANT R18, desc[UR6][R4.64+0x400] ;  /* 0x0004000604127981 */ /* 0x000ee8000c1e9900 */
[----:B------:R-:W4:Y:S01]  /*14a0*/  LDG.E.CONSTANT R16, desc[UR6][R4.64+0xc00] ;  /* 0x000c000604107981 */ /* 0x000f22000c1e9900 */
[----:B------:R-:W-:-:S03]  /*14b0*/  VIADD R27, R13, 0xc00 ;  /* 0x00000c000d1b7836 */ /* 0x000fc60000000000 */
[----:B------:R-:W5:Y:S04]  /*14c0*/  LDG.E.CONSTANT R17, desc[UR6][R4.64+0x1000] ;  /* 0x0010000604117981 */ /* 0x000f68000c1e9900 */
[----:B------:R-:W5:Y:S01]  /*14d0*/  LDG.E.CONSTANT R14, desc[UR6][R4.64+0x1400] ;  /* 0x00140006040e7981 */ /* 0x000f62000c1e9900 */
[----:B0-----:R-:W-:-:S03]  /*14e0*/  IMAD.WIDE.U32 R22, R13, 0x4, R6 ;  /* 0x000000040d167825 */ /* 0x001fc600078e0006 */
[----:B------:R-:W5:Y:S04]  /*14f0*/  LDG.E.CONSTANT R20, desc[UR6][R4.64+0x1c00] ;  /* 0x001c000604147981 */ /* 0x000f68000c1e9900 */
[----:B------:R-:W2:Y:S01]  /*1500*/  LDG.E.CONSTANT R12, desc[UR6][R22.64] ;  /* 0x00000006160c7981 */ /* 0x000ea2000c1e9900 */
[----:B------:R-:W-:-:S05]  /*1510*/  IMAD.WIDE.U32 R24, R25, 0x4, R6 ;  /* 0x0000000419187825 */ /* 0x000fca00078e0006 */
[----:B------:R-:W4:Y:S01]  /*1520*/  LDG.E.CONSTANT R19, desc[UR6][R24.64] ;  /* 0x0000000618137981 */ /* 0x000f22000c1e9900 */
[----:B------:R-:W-:-:S03]  /*1530*/  IMAD.WIDE.U32 R8, R9, 0x4, R6 ;  /* 0x0000000409087825 */ /* 0x000fc600078e0006 */
[----:B------:R-:W5:Y:S01]  /*1540*/  LDG.E.CONSTANT R23, desc[UR6][R4.64+0x2000] ;  /* 0x0020000604177981 */ /* 0x000f62000c1e9900 */
[----:B------:R-:W-:-:S03]  /*1550*/  IMAD.WIDE.U32 R6, R27, 0x4, R6 ;  /* 0x000000041b067825 */ /* 0x000fc600078e0006 */
[----:B------:R-:W5:Y:S04]  /*1560*/  LDG.E.CONSTANT R9, desc[UR6][R8.64] ;  /* 0x0000000608097981 */ /* 0x000f68000c1e9900 */
[----:B------:R-:W5:Y:S04]  /*1570*/  LDG.E.CONSTANT R22, desc[UR6][R4.64+0x2400] ;  /* 0x0024000604167981 */ /* 0x000f68000c1e9900 */
[----:B------:R0:W5:Y:S04]  /*1580*/  LDG.E.CONSTANT R6, desc[UR6][R6.64] ;  /* 0x0000000606067981 */ /* 0x000168000c1e9900 */
[----:B------:R-:W5:Y:S04]  /*1590*/  LDG.E.CONSTANT R25, desc[UR6][R4.64+0x2c00] ;  /* 0x002c000604197981 */ /* 0x000f68000c1e9900 */
[----:B------:R-:W5:Y:S04]  /*15a0*/  LDG.E.CONSTANT R27, desc[UR6][R4.64+0x3000] ;  /* 0x00300006041b7981 */ /* 0x000f68000c1e9900 */
[----:B------:R1:W5:Y:S01]  /*15b0*/  LDG.E.CONSTANT R24, desc[UR6][R4.64+0x3400] ;  /* 0x0034000604187981 */ /* 0x000362000c1e9900 */
[----:B------:R-:W-:-:S05]  /*15c0*/  VIADD R2, R2, 0x1000 ;  /* 0x0000100002027836 */ /* 0x000fca0000000000 */
[----:B------:R-:W-:Y:S02]  /*15d0*/  ISETP.GE.AND P1, PT, R2, R15, PT ;  /* 0x0000000f0200720c */ /* 0x000fe40003f26270 */
[----:B0-----:R-:W-:Y:S01]  /*15e0*/  IADD3 R7, P2, PT, R4, 0x4000, RZ ;  /* 0x0000400004077810 */ /* 0x001fe20007f5e0ff */
[----:B------:R-:W-:-:S04]  /*15f0*/  VIADD R13, R13, 0x1000 ;  /* 0x000010000d0d7836 */ /* 0x000fc80000000000 */
[----:B-1----:R-:W-:Y:S02]  /*1600*/  IMAD.X R5, RZ, RZ, R5, P2 ;  /* 0x000000ffff057224 */ /* 0x002fe400010e0605 */
[----:B------:R-:W-:Y:S01]  /*1610*/  IMAD.MOV.U32 R4, RZ, RZ, R7 ;  /* 0x000000ffff047224 */ /* 0x000fe200078e0007 */
[----:B--2---:R-:W-:-:S04]  /*1620*/  VIMNMX3 R10, R3, R12, R10, !PT ;  /* 0x0000000c030a720f */ /* 0x004fc8000780010a */
[----:B---3--:R-:W-:-:S04]  /*1630*/  VIMNMX3 R10, R10, R21, R18, !PT ;  /* 0x000000150a0a720f */ /* 0x008fc80007800112 */
[----:B----4-:R-:W-:-:S04]  /*1640*/  VIMNMX3 R10, R10, R19, R16, !PT ;  /* 0x000000130a0a720f */ /* 0x010fc80007800110 */
[----:B-----5:R-:W-:-:S04]  /*1650*/  VIMNMX3 R10, R10, R17, R14, !PT ;  /* 0x000000110a0a720f */ /* 0x020fc8000780010e */
[----:B------:R-:W-:-:S04]  /*1660*/  VIMNMX3 R9, R10, R9, R20, !PT ;  /* 0x000000090a09720f */ /* 0x000fc80007800114 */
[----:B------:R-:W-:-:S04]  /*1670*/  VIMNMX3 R9, R9, R23, R22, !PT ;  /* 0x000000170909720f */ /* 0x000fc80007800116 */
[----:B------:R-:W-:-:S04]  /*1680*/  VIMNMX3 R6, R9, R6, R25, !PT ;  /* 0x000000060906720f */ /* 0x000fc80007800119 */
[----:B------:R-:W-:Y:S01]  /*1690*/  VIMNMX3 R3, R6, R27, R24, !PT ;  /* 0x0000001b0603720f */ /* 0x000fe20007800118 */
[----:B------:R-:W-:Y:S06]  /*16a0*/  @!P1 BRA `(.L_x_262) ;  /* 0xfffffffc00649947 */ /* 0x000fec000383ffff */
.L_x_261:
[----:B------:R-:W-:Y:S05]  /*16b0*/  BSYNC.RECONVERGENT B2 ;  /* 0x0000000000027941 */ /* 0x000fea0003800200 */
.L_x_260:
[----:B------:R-:W-:Y:S01]  /*16c0*/  IMAD.IADD R6, R11, 0x1, -R2 ;  /* 0x000000010b067824 */ /* 0x000fe200078e0a02 */
[----:B------:R-:W-:Y:S04]  /*16d0*/  BSSY.RECONVERGENT B2, `(.L_x_263) ;  /* 0x000001a000027945 */ /* 0x000fe80003800200 */
[----:B------:R-:W-:-:S13]  /*16e0*/  ISETP.GT.AND P1, PT, R6, 0x400, PT ;  /* 0x000004000600780c */ /* 0x000fda0003f24270 */
[----:B------:R-:W-:Y:S05]  /*16f0*/  @!P1 BRA `(.L_x_264) ;  /* 0x00000000005c9947 */ /* 0x000fea0003800000 */
[----:B------:R-:W0:Y:S01]  /*1700*/  LDC.64 R8, c[0x0][0x380] ;  /* 0x0000e000ff087b82 */ /* 0x000e220000000a00 */
[C---:B------:R-:W-:Y:S01]  /*1710*/  VIADD R15, R13.reuse, 0x400 ;  /* 0x000004000d0f7836 */ /* 0x040fe20000000000 */
[----:B------:R-:W2:Y:S04]  /*1720*/  LDG.E.CONSTANT R10, desc[UR6][R4.64+-0x400] ;  /* 0xfffc0006040a7981 */ /* 0x000ea8000c1e9900 */
[----:B------:R-:W3:Y:S04]  /*1730*/  LDG.E.CONSTANT R12, desc[UR6][R4.64+0x400] ;  /* 0x00040006040c7981 */ /* 0x000ee8000c1e9900 */
[----:B------:R-:W4:Y:S04]  /*1740*/  LDG.E.CONSTANT R14, desc[UR6][R4.64+0xc00] ;  /* 0x000c0006040e7981 */ /* 0x000f28000c1e9900 */
[----:B------:R-:W5:Y:S04]  /*1750*/  LDG.E.CONSTANT R17, desc[UR6][R4.64+0x1000] ;  /* 0x0010000604117981 */ /* 0x000f68000c1e9900 */
[----:B------:R1:W5:Y:S01]  /*1760*/  LDG.E.CONSTANT R16, desc[UR6][R4.64+0x1400] ;  /* 0x0014000604107981 */ /* 0x000362000c1e9900 */
[----:B0-----:R-:W-:-:S04]  /*1770*/  IMAD.WIDE.U32 R6, R13, 0x4, R8 ;  /* 0x000000040d067825 */ /* 0x001fc800078e0008 */
[----:B------:R-:W-:Y:S02]  /*1780*/  IMAD.WIDE.U32 R8, R15, 0x4, R8 ;  /* 0x000000040f087825 */ /* 0x000fe400078e0008 */
[----:B------:R-:W2:Y:S04]  /*1790*/  LDG.E.CONSTANT R6, desc[UR6][R6.64] ;  /* 0x0000000606067981 */ /* 0x000ea8000c1e9900 */
[----:B------:R-:W3:Y:S04]  /*17a0*/  LDG.E.CONSTANT R15, desc[UR6][R4.64] ;  /* 0x00000006040f7981 */ /* 0x000ee8000c1e9900 */
[----:B------:R-:W4:Y:S01]  /*17b0*/  LDG.E.CONSTANT R9, desc[UR6][R8.64] ;  /* 0x0000000608097981 */ /* 0x000f22000c1e9900 */
[----:B------:R-:W-:Y:S01]  /*17c0*/  PLOP3.LUT P0, PT, PT, PT, PT, 0x8, 0x80 ;  /* 0x000000000080781c */ /* 0x000fe20003f0e170 */
[----:B------:R-:W-:-:S02]  /*17d0*/  VIADD R2, R2, 0x800 ;  /* 0x0000080002027836 */ /* 0x000fc40000000000 */
[----:B------:R-:W-:Y:S01]  /*17e0*/  VIADD R13, R13, 0x800 ;  /* 0x000008000d0d7836 */ /* 0x000fe20000000000 */
[----:B--2---:R-:W-:Y:S02]  /*17f0*/  VIMNMX3 R10, R3, R6, R10, !PT ;  /* 0x00000006030a720f */ /* 0x004fe4000780010a */
[----:B------:R-:W-:Y:S02]  /*1800*/  IADD3 R6, P1, PT, R4, 0x2000, RZ ;  /* 0x0000200004067810 */ /* 0x000fe40007f3e0ff */
[----:B---3--:R-:W-:-:S03]  /*1810*/  VIMNMX3 R10, R10, R15, R12, !PT ;  /* 0x0000000f0a0a720f */ /* 0x008fc6000780010c */
[----:B------:R-:W-:Y:S01]  /*1820*/  IMAD.X R7, RZ, RZ, R5, P1 ;  /* 0x000000ffff077224 */ /* 0x000fe200008e0605 */
[----:B----4-:R-:W-:Y:S01]  /*1830*/  VIMNMX3 R10, R10, R9, R14, !PT ;  /* 0x000000090a0a720f */ /* 0x010fe2000780010e */
[----:B-1----:R-:W-:Y:S02]  /*1840*/  IMAD.MOV.U32 R4, RZ, RZ, R6 ;  /* 0x000000ffff047224 */ /* 0x002fe400078e0006 */
[----:B------:R-:W-:Y:S01]  /*1850*/  IMAD.MOV.U32 R5, RZ, RZ, R7 ;  /* 0x000000ffff057224 */ /* 0x000fe200078e0007 */
[----:B-----5:R-:W-:-:S07]  /*1860*/  VIMNMX3 R3, R10, R17, R16, !PT ;  /* 0x000000110a03720f */ /* 0x020fce0007800110 */
.L_x_264:
[----:B------:R-:W-:Y:S05]  /*1870*/  BSYNC.RECONVERGENT B2 ;  /* 0x0000000000027941 */ /* 0x000fea0003800200 */
.L_x_263:
[----:B------:R-:W-:-:S13]  /*1880*/  ISETP.LT.OR P0, PT, R2, R11, P0 ;  /* 0x0000000b0200720c */ /* 0x000fda0000701670 */
[----:B------:R-:W-:Y:S05]  /*1890*/  @!P0 BRA `(.L_x_256) ;  /* 0x0000000000208947 */ /* 0x000fea0003800000 */
[----:B------:R-:W0:Y:S01]  /*18a0*/  LDC.64 R6, c[0x0][0x380] ;  /* 0x0000e000ff067b82 */ /* 0x000e220000000a00 */
[----:B------:R-:W2:Y:S04]  /*18b0*/  LDG.E.CONSTANT R2, desc[UR6][R4.64+-0x400] ;  /* 0xfffc000604027981 */ /* 0x000ea8000c1e9900 */
[----:B------:R-:W3:Y:S04]  /*18c0*/  LDG.E.CONSTANT R9, desc[UR6][R4.64] ;  /* 0x0000000604097981 */ /* 0x000ee8000c1e9900 */
[----:B------:R-:W3:Y:S01]  /*18d0*/  LDG.E.CONSTANT R8, desc[UR6][R4.64+0x400] ;  /* 0x0004000604087981 */ /* 0x000ee2000c1e9900 */
[----:B0-----:R-:W-:-:S06]  /*18e0*/  IMAD.WIDE.U32 R6, R13, 0x4, R6 ;  /* 0x000000040d067825 */ /* 0x001fcc00078e0006 */
[----:B------:R-:W2:Y:S02]  /*18f0*/  LDG.E.CONSTANT R6, desc[UR6][R6.64] ;  /* 0x0000000606067981 */ /* 0x000ea4000c1e9900 */
[----:B--2---:R-:W-:-:S04]  /*1900*/  VIMNMX3 R2, R3, R6, R2, !PT ;  /* 0x000000060302720f */ /* 0x004fc80007800102 */
[----:B---3--:R-:W-:-:S07]  /*1910*/  VIMNMX3 R3, R2, R9, R8, !PT ;  /* 0x000000090203720f */ /* 0x008fce0007800108 */
.L_x_256:
[----:B------:R-:W-:Y:S05]  /*1920*/  BSYNC.RECONVERGENT B1 ;  /* 0x0000000000017941 */ /* 0x000fea0003800200 */
.L_x_254:
[----:B------:R-:W0:Y:S01]  /*1930*/  S2R R8, SR_LANEID ;  /* 0x0000000000087919 */ /* 0x000e220000000000 */
[----:B------:R-:W1:Y:S01]  /*1940*/  SHFL.DOWN PT, R2, R3, 0x1, 0x1f ;  /* 0x08201f0003027f89 */ /* 0x000e6200000e0000 */
[C---:B0-----:R-:W-:Y:S02]  /*1950*/  ISETP.GT.AND P0, PT, R8.reuse, 0x1e, PT ;  /* 0x0000001e0800780c */ /* 0x041fe40003f04270 */
[----:B------:R-:W-:-:S11]  /*1960*/  ISETP.NE.AND P1, PT, R8, RZ, PT ;  /* 0x000000ff0800720c */ /* 0x000fd60003f25270 */
[----:B-1----:R-:W-:Y:S02]  /*1970*/  @!P0 VIMNMX R3, PT, PT, R2, R3, !PT ;  /* 0x0000000302038248 */ /* 0x002fe40007fe0100 */
[----:B------:R-:W-:Y:S01]  /*1980*/  ISETP.GT.AND P0, PT, R8, 0x1d, PT ;  /* 0x0000001d0800780c */ /* 0x000fe20003f04270 */
[----:B------:R-:W0:Y:S01]  /*1990*/  @!P1 S2R R6, SR_CgaCtaId ;  /* 0x0000000000069919 */ /* 0x000e220000008800 */
[----:B------:R-:W-:Y:S02]  /*19a0*/  @!P1 MOV R5, 0x400 ;  /* 0x0000040000059802 */ /* 0x000fe40000000f00 */
[----:B------:R-:W-:Y:S01]  /*19b0*/  @!P1 SHF.R.U32.HI R4, RZ, 0x3, R0 ;  /* 0x00000003ff049819 */ /* 0x000fe20000011600 */
[----:B------:R-:W1:Y:S03]  /*19c0*/  SHFL.DOWN PT, R2, R3, 0x2, 0x1f ;  /* 0x08401f0003027f89 */ /* 0x000e6600000e0000 */
[----:B------:R-:W-:-:S05]  /*19d0*/  @!P1 LOP3.LUT R4, R4, 0x7c, RZ, 0xc0, !PT ;  /* 0x0000007c04049812 */ /* 0x000fca00078ec0ff */
[----:B-1----:R-:W-:Y:S02]  /*19e0*/  @!P0 VIMNMX R3, PT, PT, R3, R2, !PT ;  /* 0x0000000203038248 */ /* 0x002fe40007fe0100 */
[----:B------:R-:W-:Y:S02]  /*19f0*/  ISETP.GT.AND P0, PT, R8, 0x1b, PT ;  /* 0x0000001b0800780c */ /* 0x000fe40003f04270 */
[----:B0-----:R-:W-:Y:S01]  /*1a00*/  @!P1 LEA R5, R6, R5, 0x18 ;  /* 0x0000000506059211 */ /* 0x001fe200078ec0ff */
[----:B------:R-:W0:Y:S04]  /*1a10*/  SHFL.DOWN PT, R2, R3, 0x4, 0x1f ;  /* 0x08801f0003027f89 */ /* 0x000e2800000e0000 */
[----:B------:R-:W-:-:S06]  /*1a20*/  @!P1 IMAD.IADD R7, R4, 0x1, R5 ;  /* 0x0000000104079824 */ /* 0x000fcc00078e0205 */
        /* <DEDUP_REMOVED lines=12> */
[----:B------:R-:W0:Y:S01]  /*1af0*/  S2UR UR5, SR_CgaCtaId ;  /* 0x00000000000579c3 */ /* 0x000e220000008800 */
[----:B------:R-:W-:Y:S02]  /*1b00*/  UMOV UR4, 0x400 ;  /* 0x0000040000047882 */ /* 0x000fe40000000000 */
[----:B0-----:R-:W-:-:S09]  /*1b10*/  ULEA UR4, UR5, UR4, 0x18 ;  /* 0x0000000405047291 */ /* 0x001fd2000f8ec0ff */
[----:B------:R-:W-:Y:S04]  /*1b20*/  LDS R0, [UR4+0xc] ;  /* 0x00000c04ff007984 */ /* 0x000fe80008000800 */
[----:B------:R-:W0:Y:S04]  /*1b30*/  LDS.128 R8, [UR4+0x10] ;  /* 0x00001004ff087984 */ /* 0x000e280008000c00 */
[----:B---3--:R-:W1:Y:S01]  /*1b40*/  LDS.64 R2, [UR4+0x20] ;  /* 0x00002004ff027984 */ /* 0x008e620008000a00 */
[----:B0-----:R-:W-:-:S04]  /*1b50*/  VIMNMX3 R0, R5, R0, R8, !PT ;  /* 0x000000000500720f */ /* 0x001fc80007800108 */
[----:B------:R-:W-:-:S04]  /*1b60*/  VIMNMX3 R0, R0, R9, R10, !PT ;  /* 0x000000090000720f */ /* 0x000fc8000780010a */
[----:B-1----:R-:W-:-:S04]  /*1b70*/  VIMNMX3 R0, R0, R11, R2, !PT ;  /* 0x0000000b0000720f */ /* 0x002fc80007800102 */
[----:B------:R-:W-:Y:S01]  /*1b80*/  VIMNMX R5, PT, PT, R0, R3, !PT ;  /* 0x0000000300057248 */ /* 0x000fe20007fe0100 */
[----:B------:R-:W-:Y:S06]  /*1b90*/  BRA `(.L_x_252) ;  /* 0x0000001c00007947 */ /* 0x000fec0003800000 */
.L_x_237:
        /* <DEDUP_REMOVED lines=12> */
.L_x_267:
[----:B------:R-:W-:Y:S05]  /*1c60*/  BSYNC.RECONVERGENT B1 ;  /* 0x0000000000017941 */ /* 0x000fea0003800200 */
.L_x_266:
        /* <DEDUP_REMOVED lines=16> */
.L_x_272:
        /* <DEDUP_REMOVED lines=9> */
.L_x_271:
[----:B------:R-:W-:Y:S05]  /*1e00*/  BSYNC.RECONVERGENT B2 ;  /* 0x0000000000027941 */ /* 0x000fea0003800200 */
.L_x_270:
        /* <DEDUP_REMOVED lines=8> */
.L_x_275:
        /* <DEDUP_REMOVED lines=35> */
.L_x_274:
[----:B------:R-:W-:Y:S05]  /*20c0*/  BSYNC.RECONVERGENT B2 ;  /* 0x0000000000027941 */ /* 0x000fea0003800200 */
.L_x_273:
        /* <DEDUP_REMOVED lines=22> */
.L_x_277:
[----:B------:R-:W-:Y:S05]  /*2230*/  BSYNC.RECONVERGENT B2 ;  /* 0x0000000000027941 */ /* 0x000fea0003800200 */
.L_x_276:
        /* <DEDUP_REMOVED lines=10> */
.L_x_269:
[----:B------:R-:W-:Y:S05]  /*22e0*/  BSYNC.RECONVERGENT B1 ;  /* 0x0000000000017941 */ /* 0x000fea0003800200 */
.L_x_268:
        /* <DEDUP_REMOVED lines=37> */
[----:B--2---:R-:W1:Y:S01]  /*2540*/  LDS.64 R2, [UR4+0x20] ;  /* 0x00002004ff027984 */ /* 0x004e620008000a00 */
[----:B0-----:R-:W-:-:S04]  /*2550*/  VIMNMX3 R0, R5, R0, R8, !PT ;  /* 0x000000000500720f */ /* 0x001fc80007800108 */
[----:B------:R-:W-:-:S04]  /*2560*/  VIMNMX3 R0, R0, R9, R10, !PT ;  /* 0x000000090000720f */ /* 0x000fc8000780010a */
[----:B-1----:R-:W-:-:S04]  /*2570*/  VIMNMX3 R0, R0, R11, R2, !PT ;  /* 0x0000000b0000720f */ /* 0x002fc80007800102 */
[----:B------:R-:W-:Y:S01]  /*2580*/  VIMNMX R5, PT, PT, R0, R3, !PT ;  /* 0x0000000300057248 */ /* 0x000fe20007fe0100 */
[----:B------:R-:W-:Y:S06]  /*2590*/  BRA `(.L_x_252) ;  /* 0x0000001000807947 */ /* 0x000fec0003800000 */
.L_x_278:
[----:B0-----:R-:W0:Y:S01]  /*25a0*/  S2R R4, SR_LANEID ;  /* 0x0000000000047919 */ /* 0x001e220000000000 */
[----:B------:R-:W-:-:S04]  /*25b0*/  LOP3.LUT R0, R3, 0x3e0, RZ, 0xc0, !PT ;  /* 0x000003e003007812 */ /* 0x000fc800078ec0ff */
[----:B------:R-:W-:Y:S01]  /*25c0*/  LOP3.LUT R9, RZ, R0, RZ, 0x33, !PT ;  /* 0x00000000ff097212 */ /* 0x000fe200078e33ff */
[----:B------:R-:W-:-:S04]  /*25d0*/  VIADD R5, R0, 0x20 ;  /* 0x0000002000057836 */ /* 0x000fc80000000000 */
[----:B------:R-:W-:Y:S01]  /*25e0*/  IMAD.IADD R9, R9, 0x1, R2 ;  /* 0x0000000109097824 */ /* 0x000fe200078e0202 */
[----:B------:R-:W-:-:S04]  /*25f0*/  ISETP.GT.AND P0, PT, R5, R2, PT ;  /* 0x000000020500720c */ /* 0x000fc80003f04270 */
[----:B------:R-:W-:-:S05]  /*2600*/  SEL R6, R9, 0x1f, P0 ;  /* 0x0000001f09067807 */ /* 0x000fca0000000000 */
[----:B------:R-:W1:Y:S01]  /*2610*/  SHFL.DOWN PT, R0, R7, 0x1, R6 ;  /* 0x0820000007007989 */ /* 0x000e6200000e0006 */
[C---:B0-----:R-:W-:Y:S01]  /*2620*/  ISETP.GE.AND P0, PT, R4.reuse, R6, PT ;  /* 0x000000060400720c */ /* 0x041fe20003f06270 */
[C---:B------:R-:W-:Y:S01]  /*2630*/  VIADD R5, R4.reuse, 0x2 ;  /* 0x0000000204057836 */ /* 0x040fe20000000000 */
[----:B------:R-:W-:-:S11]  /*2640*/  ISETP.NE.AND P1, PT, R4, RZ, PT ;  /* 0x000000ff0400720c */ /* 0x000fd60003f25270 */
[----:B-1----:R-:W-:Y:S02]  /*2650*/  @!P0 VIMNMX R7, PT, PT, R0, R7, !PT ;  /* 0x0000000700078248 */ /* 0x002fe40007fe0100 */
[----:B------:R-:W-:Y:S01]  /*2660*/  ISETP.GT.AND P0, PT, R5, R6, PT ;  /* 0x000000060500720c */ /* 0x000fe20003f04270 */
[----:B------:R-:W-:Y:S01]  /*2670*/  VIADD R5, R4, 0x4 ;  /* 0x0000000404057836 */ /* 0x000fe20000000000 */
[----:B------:R-:W0:Y:S01]  /*2680*/  @!P1 S2R R8, SR_CgaCtaId ;  /* 0x0000000000089919 */ /* 0x000e220000008800 */
[----:B------:R-:W1:Y:S10]  /*2690*/  SHFL.DOWN PT, R0, R7, 0x2, R6 ;  /* 0x0840000007007989 */ /* 0x000e7400000e0006 */
[----:B-1----:R-:W-:-:S02]  /*26a0*/  @!P0 VIMNMX R7, PT, PT, R7, R0, !PT ;  /* 0x0000000007078248 */ /* 0x002fc40007fe0100 */
[----:B------:R-:W-:Y:S01]  /*26b0*/  ISETP.GT.AND P0, PT, R5, R6, PT ;  /* 0x000000060500720c */ /* 0x000fe20003f04270 */
[----:B------:R-:W-:Y:S02]  /*26c0*/  VIADD R5, R4, 0x8 ;  /* 0x0000000804057836 */ /* 0x000fe40000000000 */
[----:B------:R-:W1:Y:S10]  /*26d0*/  SHFL.DOWN PT, R0, R7, 0x4, R6 ;  /* 0x0880000007007989 */ /* 0x000e7400000e0006 */
[----:B-1----:R-:W-:-:S02]  /*26e0*/  @!P0 VIMNMX R7, PT, PT, R7, R0, !PT ;  /* 0x0000000007078248 */ /* 0x002fc40007fe0100 */
[----:B------:R-:W-:Y:S01]  /*26f0*/  ISETP.GT.AND P0, PT, R5, R6, PT ;  /* 0x000000060500720c */ /* 0x000fe20003f04270 */
[----:B------:R-:W-:Y:S01]  /*2700*/  VIADD R5, R4, 0x10 ;  /* 0x0000001004057836 */ /* 0x000fe20000000000 */
[----:B------:R-:W-:Y:S01]  /*2710*/  @!P1 SHF.R.U32.HI R4, RZ, 0x3, R3 ;  /* 0x00000003ff049819 */ /* 0x000fe20000011603 */
[----:B------:R-:W1:Y:S03]  /*2720*/  SHFL.DOWN PT, R0, R7, 0x8, R6 ;  /* 0x0900000007007989 */ /* 0x000e6600000e0006 */
[----:B------:R-:W-:-:S07]  /*2730*/  @!P1 LOP3.LUT R4, R4, 0x7c, RZ, 0xc0, !PT ;  /* 0x0000007c04049812 */ /* 0x000fce00078ec0ff */
[----:B-1----:R-:W-:Y:S02]  /*2740*/  @!P0 VIMNMX R7, PT, PT, R7, R0, !PT ;  /* 0x0000000007078248 */ /* 0x002fe40007fe0100 */
[----:B------:R-:W-:Y:S02]  /*2750*/  ISETP.GT.AND P0, PT, R5, R6, PT ;  /* 0x000000060500720c */ /* 0x000fe40003f04270 */
[----:B------:R-:W-:Y:S01]  /*2760*/  @!P1 MOV R5, 0x400 ;  /* 0x0000040000059802 */ /* 0x000fe20000000f00 */
[----:B------:R-:W1:Y:S03]  /*2770*/  SHFL.DOWN PT, R0, R7, 0x10, R6 ;  /* 0x0a00000007007989 */ /* 0x000e6600000e0006 */
[----:B0-----:R-:W-:-:S05]  /*2780*/  @!P1 LEA R5, R8, R5, 0x18 ;  /* 0x0000000508059211 */ /* 0x001fca00078ec0ff */
[----:B------:R-:W-:Y:S02]  /*2790*/  @!P1 IMAD.IADD R4, R4, 0x1, R5 ;  /* 0x0000000104049824 */ /* 0x000fe400078e0205 */
[----:B-1----:R-:W-:Y:S02]  /*27a0*/  @!P0 VIMNMX R7, PT, PT, R7, R0, !PT ;  /* 0x0000000007078248 */ /* 0x002fe40007fe0100 */
        /* <DEDUP_REMOVED lines=12> */
[----:B------:R-:W1:Y:S04]  /*2870*/  LDS R0, [UR4+0xc] ;  /* 0x00000c04ff007984 */ /* 0x000e680008000800 */
[----:B------:R-:W0:Y:S04]  /*2880*/  LDS.128 R8, [UR4+0x10] ;  /* 0x00001004ff087984 */ /* 0x000e280008000c00 */
[----:B------:R-:W2:Y:S01]  /*2890*/  LDS.64 R6, [UR4+0x20] ;  /* 0x00002004ff067984 */ /* 0x000ea20008000a00 */
[----:B-1----:R-:W-:Y:S02]  /*28a0*/  @P2 VIMNMX R5, PT, PT, R5, R0, !PT ;  /* 0x0000000005052248 */ /* 0x002fe40007fe0100 */
[----:B------:R-:W-:-:S02]  /*28b0*/  ISETP.GT.AND P2, PT, R2, 0xa0, PT ;  /* 0x000000a00200780c */ /* 0x000fc40003f44270 */
[----:B0-----:R-:W-:Y:S02]  /*28c0*/  @P4 VIMNMX R5, PT, PT, R5, R8, !PT ;  /* 0x0000000805054248 */ /* 0x001fe40007fe0100 */
[C---:B------:R-:W-:Y:S02]  /*28d0*/  ISETP.GT.AND P4, PT, R2.reuse, 0xc0, PT ;  /* 0x000000c00200780c */ /* 0x040fe40003f84270 */
[----:B------:R-:W-:Y:S02]  /*28e0*/  @P3 VIMNMX R5, PT, PT, R5, R9, !PT ;  /* 0x0000000905053248 */ /* 0x000fe40007fe0100 */
[----:B------:R-:W-:Y:S02]  /*28f0*/  ISETP.GT.AND P3, PT, R2, 0xe0, PT ;  /* 0x000000e00200780c */ /* 0x000fe40003f64270 */
[----:B------:R-:W-:-:S04]  /*2900*/  @P1 VIMNMX R5, PT, PT, R5, R10, !PT ;  /* 0x0000000a05051248 */ /* 0x000fc80007fe0100 */
[----:B------:R-:W-:-:S04]  /*2910*/  @P2 VIMNMX R5, PT, PT, R5, R11, !PT ;  /* 0x0000000b05052248 */ /* 0x000fc80007fe0100 */
[----:B--2---:R-:W-:-:S04]  /*2920*/  @P4 VIMNMX R5, PT, PT, R5, R6, !PT ;  /* 0x0000000605054248 */ /* 0x004fc80007fe0100 */
[----:B------:R-:W-:Y:S01]  /*2930*/  @P3 VIMNMX R5, PT, PT, R5, R7, !PT ;  /* 0x0000000705053248 */ /* 0x000fe20007fe0100 */
[----:B------:R-:W-:Y:S06]  /*2940*/  BRA `(.L_x_252) ;  /* 0x0000000c00947947 */ /* 0x000fec0003800000 */
.L_x_265:
[----:B------:R-:W0:Y:S01]  /*2950*/  S2R R8, SR_TID.X ;  /* 0x0000000000087919 */ /* 0x000e220000002100 */
[----:B------:R-:W0:Y:S02]  /*2960*/  LDC.64 R4, c[0x0][0x380] ;  /* 0x0000e000ff047b82 */ /* 0x000e240000000a00 */
[----:B0-----:R-:W-:-:S05]  /*2970*/  IMAD.WIDE.U32 R4, R8, 0x4, R4 ;  /* 0x0000000408047825 */ /* 0x001fca00078e0004 */
[----:B------:R-:W2:Y:S04]  /*2980*/  LDG.E.CONSTANT R20, desc[UR6][R4.64] ;  /* 0x0000000604147981 */ /* 0x000ea8000c1e9900 */
[----:B------:R-:W2:Y:S04]  /*2990*/  LDG.E.CONSTANT R0, desc[UR6][R4.64+0x400] ;  /* 0x0004000604007981 */ /* 0x000ea8000c1e9900 */
[----:B------:R-:W2:Y:S04]  /*29a0*/  LDG.E.CONSTANT R3, desc[UR6][R4.64+0x800] ;  /* 0x0008000604037981 */ /* 0x000ea8000c1e9900 */
[----:B------:R-:W3:Y:S04]  /*29b0*/  LDG.E.CONSTANT R6, desc[UR6][R4.64+0xc00] ;  /* 0x000c000604067981 */ /* 0x000ee8000c1e9900 */
[----:B------:R-:W3:Y:S04]  /*29c0*/  LDG.E.CONSTANT R7, desc[UR6][R4.64+0x1000] ;  /* 0x0010000604077981 */ /* 0x000ee8000c1e9900 */
[----:B------:R-:W3:Y:S04]  /*29d0*/  LDG.E.CONSTANT R9, desc[UR6][R4.64+0x1400] ;  /* 0x0014000604097981 */ /* 0x000ee8000c1e9900 */
[----:B------:R-:W4:Y:S04]  /*29e0*/  LDG.E.CONSTANT R10, desc[UR6][R4.64+0x1800] ;  /* 0x00180006040a7981 */ /* 0x000f28000c1e9900 */
[----:B------:R-:W4:Y:S04]  /*29f0*/  LDG.E.CONSTANT R11, desc[UR6][R4.64+0x1c00] ;  /* 0x001c0006040b7981 */ /* 0x000f28000c1e9900 */
[----:B------:R-:W4:Y:S04]  /*2a00*/  LDG.E.CONSTANT R12, desc[UR6][R4.64+0x2000] ;  /* 0x00200006040c7981 */ /* 0x000f28000c1e9900 */
[----:B------:R-:W5:Y:S04]  /*2a10*/  LDG.E.CONSTANT R13, desc[UR6][R4.64+0x2400] ;  /* 0x00240006040d7981 */ /* 0x000f68000c1e9900 */
[----:B------:R-:W5:Y:S04]  /*2a20*/  LDG.E.CONSTANT R14, desc[UR6][R4.64+0x2800] ;  /* 0x00280006040e7981 */ /* 0x000f68000c1e9900 */
[----:B------:R-:W5:Y:S04]  /*2a30*/  LDG.E.CONSTANT R15, desc[UR6][R4.64+0x2c00] ;  /* 0x002c0006040f7981 */ /* 0x000f68000c1e9900 */
[----:B------:R-:W5:Y:S04]  /*2a40*/  LDG.E.CONSTANT R16, desc[UR6][R4.64+0x3000] ;  /* 0x0030000604107981 */ /* 0x000f68000c1e9900 */
[----:B------:R-:W5:Y:S04]  /*2a50*/  LDG.E.CONSTANT R17, desc[UR6][R4.64+0x3400] ;  /* 0x0034000604117981 */ /* 0x000f68000c1e9900 */
[----:B------:R-:W5:Y:S04]  /*2a60*/  LDG.E.CONSTANT R18, desc[UR6][R4.64+0x3800] ;  /* 0x0038000604127981 */ /* 0x000f68000c1e9900 */
[----:B------:R-:W5:Y:S01]  /*2a70*/  LDG.E.CONSTANT R19, desc[UR6][R4.64+0x3c00] ;  /* 0x003c000604137981 */ /* 0x000f62000c1e9900 */
[----:B------:R-:W-:-:S02]  /*2a80*/  ISETP.GE.U32.AND P0, PT, R2, 0x2000, PT ;  /* 0x000020000200780c */ /* 0x000fc40003f06070 */
[----:B--2---:R-:W-:Y:S02]  /*2a90*/  VIMNMX3 R0, R20, R0, R3, !PT ;  /* 0x000000001400720f */ /* 0x004fe40007800103 */
[----:B---3--:R-:W-:Y:S02]  /*2aa0*/  VIMNMX3 R7, R6, R7, R9, !PT ;  /* 0x000000070607720f */ /* 0x008fe40007800109 */
[----:B----4-:R-:W-:Y:S01]  /*2ab0*/  VIMNMX3 R10, R10, R11, R12, !PT ;  /* 0x0000000b0a0a720f */ /* 0x010fe2000780010c */
[----:B------:R-:W-:-:S03]  /*2ac0*/  IMAD.MOV.U32 R11, RZ, RZ, 0x1000 ;  /* 0x00001000ff0b7424 */ /* 0x000fc600078e00ff */
[----:B------:R-:W-:Y:S02]  /*2ad0*/  VIMNMX3 R0, R0, R7, R10, !PT ;  /* 0x000000070000720f */ /* 0x000fe4000780010a */
[----:B-----5:R-:W-:Y:S02]  /*2ae0*/  VIMNMX3 R14, R13, R14, R15, !PT ;  /* 0x0000000e0d0e720f */ /* 0x020fe4000780010f */
[----:B------:R-:W-:-:S04]  /*2af0*/  VIMNMX3 R16, R16, R17, R18, !PT ;  /* 0x000000111010720f */ /* 0x000fc80007800112 */
[----:B------:R-:W-:-:S04]  /*2b00*/  VIMNMX3 R19, R14, R16, R19, !PT ;  /* 0x000000100e13720f */ /* 0x000fc80007800113 */
[----:B------:R-:W-:Y:S01]  /*2b10*/  VIMNMX R0, PT, PT, R0, R19, !PT ;  /* 0x0000001300007248 */ /* 0x000fe20007fe0100 */
[----:B------:R-:W-:Y:S06]  /*2b20*/  @!P0 BRA `(.L_x_279) ;  /* 0x0000000000908947 */ /* 0x000fec0003800000 */
[----:B------:R-:W0:Y:S01]  /*2b30*/  LDC R3, c[0x0][0x390] ;  /* 0x0000e400ff037b82 */ /* 0x000e220000000800 */
[----:B------:R-:W-:Y:S02]  /*2b40*/  VIADD R10, R2, 0xfffff000 ;  /* 0xfffff000020a7836 */ /* 0x000fe40000000000 */
[----:B------:R-:W-:-:S07]  /*2b50*/  IMAD.MOV.U32 R11, RZ, RZ, 0x1000 ;  /* 0x00001000ff0b7424 */ /* 0x000fce00078e00ff */
.L_x_281:
[----:B------:R-:W-:-:S05]  /*2b60*/  IMAD.WIDE R6, R11, 0x4, R4 ;  /* 0x000000040b067825 */ /* 0x000fca00078e0204 */
        /* <DEDUP_REMOVED lines=14> */
[----:B------:R-:W5:Y:S04]  /*2c50*/  LDG.E.CONSTANT R12, desc[UR6][R6.64+0x3800] ;  /* 0x00380006060c7981 */ /* 0x000f68000c1e9900 */
[----:B------:R-:W5:Y:S01]  /*2c60*/  LDG.E.CONSTANT R15, desc[UR6][R6.64+0x3c00] ;  /* 0x003c0006060f7981 */ /* 0x000f62000c1e9900 */
[----:B--2---:R-:W-:Y:S01]  /*2c70*/  VIMNMX3 R17, R0, R17, R2, !PT ;  /* 0x000000110011720f */ /* 0x004fe20007800102 */
[----:B0-----:R-:W-:-:S04]  /*2c80*/  IMAD.MOV.U32 R2, RZ, RZ, R3 ;  /* 0x000000ffff027224 */ /* 0x001fc800078e0003 */
[----:B------:R-:W-:-:S05]  /*2c90*/  IMAD.IADD R0, R2, 0x1, -R11 ;  /* 0x0000000102007824 */ /* 0x000fca00078e0a0b */
[----:B------:R-:W-:Y:S02]  /*2ca0*/  ISETP.GE.AND P0, PT, R0, 0x1000, PT ;  /* 0x000010000000780c */ /* 0x000fe40003f06270 */
[----:B---3--:R-:W-:Y:S02]  /*2cb0*/  VIMNMX3 R16, R16, R19, R18, !PT ;  /* 0x000000131010720f */ /* 0x008fe40007800112 */
[----:B----4-:R-:W-:-:S04]  /*2cc0*/  VIMNMX3 R20, R20, R21, R22, !PT ;  /* 0x000000151414720f */ /* 0x010fc80007800116 */
[----:B------:R-:W-:Y:S02]  /*2cd0*/  VIMNMX3 R16, R17, R16, R20, !PT ;  /* 0x000000101110720f */ /* 0x000fe40007800114 */
[----:B-----5:R-:W-:Y:S02]  /*2ce0*/  VIMNMX3 R23, R23, R24, R25, !PT ;  /* 0x000000181717720f */ /* 0x020fe40007800119 */
[----:B------:R-:W-:Y:S02]  /*2cf0*/  VIMNMX3 R14, R14, R13, R9, !PT ;  /* 0x0000000d0e0e720f */ /* 0x000fe40007800109 */
[----:B------:R-:W-:-:S04]  /*2d00*/  VIMNMX R12, PT, PT, R12, R15, !PT ;  /* 0x0000000f0c0c7248 */ /* 0x000fc80007fe0100 */
[----:B------:R-:W-:-:S04]  /*2d10*/  VIMNMX3 R23, R23, R14, R12, !PT ;  /* 0x0000000e1717720f */ /* 0x000fc8000780010c */
[----:B------:R-:W-:Y:S01]  /*2d20*/  VIMNMX R0, PT, PT, R16, R23, !PT ;  /* 0x0000001710007248 */ /* 0x000fe20007fe0100 */
[----:B------:R-:W-:Y:S06]  /*2d30*/  @!P0 BRA `(.L_x_280) ;  /* 0x0000000400fc8947 */ /* 0x000fec0003800000 */
[----:B------:R-:W-:-:S05]  /*2d40*/  VIADD R11, R11, 0x1000 ;  /* 0x000010000b0b7836 */ /* 0x000fca0000000000 */
[----:B------:R-:W-:-:S13]  /*2d50*/  ISETP.GT.AND P0, PT, R11, R10, PT ;  /* 0x0000000a0b00720c */ /* 0x000fda0003f04270 */
[----:B------:R-:W-:Y:S05]  /*2d60*/  @!P0 BRA `(.L_x_281) ;  /* 0xfffffffc007c8947 */ /* 0x000fea000383ffff */
.L_x_279:
[----:B------:R-:W-:-:S13]  /*2d70*/  ISETP.GE.AND P0, PT, R11, R2, PT ;  /* 0x000000020b00720c */ /* 0x000fda0003f06270 */
[----:B------:R-:W-:Y:S05]  /*2d80*/  @P0 BRA `(.L_x_280) ;  /* 0x0000000400e80947 */ /* 0x000fea0003800000 */
[----:B------:R-:W-:Y:S01]  /*2d90*/  IMAD.IADD R9, R2, 0x1, -R11 ;  /* 0x0000000102097824 */ /* 0x000fe200078e0a0b */
[----:B------:R-:W-:Y:S04]  /*2da0*/  BSSY.RECONVERGENT B1, `(.L_x_280) ;  /* 0x0000078000017945 */ /* 0x000fe80003800200 */
[----:B------:R-:W-:-:S13]  /*2db0*/  ISETP.GE.AND P0, PT, R8, R9, PT ;  /* 0x000000090800720c */ /* 0x000fda0003f06270 */
[----:B------:R-:W-:Y:S05]  /*2dc0*/  @P0 BRA `(.L_x_282) ;  /* 0x0000000400d40947 */ /* 0x000fea0003800000 */
[----:B------:R-:W-:Y:S01]  /*2dd0*/  LOP3.LUT R3, RZ, R8, RZ, 0x33, !PT ;  /* 0x00000008ff037212 */ /* 0x000fe200078e33ff */
[----:B------:R-:W-:Y:S01]  /*2de0*/  BSSY.RECONVERGENT B2, `(.L_x_283) ;  /* 0x0000015000027945 */ /* 0x000fe20003800200 */
[----:B------:R-:W-:Y:S02]  /*2df0*/  IMAD.MOV.U32 R10, RZ, RZ, R8 ;  /* 0x000000ffff0a7224 */ /* 0x000fe400078e0008 */
[----:B------:R-:W-:-:S04]  /*2e00*/  IADD3 R2, PT, PT, -R11, R2, R3 ;  /* 0x000000020b027210 */ /* 0x000fc80007ffe103 */
[C---:B------:R-:W-:Y:S02]  /*2e10*/  LOP3.LUT R3, R2.reuse, 0x300, RZ, 0xc0, !PT ;  /* 0x0000030002037812 */ /* 0x040fe400078ec0ff */
[----:B------:R-:W-:Y:S02]  /*2e20*/  ISETP.GE.U32.AND P1, PT, R2, 0x300, PT ;  /* 0x000003000200780c */ /* 0x000fe40003f26070 */
[----:B------:R-:W-:-:S13]  /*2e30*/  ISETP.NE.AND P0, PT, R3, 0x300, PT ;  /* 0x000003000300780c */ /* 0x000fda0003f05270 */
[----:B------:R-:W-:Y:S05]  /*2e40*/  @!P0 BRA `(.L_x_284) ;  /* 0x0000000000388947 */ /* 0x000fea0003800000 */
[----:B------:R-:W0:Y:S01]  /*2e50*/  LDC.64 R4, c[0x0][0x380] ;  /* 0x0000e000ff047b82 */ /* 0x000e220000000a00 */
[----:B------:R-:W-:Y:S01]  /*2e60*/  LEA.HI R2, R2, 0x1, RZ, 0x18 ;  /* 0x0000000102027811 */ /* 0x000fe200078fc0ff */
[----:B------:R-:W-:Y:S02]  /*2e70*/  IMAD.IADD R7, R8, 0x1, R11 ;  /* 0x0000000108077824 */ /* 0x000fe400078e020b */
[----:B------:R-:W-:Y:S01]  /*2e80*/  IMAD.MOV.U32 R10, RZ, RZ, R8 ;  /* 0x000000ffff0a7224 */ /* 0x000fe200078e0008 */
[----:B------:R-:W-:-:S05]  /*2e90*/  LOP3.LUT R2, R2, 0x3, RZ, 0xc0, !PT ;  /* 0x0000000302027812 */ /* 0x000fca00078ec0ff */
[----:B------:R-:W-:-:S07]  /*2ea0*/  IMAD.MOV R6, RZ, RZ, -R2 ;  /* 0x000000ffff067224 */ /* 0x000fce00078e0a02 */
.L_x_285:
        /* <DEDUP_REMOVED lines=8> */
.L_x_284:
[----:B------:R-:W-:Y:S05]  /*2f30*/  BSYNC.RECONVERGENT B2 ;  /* 0x0000000000027941 */ /* 0x000fea0003800200 */
.L_x_283:
        /* <DEDUP_REMOVED lines=16> */
.L_x_288:
        /* <DEDUP_REMOVED lines=39> */
.L_x_287:
[----:B------:R-:W-:Y:S05]  /*32b0*/  BSYNC.RECONVERGENT B2 ;  /* 0x0000000000027941 */ /* 0x000fea0003800200 */
.L_x_286:
        /* <DEDUP_REMOVED lines=10> */
[----:B------:R-:W5:Y:S01]  /*3360*/  LDG.E.CONSTANT R16, desc[UR6][R2.64+0x1400] ;  /* 0x0014000602107981 */ /* 0x000f62000c1e9900 */
[----:B0-----:R-:W-:-:S04]  /*3370*/  IMAD.WIDE.U32 R4, R11, 0x4, R6 ;  /* 0x000000040b047825 */ /* 0x001fc800078e0006 */
[----:B------:R-:W-:Y:S02]  /*3380*/  IMAD.WIDE.U32 R6, R13, 0x4, R6 ;  /* 0x000000040d067825 */ /* 0x000fe400078e0006 */
[----:B------:R0:W2:Y:S04]  /*3390*/  LDG.E.CONSTANT R5, desc[UR6][R4.64] ;  /* 0x0000000604057981 */ /* 0x0000a8000c1e9900 */
[----:B------:R1:W3:Y:S04]  /*33a0*/  LDG.E.CONSTANT R13, desc[UR6][R2.64] ;  /* 0x00000006020d7981 */ /* 0x0002e8000c1e9900 */
[----:B------:R-:W4:Y:S01]  /*33b0*/  LDG.E.CONSTANT R7, desc[UR6][R6.64] ;  /* 0x0000000606077981 */ /* 0x000f22000c1e9900 */
[----:B0-----:R-:W-:Y:S01]  /*33c0*/  IADD3 R4, P1, PT, R2, 0x2000, RZ ;  /* 0x0000200002047810 */ /* 0x001fe20007f3e0ff */
[----:B------:R-:W-:Y:S01]  /*33d0*/  VIADD R10, R10, 0x800 ;  /* 0x000008000a0a7836 */ /* 0x000fe20000000000 */
[----:B------:R-:W-:Y:S01]  /*33e0*/  PLOP3.LUT P0, PT, PT, PT, PT, 0x8, 0x80 ;  /* 0x000000000080781c */ /* 0x000fe20003f0e170 */
[----:B------:R-:W-:-:S02]  /*33f0*/  VIADD R11, R11, 0x800 ;  /* 0x000008000b0b7836 */ /* 0x000fc40000000000 */
[----:B-1----:R-:W-:Y:S01]  /*3400*/  IMAD.MOV.U32 R2, RZ, RZ, R4 ;  /* 0x000000ffff027224 */ /* 0x002fe200078e0004 */
[----:B--2---:R-:W-:-:S04]  /*3410*/  VIMNMX3 R12, R0, R5, R12, !PT ;  /* 0x00000005000c720f */ /* 0x004fc8000780010c */
[----:B---3--:R-:W-:Y:S01]  /*3420*/  VIMNMX3 R12, R12, R13, R14, !PT ;  /* 0x0000000d0c0c720f */ /* 0x008fe2000780010e */
[----:B------:R-:W-:-:S03]  /*3430*/  IMAD.X R5, RZ, RZ, R3, P1 ;  /* 0x000000ffff057224 */ /* 0x000fc600008e0603 */
[----:B----4-:R-:W-:Y:S01]  /*3440*/  VIMNMX3 R12, R12, R7, R15, !PT ;  /* 0x000000070c0c720f */ /* 0x010fe2000780010f */
[----:B------:R-:W-:-:S03]  /*3450*/  IMAD.MOV.U32 R3, RZ, RZ, R5 ;  /* 0x000000ffff037224 */ /* 0x000fc600078e0005 */
[----:B-----5:R-:W-:-:S07]  /*3460*/  VIMNMX3 R0, R12, R17, R16, !PT ;  /* 0x000000110c00720f */ /* 0x020fce0007800110 */
.L_x_290:
[----:B------:R-:W-:Y:S05]  /*3470*/  BSYNC.RECONVERGENT B2 ;  /* 0x0000000000027941 */ /* 0x000fea0003800200 */
.L_x_289:
        /* <DEDUP_REMOVED lines=10> */
.L_x_282:
[----:B------:R-:W-:Y:S05]  /*3520*/  BSYNC.RECONVERGENT B1 ;  /* 0x0000000000017941 */ /* 0x000fea0003800200 */
.L_x_280:
[----:B------:R-:W0:Y:S01]  /*3530*/  S2R R6, SR_LANEID ;  /* 0x0000000000067919 */ /* 0x000e220000000000 */
[----:B------:R-:W-:-:S05]  /*3540*/  IMAD.MOV.U32 R5, RZ, RZ, R0 ;  /* 0x000000ffff057224 */ /* 0x000fca00078e0000 */
        /* <DEDUP_REMOVED lines=30> */
[----:B0-----:R-:W-:Y:S04]  /*3730*/  LDS R0, [UR4+0xc] ;  /* 0x00000c04ff007984 */ /* 0x001fe80008000800 */
[----:B------:R-:W0:Y:S04]  /*3740*/  LDS.128 R8, [UR4+0x10] ;  /* 0x00001004ff087984 */ /* 0x000e280008000c00 */
[----:B------:R-:W1:Y:S01]  /*3750*/  LDS.64 R2, [UR4+0x20] ;  /* 0x00002004ff027984 */ /* 0x000e620008000a00 */
[----:B0-----:R-:W-:-:S04]  /*3760*/  VIMNMX3 R0, R5, R0, R8, !PT ;  /* 0x000000000500720f */ /* 0x001fc80007800108 */
[----:B------:R-:W-:-:S04]  /*3770*/  VIMNMX3 R0, R0, R9, R10, !PT ;  /* 0x000000090000720f */ /* 0x000fc8000780010a */
[----:B-1----:R-:W-:-:S04]  /*3780*/  VIMNMX3 R0, R0, R11, R2, !PT ;  /* 0x0000000b0000720f */ /* 0x002fc80007800102 */
[----:B------:R-:W-:-:S07]  /*3790*/  VIMNMX R5, PT, PT, R0, R3, !PT ;  /* 0x0000000300057248 */ /* 0x000fce0007fe0100 */
.L_x_252:
[----:B------:R-:W-:Y:S05]  /*37a0*/  BSYNC.RECONVERGENT B0 ;  /* 0x0000000000007941 */ /* 0x000fea0003800200 */
.L_x_236:
[----:B------:R-:W-:Y:S05]  /*37b0*/  @P0 EXIT ;  /* 0x000000000000094d */ /* 0x000fea0003800000 */
[----:B0-23--:R-:W0:Y:S01]  /*37c0*/  LDC.64 R2, c[0x0][0x388] ;  /* 0x0000e200ff027b82 */ /* 0x00de220000000a00 */
[----:B------:R-:W1:Y:S02]  /*37d0*/  LDCU UR4, c[0x0][0x398] ;  /* 0x00007300ff0477ac */ /* 0x000e640008000800 */
[----:B-1--4-:R-:W-:-:S05]  /*37e0*/  VIMNMX R5, PT, PT, R5, UR4, !PT ;  /* 0x0000000405057c48 */ /* 0x012fca000ffe0100 */
[----:B0-----:R-:W-:Y:S01]  /*37f0*/  STG.E desc[UR6][R2.64], R5 ;  /* 0x0000000502007986 */ /* 0x001fe2000c101906 */
[----:B------:R-:W-:Y:S05]  /*3800*/  EXIT ;  /* 0x000000000000794d */ /* 0x000fea0003800000 */
.L_x_291:
        /* <DEDUP_REMOVED lines=15> */
.L_x_504:


//--------------------- .text._ZN3cub18CUB_300001_SM_10006detail6reduce18DeviceReduceKernelINS2_10policy_hubIiyN4cuda3__47maximumIiEEE10Policy1000EN6thrust24THRUST_300001_SM_1000_NS6detail15normal_iteratorINSC_10device_ptrIiEEEEyS8_iNS5_3std3__410__identityEEEvT0_PT3_T1_NS0_13GridEvenShareISO_EET2_T4_ --------------------------
	.section	.text._ZN3cub18CUB_300001_SM_10006detail6reduce18DeviceReduceKernelINS2_10policy_hubIiyN4cuda3__47maximumIiEEE10Policy1000EN6thrust24THRUST_300001_SM_1000_NS6detail15normal_iteratorINSC_10device_ptrIiEEEEyS8_iNS5_3std3__410__identityEEEvT0_PT3_T1_NS0_13GridEvenShareISO_EET2_T4_,"ax",@progbits
	.align	128
        .global         _ZN3cub18CUB_300001_SM_10006detail6reduce18DeviceReduceKernelINS2_10policy_hubIiyN4cuda3__47maximumIiEEE10Policy1000EN6thrust24THRUST_300001_SM_1000_NS6detail15normal_iteratorINSC_10device_ptrIiEEEEyS8_iNS5_3std3__410__identityEEEvT0_PT3_T1_NS0_13GridEvenShareISO_EET2_T4_
        .type           _ZN3cub18CUB_300001_SM_10006detail6reduce18DeviceReduceKernelINS2_10policy_hubIiyN4cuda3__47maximumIiEEE10Policy1000EN6thrust24THRUST_300001_SM_1000_NS6detail15normal_iteratorINSC_10device_ptrIiEEEEyS8_iNS5_3std3__410__identityEEEvT0_PT3_T1_NS0_13GridEvenShareISO_EET2_T4_,@function
        .size           _ZN3cub18CUB_300001_SM_10006detail6reduce18DeviceReduceKernelINS2_10policy_hubIiyN4cuda3__47maximumIiEEE10Policy1000EN6thrust24THRUST_300001_SM_1000_NS6detail15normal_iteratorINSC_10device_ptrIiEEEEyS8_iNS5_3std3__410__identityEEEvT0_PT3_T1_NS0_13GridEvenShareISO_EET2_T4_,(.L_x_505 - _ZN3cub18CUB_300001_SM_10006detail6reduce18DeviceReduceKernelINS2_10policy_hubIiyN4cuda3__47maximumIiEEE10Policy1000EN6thrust24THRUST_300001_SM_1000_NS6detail15normal_iteratorINSC_10device_ptrIiEEEEyS8_iNS5_3std3__410__identityEEEvT0_PT3_T1_NS0_13GridEvenShareISO_EET2_T4_)
        .other          _ZN3cub18CUB_300001_SM_10006detail6reduce18DeviceReduceKernelINS2_10policy_hubIiyN4cuda3__47maximumIiEEE10Policy1000EN6thrust24THRUST_300001_SM_1000_NS6detail15normal_iteratorINSC_10device_ptrIiEEEEyS8_iNS5_3std3__410__identityEEEvT0_PT3_T1_NS0_13GridEvenShareISO_EET2_T4_,@"STO_CUDA_ENTRY STV_DEFAULT"
_ZN3cub18CUB_300001_SM_10006detail6reduce18DeviceReduceKernelINS2_10policy_hubIiyN4cuda3__47maximumIiEEE10Policy1000EN6thrust24THRUST_300001_SM_1000_NS6detail15normal_iteratorINSC_10device_ptrIiEEEEyS8_iNS5_3std3__410__identityEEEvT0_PT3_T1_NS0_13GridEvenShareISO_EET2_T4_:
.text._ZN3cub18CUB_300001_SM_10006detail6reduce18DeviceReduceKernelINS2_10policy_hubIiyN4cuda3__47maximumIiEEE10Policy1000EN6thrust24THRUST_300001_SM_1000_NS6detail15normal_iteratorINSC_10device_ptrIiEEEEyS8_iNS5_3std3__410__identityEEEvT0_PT3_T1_NS0_13GridEvenShareISO_EET2_T4_:
[----:B------:R-:W-:Y:S08]  /*0000*/  LDC R1, c[0x0][0x37c] ;  /* 0x0000df00ff017b82 */ /* 0x000ff00000000800 */
[----:B------:R-:W0:Y:S01]  /*0010*/  S2UR UR16, SR_CTAID.X ;  /* 0x00000000001079c3 */ /* 0x000e220000002500 */
[----:B------:R-:W1:Y:S01]  /*0020*/  LDCU.64 UR8, c[0x0][0x3b8] ;  /* 0x00007700ff0877ac */ /* 0x000e620008000a00 */
[----:B------:R-:W-:Y:S01]  /*0030*/  BSSY.RECONVERGENT B0, `(.L_x_292) ;  /* 0x00001f8000007945 */ /* 0x000fe20003800200 */
[----:B------:R-:W2:Y:S01]  /*0040*/  LDCU UR5, c[0x0][0x3c0] ;  /* 0x00007800ff0577ac */ /* 0x000ea20008000800 */
[----:B------:R-:W3:Y:S01]  /*0050*/  LDCU.64 UR14, c[0x0][0x358] ;  /* 0x00006b00ff0e77ac */ /* 0x000ee20008000a00 */
[----:B-1----:R-:W-:-:S02]  /*0060*/  IMAD.U32 R2, RZ, RZ, UR8 ;  /* 0x00000008ff027e24 */ /* 0x002fc4000f8e00ff */
[----:B------:R-:W-:Y:S01]  /*0070*/  IMAD.U32 R3, RZ, RZ, UR9 ;  /* 0x00000009ff037e24 */ /* 0x000fe2000f8e00ff */
[----:B--2---:R-:W-:Y:S02]  /*0080*/  USHF.L.U32 UR5, UR5, 0xc, URZ ;  /* 0x0000000c05057899 */ /* 0x004fe400080006ff */
[----:B0-----:R-:W-:Y:S02]  /*0090*/  USHF.L.U32 UR7, UR16, 0xc, URZ ;  /* 0x0000000c10077899 */ /* 0x001fe400080006ff */
[----:B------:R-:W-:-:S04]  /*00a0*/  USHF.R.S32.HI UR4, URZ, 0x1f, UR5 ;  /* 0x0000001fff047899 */ /* 0x000fc80008011405 */
[----:B------:R-:W-:-:S04]  /*00b0*/  IADD3 R23, P1, PT, R2, -UR7, RZ ;  /* 0x8000000702177c10 */ /* 0x000fc8000ff3e0ff */
[----:B------:R-:W-:Y:S02]  /*00c0*/  ISETP.GT.U32.AND P0, PT, R23, 0xfff, PT ;  /* 0x00000fff1700780c */ /* 0x000fe40003f04070 */
[----:B------:R-:W-:-:S04]  /*00d0*/  IADD3.X R22, PT, PT, R3, -0x1, RZ, P1, !PT ;  /* 0xffffffff03167810 */ /* 0x000fc80000ffe4ff */
[----:B------:R-:W-:-:S13]  /*00e0*/  ISETP.GT.U32.AND.EX P0, PT, R22, RZ, PT, P0 ;  /* 0x000000ff1600720c */ /* 0x000fda0003f04100 */
[----:B---3--:R-:W-:Y:S05]  /*00f0*/  @P0 BRA `(.L_x_293) ;  /* 0x0000000c00840947 */ /* 0x008fea0003800000 */
[----:B------:R-:W0:Y:S01]  /*0100*/  S2R R0, SR_TID.X ;  /* 0x0000000000007919 */ /* 0x000e220000002100 */
[----:B------:R-:W-:Y:S01]  /*0110*/  VIADD R3, R2, -UR7 ;  /* 0x8000000702037c36 */ /* 0x000fe20008000000 */
[----:B------:R-:W-:Y:S01]  /*0120*/  BSSY.RECONVERGENT B1, `(.L_x_294) ;  /* 0x000000a000017945 */ /* 0x000fe20003800200 */
[----:B------:R-:W-:-:S03]  /*0130*/  IMAD.MOV.U32 R4, RZ, RZ, RZ ;  /* 0x000000ffff047224 */ /* 0x000fc600078e00ff */
[----:B0-----:R-:W-:Y:S01]  /*0140*/  ISETP.GE.AND P0, PT, R0, R3, PT ;  /* 0x000000030000720c */ /* 0x001fe20003f06270 */
[----:B------:R-:W-:-:S12]  /*0150*/  IMAD.MOV.U32 R6, RZ, RZ, R0 ;  /* 0x000000ffff067224 */ /* 0x000fd800078e0000 */
[----:B------:R-:W-:Y:S05]  /*0160*/  @P0 BRA `(.L_x_295) ;  /* 0x0000000000140947 */ /* 0x000fea0003800000 */
[----:B------:R-:W0:Y:S01]  /*0170*/  LDC.64 R4, c[0x0][0x380] ;  /* 0x0000e000ff047b82 */ /* 0x000e220000000a00 */
[----:B------:R-:W-:-:S04]  /*0180*/  VIADD R7, R0, UR7 ;  /* 0x0000000700077c36 */ /* 0x000fc80008000000 */
[----:B0-----:R-:W-:-:S06]  /*0190*/  IMAD.WIDE.U32 R4, R7, 0x4, R4 ;  /* 0x0000000407047825 */ /* 0x001fcc00078e0004 */
[----:B------:R0:W5:Y:S01]  /*01a0*/  LDG.E R4, desc[UR14][R4.64] ;  /* 0x0000000e04047981 */ /* 0x000162000c1e1900 */
[----:B------:R-:W-:-:S07]  /*01b0*/  VIADD R6, R0, 0x100 ;  /* 0x0000010000067836 */ /* 0x000fce0000000000 */
.L_x_295:
[----:B------:R-:W-:Y:S05]  /*01c0*/  BSYNC.RECONVERGENT B1 ;  /* 0x0000000000017941 */ /* 0x000fea0003800200 */
.L_x_294:
[----:B------:R-:W-:Y:S01]  /*01d0*/  ISETP.GE.AND P0, PT, R6, R3, PT ;  /* 0x000000030600720c */ /* 0x000fe20003f06270 */
[----:B------:R-:W-:-:S12]  /*01e0*/  BSSY.RECONVERGENT B1, `(.L_x_296) ;  /* 0x000006c000017945 */ /* 0x000fd80003800200 */
[----:B------:R-:W-:Y:S05]  /*01f0*/  @P0 BRA `(.L_x_297) ;  /* 0x0000000400a80947 */ /* 0x000fea0003800000 */
[----:B0-----:R-:W-:Y:S01]  /*0200*/  LOP3.LUT R5, RZ, R6, RZ, 0x33, !PT ;  /* 0x00000006ff057212 */ /* 0x001fe200078e33ff */
[----:B------:R-:W-:Y:S03]  /*0210*/  BSSY.RECONVERGENT B2, `(.L_x_298) ;  /* 0x0000030000027945 */ /* 0x000fe60003800200 */
[----:B------:R-:W-:-:S04]  /*0220*/  IADD3 R5, PT, PT, R2, -UR7, R5 ;  /* 0x8000000702057c10 */ /* 0x000fc8000fffe005 */
[C---:B------:R-:W-:Y:S02]  /*0230*/  ISETP.GE.U32.AND P1, PT, R5.reuse, 0xf00, PT ;  /* 0x00000f000500780c */ /* 0x040fe40003f26070 */
[----:B------:R-:W-:-:S04]  /*0240*/  LEA.HI R2, R5, 0x1, RZ, 0x18 ;  /* 0x0000000105027811 */ /* 0x000fc800078fc0ff */
[----:B------:R-:W-:-:S04]  /*0250*/  LOP3.LUT R21, R2, 0xf, RZ, 0xc0, !PT ;  /* 0x0000000f02157812 */ /* 0x000fc800078ec0ff */
[----:B------:R-:W-:-:S03]  /*0260*/  ISETP.NE.AND P0, PT, R21, RZ, PT ;  /* 0x000000ff1500720c */ /* 0x000fc60003f05270 */
[----:B------:R-:W-:Y:S10]  /*0270*/  @!P1 BRA `(.L_x_299) ;  /* 0x0000000000a49947 */ /* 0x000ff40003800000 */
[----:B------:R-:W0:Y:S01]  /*0280*/  LDCU.64 UR8, c[0x0][0x380] ;  /* 0x00007000ff0877ac */ /* 0x000e220008000a00 */
[----:B------:R-:W-:Y:S01]  /*0290*/  IMAD.WIDE.U32 R8, R6, 0x4, RZ ;  /* 0x0000000406087825 */ /* 0x000fe200078e00ff */
[----:B------:R-:W-:Y:S01]  /*02a0*/  LOP3.LUT R5, R2, 0x1fffff0, RZ, 0xc0, !PT ;  /* 0x01fffff002057812 */ /* 0x000fe200078ec0ff */
[----:B------:R-:W-:-:S04]  /*02b0*/  UIMAD.WIDE.U32 UR4, UR16, 0x4000, URZ ;  /* 0x00004000100478a5 */ /* 0x000fc8000f8e00ff */
[----:B------:R-:W-:Y:S02]  /*02c0*/  IMAD.MOV R5, RZ, RZ, -R5 ;  /* 0x000000ffff057224 */ /* 0x000fe400078e0a05 */
[----:B------:R-:W-:Y:S02]  /*02d0*/  LOP3.LUT R14, R8, UR4, RZ, 0xfc, !PT ;  /* 0x00000004080e7c12 */ /* 0x000fe4000f8efcff */
[----:B------:R-:W-:Y:S02]  /*02e0*/  LOP3.LUT R9, R9, UR5, RZ, 0xfc, !PT ;  /* 0x0000000509097c12 */ /* 0x000fe4000f8efcff */
[----:B0-----:R-:W-:-:S04]  /*02f0*/  IADD3 R14, P1, PT, R14, UR8, RZ ;  /* 0x000000080e0e7c10 */ /* 0x001fc8000ff3e0ff */
[----:B------:R-:W-:-:S04]  /*0300*/  IADD3 R14, P2, PT, R14, 0x2000, RZ ;  /* 0x000020000e0e7810 */ /* 0x000fc80007f5e0ff */
[----:B------:R-:W-:-:S09]  /*0310*/  IADD3.X R9, PT, PT, RZ, UR9, R9, P2, P1 ;  /* 0x00000009ff097c10 */ /* 0x000fd200097e2409 */
.L_x_300:
[----:B------:R-:W-:-:S05]  /*0320*/  IMAD.MOV.U32 R8, RZ, RZ, R14 ;  /* 0x000000ffff087224 */ /* 0x000fca00078e000e */
[----:B------:R-:W2:Y:S04]  /*0330*/  LDG.E R15, desc[UR14][R8.64+-0x2000] ;  /* 0xffe0000e080f7981 */ /* 0x000ea8000c1e1900 */
[----:B------:R-:W2:Y:S04]  /*0340*/  LDG.E R16, desc[UR14][R8.64+-0x1c00] ;  /* 0xffe4000e08107981 */ /* 0x000ea8000c1e1900 */
[----:B------:R-:W3:Y:S04]  /*0350*/  LDG.E R18, desc[UR14][R8.64+-0x1800] ;  /* 0xffe8000e08127981 */ /* 0x000ee8000c1e1900 */
[----:B------:R-:W3:Y:S04]  /*0360*/  LDG.E R17, desc[UR14][R8.64+-0x1400] ;  /* 0xffec000e08117981 */ /* 0x000ee8000c1e1900 */
[----:B------:R-:W4:Y:S04]  /*0370*/  LDG.E R20, desc[UR14][R8.64+-0x1000] ;  /* 0xfff0000e08147981 */ /* 0x000f28000c1e1900 */
        /* <DEDUP_REMOVED lines=10> */
[----:B------:R0:W4:Y:S01]  /*0420*/  LDG.E R7, desc[UR14][R8.64+0x1c00] ;  /* 0x001c000e08077981 */ /* 0x000122000c1e1900 */
[----:B------:R-:W-:-:S02]  /*0430*/  VIADD R5, R5, 0x10 ;  /* 0x0000001005057836 */ /* 0x000fc40000000000 */
[----:B------:R-:W-:-:S03]  /*0440*/  VIADD R6, R6, 0x1000 ;  /* 0x0000100006067836 */ /* 0x000fc60000000000 */
[----:B------:R-:W-:Y:S02]  /*0450*/  ISETP.NE.AND P1, PT, R5, RZ, PT ;  /* 0x000000ff0500720c */ /* 0x000fe40003f25270 */
[----:B--2--5:R-:W-:-:S04]  /*0460*/  VIMNMX3 R15, R4, R15, R16, !PT ;  /* 0x0000000f040f720f */ /* 0x024fc80007800110 */
[----:B---3--:R-:W-:-:S04]  /*0470*/  VIMNMX3 R15, R15, R18, R17, !PT ;  /* 0x000000120f0f720f */ /* 0x008fc80007800111 */
[----:B----4-:R-:W-:-:S04]  /*0480*/  VIMNMX3 R15, R15, R20, R19, !PT ;  /* 0x000000140f0f720f */ /* 0x010fc80007800113 */
[----:B------:R-:W-:-:S04]  /*0490*/  VIMNMX3 R15, R15, R22, R23, !PT ;  /* 0x000000160f0f720f */ /* 0x000fc80007800117 */
[----:B------:R-:W-:-:S04]  /*04a0*/  VIMNMX3 R15, R15, R24, R25, !PT ;  /* 0x000000180f0f720f */ /* 0x000fc80007800119 */
[----:B------:R-:W-:Y:S02]  /*04b0*/  VIMNMX3 R11, R15, R14, R11, !PT ;  /* 0x0000000e0f0b720f */ /* 0x000fe4000780010b */
[----:B------:R-:W-:-:S05]  /*04c0*/  IADD3 R14, P2, PT, R8, 0x4000, RZ ;  /* 0x00004000080e7810 */ /* 0x000fca0007f5e0ff */
[----:B0-----:R-:W-:Y:S01]  /*04d0*/  IMAD.X R9, RZ, RZ, R9, P2 ;  /* 0x000000ffff097224 */ /* 0x001fe200010e0609 */
[----:B------:R-:W-:-:S04]  /*04e0*/  VIMNMX3 R10, R11, R13, R10, !PT ;  /* 0x0000000d0b0a720f */ /* 0x000fc8000780010a */
[----:B------:R-:W-:Y:S01]  /*04f0*/  VIMNMX3 R4, R10, R12, R7, !PT ;  /* 0x0000000c0a04720f */ /* 0x000fe20007800107 */
[----:B------:R-:W-:Y:S06]  /*0500*/  @P1 BRA `(.L_x_300) ;  /* 0xfffffffc00841947 */ /* 0x000fec000383ffff */
.L_x_299:
[----:B------:R-:W-:Y:S05]  /*0510*/  BSYNC.RECONVERGENT B2 ;  /* 0x0000000000027941 */ /* 0x000fea0003800200 */
.L_x_298:
[----:B------:R-:W-:Y:S05]  /*0520*/  @!P0 BRA `(.L_x_297) ;  /* 0x0000000000dc8947 */ /* 0x000fea0003800000 */
[----:B------:R-:W-:Y:S01]  /*0530*/  ISETP.GE.U32.AND P0, PT, R21, 0x8, PT ;  /* 0x000000081500780c */ /* 0x000fe20003f06070 */
[----:B------:R-:W-:Y:S01]  /*0540*/  BSSY.RECONVERGENT B2, `(.L_x_301) ;  /* 0x0000016000027945 */ /* 0x000fe20003800200 */
[----:B------:R-:W-:-:S04]  /*0550*/  LOP3.LUT R16, R2, 0x7, RZ, 0xc0, !PT ;  /* 0x0000000702107812 */ /* 0x000fc800078ec0ff */
[----:B------:R-:W-:-:S07]  /*0560*/  ISETP.NE.AND P1, PT, R16, RZ, PT ;  /* 0x000000ff1000720c */ /* 0x000fce0003f25270 */
[----:B------:R-:W-:Y:S06]  /*0570*/  @!P0 BRA `(.L_x_302) ;  /* 0x0000000000488947 */ /* 0x000fec0003800000 */
[----:B------:R-:W0:Y:S01]  /*0580*/  LDCU.64 UR4, c[0x0][0x380] ;  /* 0x00007000ff0477ac */ /* 0x000e220008000a00 */
[----:B------:R-:W-:-:S04]  /*0590*/  IADD3 R5, P0, PT, R6, UR7, RZ ;  /* 0x0000000706057c10 */ /* 0x000fc8000ff1e0ff */
[----:B------:R-:W-:Y:S02]  /*05a0*/  LEA.HI.X.SX32 R10, R6, RZ, 0x1, P0 ;  /* 0x000000ff060a7211 */ /* 0x000fe400000f0eff */
[----:B0-----:R-:W-:-:S04]  /*05b0*/  LEA R8, P0, R5, UR4, 0x2 ;  /* 0x0000000405087c11 */ /* 0x001fc8000f8010ff */
[----:B------:R-:W-:-:S05]  /*05c0*/  LEA.HI.X R9, R5, UR5, R10, 0x2, P0 ;  /* 0x0000000505097c11 */ /* 0x000fca00080f140a */
[----:B------:R-:W2:Y:S04]  /*05d0*/  LDG.E R5, desc[UR14][R8.64] ;  /* 0x0000000e08057981 */ /* 0x000ea8000c1e1900 */
[----:B------:R-:W2:Y:S04]  /*05e0*/  LDG.E R7, desc[UR14][R8.64+0x400] ;  /* 0x0004000e08077981 */ /* 0x000ea8000c1e1900 */
[----:B------:R-:W3:Y:S04]  /*05f0*/  LDG.E R10, desc[UR14][R8.64+0x800] ;  /* 0x0008000e080a7981 */ /* 0x000ee8000c1e1900 */
[----:B------:R-:W3:Y:S04]  /*0600*/  LDG.E R11, desc[UR14][R8.64+0xc00] ;  /* 0x000c000e080b7981 */ /* 0x000ee8000c1e1900 */
[----:B------:R-:W4:Y:S04]  /*0610*/  LDG.E R12, desc[UR14][R8.64+0x1000] ;  /* 0x0010000e080c7981 */ /* 0x000f28000c1e1900 */
[----:B------:R-:W4:Y:S04]  /*0620*/  LDG.E R13, desc[UR14][R8.64+0x1400] ;  /* 0x0014000e080d7981 */ /* 0x000f28000c1e1900 */
[----:B------:R-:W4:Y:S04]  /*0630*/  LDG.E R14, desc[UR14][R8.64+0x1800] ;  /* 0x0018000e080e7981 */ /* 0x000f28000c1e1900 */
[----:B------:R-:W4:Y:S01]  /*0640*/  LDG.E R15, desc[UR14][R8.64+0x1c00] ;  /* 0x001c000e080f7981 */ /* 0x000f22000c1e1900 */
[----:B------:R-:W-:Y:S01]  /*0650*/  VIADD R6, R6, 0x800 ;  /* 0x0000080006067836 */ /* 0x000fe20000000000 */
[----:B--2--5:R-:W-:-:S04]  /*0660*/  VIMNMX3 R5, R4, R5, R7, !PT ;  /* 0x000000050405720f */ /* 0x024fc80007800107 */
[----:B---3--:R-:W-:-:S04]  /*0670*/  VIMNMX3 R5, R5, R10, R11, !PT ;  /* 0x0000000a0505720f */ /* 0x008fc8000780010b */
[----:B----4-:R-:W-:-:S04]  /*0680*/  VIMNMX3 R5, R5, R12, R13, !PT ;  /* 0x0000000c0505720f */ /* 0x010fc8000780010d */
[----:B------:R-:W-:-:S07]  /*0690*/  VIMNMX3 R4, R5, R14, R15, !PT ;  /* 0x0000000e0504720f */ /* 0x000fce000780010f */
.L_x_302:
[----:B------:R-:W-:Y:S05]  /*06a0*/  BSYNC.RECONVERGENT B2 ;  /* 0x0000000000027941 */ /* 0x000fea0003800200 */
.L_x_301:
        /* <DEDUP_REMOVED lines=14> */
[----:B------:R-:W3:Y:S01]  /*0790*/  LDG.E R10, desc[UR14][R8.64+0xc00] ;  /* 0x000c000e080a7981 */ /* 0x000ee2000c1e1900 */
[----:B------:R-:W-:Y:S01]  /*07a0*/  VIADD R6, R6, 0x400 ;  /* 0x0000040006067836 */ /* 0x000fe20000000000 */
[----:B--2--5:R-:W-:-:S04]  /*07b0*/  VIMNMX3 R4, R4, R5, R7, !PT ;  /* 0x000000050404720f */ /* 0x024fc80007800107 */
[----:B---3--:R-:W-:-:S07]  /*07c0*/  VIMNMX3 R4, R4, R11, R10, !PT ;  /* 0x0000000b0404720f */ /* 0x008fce000780010a */
.L_x_304:
[----:B------:R-:W-:Y:S05]  /*07d0*/  BSYNC.RECONVERGENT B2 ;  /* 0x0000000000027941 */ /* 0x000fea0003800200 */
.L_x_303:
[----:B------:R-:W-:Y:S05]  /*07e0*/  @!P1 BRA `(.L_x_297) ;  /* 0x00000000002c9947 */ /* 0x000fea0003800000 */
[----:B------:R-:W0:Y:S01]  /*07f0*/  LDC.64 R8, c[0x0][0x380] ;  /* 0x0000e000ff087b82 */ /* 0x000e220000000a00 */
[----:B------:R-:W-:Y:S02]  /*0800*/  IMAD.U32 R5, RZ, RZ, UR16 ;  /* 0x00000010ff057e24 */ /* 0x000fe4000f8e00ff */
[----:B------:R-:W-:Y:S02]  /*0810*/  IMAD.MOV R2, RZ, RZ, -R2 ;  /* 0x000000ffff027224 */ /* 0x000fe400078e0a02 */
[----:B0-----:R-:W-:-:S07]  /*0820*/  IMAD.WIDE.U32 R8, R5, 0x4000, R8 ;  /* 0x0000400005087825 */ /* 0x001fce00078e0008 */
.L_x_305:
[----:B------:R-:W-:-:S06]  /*0830*/  IMAD.WIDE R10, R6, 0x4, R8 ;  /* 0x00000004060a7825 */ /* 0x000fcc00078e0208 */
[----:B------:R-:W2:Y:S01]  /*0840*/  LDG.E R11, desc[UR14][R10.64] ;  /* 0x0000000e0a0b7981 */ /* 0x000ea2000c1e1900 */
[----:B------:R-:W-:Y:S02]  /*0850*/  VIADD R2, R2, 0x1 ;  /* 0x0000000102027836 */ /* 0x000fe40000000000 */
[----:B------:R-:W-:-:S03]  /*0860*/  VIADD R6, R6, 0x100 ;  /* 0x0000010006067836 */ /* 0x000fc60000000000 */
[----:B------:R-:W-:Y:S02]  /*0870*/  ISETP.NE.AND P0, PT, R2, RZ, PT ;  /* 0x000000ff0200720c */ /* 0x000fe40003f05270 */
[----:B--2--5:R-:W-:-:S11]  /*0880*/  VIMNMX R4, PT, PT, R11, R4, !PT ;  /* 0x000000040b047248 */ /* 0x024fd60007fe0100 */
[----:B------:R-:W-:Y:S05]  /*0890*/  @P0 BRA `(.L_x_305) ;  /* 0xfffffffc00e40947 */ /* 0x000fea000383ffff */
.L_x_297:
[----:B------:R-:W-:Y:S05]  /*08a0*/  BSYNC.RECONVERGENT B1 ;  /* 0x0000000000017941 */ /* 0x000fea0003800200 */
.L_x_296:
        /* <DEDUP_REMOVED lines=10> */
[----:B------:R-:W1:Y:S06]  /*0950*/  SHFL.DOWN PT, R3, R2, 0x2, 0x1f ;  /* 0x08401f0002037f89 */ /* 0x000e6c00000e0000 */
[----:B------:R-:W2:Y:S01]  /*0960*/  @!P1 S2R R6, SR_CgaCtaId ;  /* 0x0000000000069919 */ /* 0x000ea20000008800 */
[----:B0-----:R-:W-:Y:S02]  /*0970*/  @!P1 MOV R5, 0x400 ;  /* 0x0000040000059802 */ /* 0x001fe40000000f00 */
[----:B------:R-:W-:-:S04]  /*0980*/  @!P1 SHF.R.U32.HI R4, RZ, 0x3, R0 ;  /* 0x00000003ff049819 */ /* 0x000fc80000011600 */
[----:B------:R-:W-:Y:S02]  /*0990*/  @!P1 LOP3.LUT R4, R4, 0x7c, RZ, 0xc0, !PT ;  /* 0x0000007c04049812 */ /* 0x000fe400078ec0ff */
[----:B-1----:R-:W-:Y:S02]  /*09a0*/  @!P0 VIMNMX R2, PT, PT, R2, R3, !PT ;  /* 0x0000000302028248 */ /* 0x002fe40007fe0100 */
[----:B------:R-:W-:-:S03]  /*09b0*/  ISETP.GT.AND P0, PT, R8, 0x1b, PT ;  /* 0x0000001b0800780c */ /* 0x000fc60003f04270 */
[----:B------:R-:W0:Y:S01]  /*09c0*/  SHFL.DOWN PT, R3, R2, 0x4, 0x1f ;  /* 0x08801f0002037f89 */ /* 0x000e2200000e0000 */
[----:B--2---:R-:W-:-:S05]  /*09d0*/  @!P1 LEA R5, R6, R5, 0x18 ;  /* 0x0000000506059211 */ /* 0x004fca00078ec0ff */
        /* <DEDUP_REMOVED lines=24> */
.L_x_306:
[----:B------:R-:W1:Y:S01]  /*0b60*/  S2R R9, SR_LANEID ;  /* 0x0000000000097919 */ /* 0x000e620000000000 */
[----:B------:R-:W-:-:S05]  /*0b70*/  LOP3.LUT R2, R0, 0x3e0, RZ, 0xc0, !PT ;  /* 0x000003e000027812 */ /* 0x000fca00078ec0ff */
[----:B------:R-:W-:Y:S01]  /*0b80*/  VIADD R4, R2, 0x20 ;  /* 0x0000002002047836 */ /* 0x000fe20000000000 */
[----:B------:R-:W-:-:S04]  /*0b90*/  LOP3.LUT R2, RZ, R2, RZ, 0x33, !PT ;  /* 0x00000002ff027212 */ /* 0x000fc800078e33ff */
[----:B------:R-:W-:Y:S01]  /*0ba0*/  ISETP.GT.AND P0, PT, R4, R3, PT ;  /* 0x000000030400720c */ /* 0x000fe20003f04270 */
[----:B------:R-:W-:-:S05]  /*0bb0*/  IMAD.IADD R2, R3, 0x1, R2 ;  /* 0x0000000103027824 */ /* 0x000fca00078e0202 */
[----:B------:R-:W-:-:S05]  /*0bc0*/  SEL R2, R2, 0x1f, P0 ;  /* 0x0000001f02027807 */ /* 0x000fca0000000000 */
[----:B------:R-:W2:Y:S01]  /*0bd0*/  SHFL.DOWN PT, R4, R7, 0x1, R2 ;  /* 0x0820000007047989 */ /* 0x000ea200000e0002 */
[C---:B-1----:R-:W-:Y:S01]  /*0be0*/  ISETP.GE.AND P0, PT, R9.reuse, R2, PT ;  /* 0x000000020900720c */ /* 0x042fe20003f06270 */
[C---:B0-----:R-:W-:Y:S01]  /*0bf0*/  VIADD R5, R9.reuse, 0x2 ;  /* 0x0000000209057836 */ /* 0x041fe20000000000 */
[----:B------:R-:W-:-:S11]  /*0c00*/  ISETP.NE.AND P1, PT, R9, RZ, PT ;  /* 0x000000ff0900720c */ /* 0x000fd60003f25270 */
[----:B--2---:R-:W-:Y:S02]  /*0c10*/  @!P0 VIMNMX R7, PT, PT, R4, R7, !PT ;  /* 0x0000000704078248 */ /* 0x004fe40007fe0100 */
[----:B------:R-:W0:Y:S01]  /*0c20*/  @!P1 S2R R11, SR_CgaCtaId ;  /* 0x00000000000b9919 */ /* 0x000e220000008800 */
[----:B------:R-:W-:Y:S01]  /*0c30*/  ISETP.GT.AND P0, PT, R5, R2, PT ;  /* 0x000000020500720c */ /* 0x000fe20003f04270 */
[----:B------:R-:W-:Y:S01]  /*0c40*/  VIADD R5, R9, 0x4 ;  /* 0x0000000409057836 */ /* 0x000fe20000000000 */
[----:B------:R-:W-:Y:S01]  /*0c50*/  @!P1 MOV R6, 0x400 ;  /* 0x0000040000069802 */ /* 0x000fe20000000f00 */
[----:B------:R-:W1:Y:S10]  /*0c60*/  SHFL.DOWN PT, R4, R7, 0x2, R2 ;  /* 0x0840000007047989 */ /* 0x000e7400000e0002 */
        /* <DEDUP_REMOVED lines=28> */
[----:B------:R-:W0:Y:S04]  /*0e30*/  LDS R0, [UR4+0xc] ;  /* 0x00000c04ff007984 */ /* 0x000e280008000800 */
[----:B------:R-:W2:Y:S04]  /*0e40*/  LDS.128 R8, [UR4+0x10] ;  /* 0x00001004ff087984 */ /* 0x000ea80008000c00 */
[----:B-1----:R-:W1:Y:S01]  /*0e50*/  LDS.64 R6, [UR4+0x20] ;  /* 0x00002004ff067984 */ /* 0x002e620008000a00 */
[----:B0-----:R-:W-:Y:S02]  /*0e60*/  @P2 VIMNMX R5, PT, PT, R5, R0, !PT ;  /* 0x0000000005052248 */ /* 0x001fe40007fe0100 */
[----:B------:R-:W-:-:S02]  /*0e70*/  ISETP.GT.AND P2, PT, R3, 0xa0, PT ;  /* 0x000000a00300780c */ /* 0x000fc40003f44270 */
[----:B--2---:R-:W-:Y:S02]  /*0e80*/  @P4 VIMNMX R5, PT, PT, R5, R8, !PT ;  /* 0x0000000805054248 */ /* 0x004fe40007fe0100 */
[----:B------:R-:W-:Y:S02]  /*0e90*/  ISETP.GT.AND P4, PT, R3, 0xc0, PT ;  /* 0x000000c00300780c */ /* 0x000fe40003f84270 */
[----:B------:R-:W-:Y:S02]  /*0ea0*/  @P3 VIMNMX R5, PT, PT, R5, R9, !PT ;  /* 0x0000000905053248 */ /* 0x000fe40007fe0100 */
[----:B------:R-:W-:Y:S02]  /*0eb0*/  ISETP.GT.AND P3, PT, R3, 0xe0, PT ;  /* 0x000000e00300780c */ /* 0x000fe40003f64270 */
[----:B------:R-:W-:-:S04]  /*0ec0*/  @P1 VIMNMX R5, PT, PT, R5, R10, !PT ;  /* 0x0000000a05051248 */ /* 0x000fc80007fe0100 */
[----:B------:R-:W-:-:S04]  /*0ed0*/  @P2 VIMNMX R5, PT, PT, R5, R11, !PT ;  /* 0x0000000b05052248 */ /* 0x000fc80007fe0100 */
[----:B-1----:R-:W-:-:S04]  /*0ee0*/  @P4 VIMNMX R5, PT, PT, R5, R6, !PT ;  /* 0x0000000605054248 */ /* 0x002fc80007fe0100 */
[----:B------:R-:W-:Y:S01]  /*0ef0*/  @P3 VIMNMX R5, PT, PT, R5, R7, !PT ;  /* 0x0000000705053248 */ /* 0x000fe20007fe0100 */
[----:B------:R-:W-:Y:S06]  /*0f00*/  BRA `(.L_x_307) ;  /* 0x0000001000287947 */ /* 0x000fec0003800000 */
.L_x_293:
[----:B------:R-:W0:Y:S01]  /*0f10*/  S2R R0, SR_TID.X ;  /* 0x0000000000007919 */ /* 0x000e220000002100 */
[----:B------:R-:W1:Y:S01]  /*0f20*/  LDC.64 R4, c[0x0][0x380] ;  /* 0x0000e000ff047b82 */ /* 0x000e620000000a00 */
[----:B0-----:R-:W-:-:S04]  /*0f30*/  VIADD R7, R0, UR7 ;  /* 0x0000000700077c36 */ /* 0x001fc80008000000 */
[----:B-1----:R-:W-:-:S05]  /*0f40*/  IMAD.WIDE.U32 R4, R7, 0x4, R4 ;  /* 0x0000000407047825 */ /* 0x002fca00078e0004 */
[----:B------:R-:W2:Y:S04]  /*0f50*/  LDG.E R6, desc[UR14][R4.64] ;  /* 0x0000000e04067981 */ /* 0x000ea8000c1e1900 */
[----:B------:R-:W2:Y:S04]  /*0f60*/  LDG.E R7, desc[UR14][R4.64+0x400] ;  /* 0x0004000e04077981 */ /* 0x000ea8000c1e1900 */
[----:B------:R-:W2:Y:S04]  /*0f70*/  LDG.E R8, desc[UR14][R4.64+0x800] ;  /* 0x0008000e04087981 */ /* 0x000ea8000c1e1900 */
[----:B------:R-:W3:Y:S04]  /*0f80*/  LDG.E R9, desc[UR14][R4.64+0xc00] ;  /* 0x000c000e04097981 */ /* 0x000ee8000c1e1900 */
[----:B------:R-:W3:Y:S04]  /*0f90*/  LDG.E R10, desc[UR14][R4.64+0x1000] ;  /* 0x0010000e040a7981 */ /* 0x000ee8000c1e1900 */
[----:B------:R-:W3:Y:S04]  /*0fa0*/  LDG.E R11, desc[UR14][R4.64+0x1400] ;  /* 0x0014000e040b7981 */ /* 0x000ee8000c1e1900 */
[----:B------:R-:W4:Y:S04]  /*0fb0*/  LDG.E R12, desc[UR14][R4.64+0x1800] ;  /* 0x0018000e040c7981 */ /* 0x000f28000c1e1900 */
[----:B------:R-:W4:Y:S04]  /*0fc0*/  LDG.E R13, desc[UR14][R4.64+0x1c00] ;  /* 0x001c000e040d7981 */ /* 0x000f28000c1e1900 */
[----:B------:R-:W4:Y:S04]  /*0fd0*/  LDG.E R14, desc[UR14][R4.64+0x2000] ;  /* 0x0020000e040e7981 */ /* 0x000f28000c1e1900 */
[----:B------:R-:W5:Y:S04]  /*0fe0*/  LDG.E R15, desc[UR14][R4.64+0x2400] ;  /* 0x0024000e040f7981 */ /* 0x000f68000c1e1900 */
[----:B------:R-:W5:Y:S04]  /*0ff0*/  LDG.E R16, desc[UR14][R4.64+0x2800] ;  /* 0x0028000e04107981 */ /* 0x000f68000c1e1900 */
[----:B------:R-:W5:Y:S04]  /*1000*/  LDG.E R17, desc[UR14][R4.64+0x2c00] ;  /* 0x002c000e04117981 */ /* 0x000f68000c1e1900 */
[----:B------:R-:W5:Y:S04]  /*1010*/  LDG.E R18, desc[UR14][R4.64+0x3000] ;  /* 0x0030000e04127981 */ /* 0x000f68000c1e1900 */
[----:B------:R-:W5:Y:S04]  /*1020*/  LDG.E R19, desc[UR14][R4.64+0x3400] ;  /* 0x0034000e04137981 */ /* 0x000f68000c1e1900 */
[----:B------:R-:W5:Y:S04]  /*1030*/  LDG.E R20, desc[UR14][R4.64+0x3800] ;  /* 0x0038000e04147981 */ /* 0x000f68000c1e1900 */
[----:B------:R-:W5:Y:S01]  /*1040*/  LDG.E R21, desc[UR14][R4.64+0x3c00] ;  /* 0x003c000e04157981 */ /* 0x000f62000c1e1900 */
[----:B------:R-:W-:-:S04]  /*1050*/  ISETP.GE.U32.AND P0, PT, R23, UR5, PT ;  /* 0x0000000517007c0c */ /* 0x000fc8000bf06070 */
[----:B------:R-:W-:Y:S02]  /*1060*/  ISETP.GE.U32.AND.EX P0, PT, R22, UR4, PT, P0 ;  /* 0x0000000416007c0c */ /* 0x000fe4000bf06100 */
[----:B--2---:R-:W-:Y:S02]  /*1070*/  VIMNMX3 R6, R6, R7, R8, !PT ;  /* 0x000000070606720f */ /* 0x004fe40007800108 */
[----:B---3--:R-:W-:Y:S02]  /*1080*/  VIMNMX3 R9, R9, R10, R11, !PT ;  /* 0x0000000a0909720f */ /* 0x008fe4000780010b */
[----:B----4-:R-:W-:-:S04]  /*1090*/  VIMNMX3 R12, R12, R13, R14, !PT ;  /* 0x0000000d0c0c720f */ /* 0x010fc8000780010e */
[----:B------:R-:W-:Y:S02]  /*10a0*/  VIMNMX3 R6, R6, R9, R12, !PT ;  /* 0x000000090606720f */ /* 0x000fe4000780010c */
[----:B-----5:R-:W-:Y:S02]  /*10b0*/  VIMNMX3 R16, R15, R16, R17, !PT ;  /* 0x000000100f10720f */ /* 0x020fe40007800111 */
[----:B------:R-:W-:-:S04]  /*10c0*/  VIMNMX3 R18, R18, R19, R20, !PT ;  /* 0x000000131212720f */ /* 0x000fc80007800114 */
[----:B------:R-:W-:-:S04]  /*10d0*/  VIMNMX3 R21, R16, R18, R21, !PT ;  /* 0x000000121015720f */ /* 0x000fc80007800115 */
[----:B------:R-:W-:Y:S01]  /*10e0*/  VIMNMX R8, PT, PT, R6, R21, !PT ;  /* 0x0000001506087248 */ /* 0x000fe20007fe0100 */
[----:B------:R-:W-:Y:S06]  /*10f0*/  @!P0 BRA `(.L_x_308) ;  /* 0x0000000c00108947 */ /* 0x000fec0003800000 */
[----:B------:R-:W-:Y:S01]  /*1100*/  UIADD3 UR8, UP0, UPT, UR5, UR7, URZ ;  /* 0x0000000705087290 */ /* 0x000fe2000ff1e0ff */
[----:B------:R-:W-:Y:S01]  /*1110*/  IADD3 R25, P2, PT, R2, -0x1000, RZ ;  /* 0xfffff00002197810 */ /* 0x000fe20007f5e0ff */
[----:B------:R-:W0:Y:S01]  /*1120*/  LDCU.64 UR12, c[0x0][0x380] ;  /* 0x00007000ff0c77ac */ /* 0x000e220008000a00 */
[----:B------:R-:W-:Y:S02]  /*1130*/  LOP3.LUT R5, RZ, R0, RZ, 0x33, !PT ;  /* 0x00000000ff057212 */ /* 0x000fe400078e33ff */
[----:B------:R-:W-:Y:S01]  /*1140*/  IADD3.X R10, PT, PT, R3, -0x1, RZ, P2, !PT ;  /* 0xffffffff030a7810 */ /* 0x000fe200017fe4ff */
[----:B------:R-:W-:Y:S01]  /*1150*/  UIADD3.X UR9, UPT, UPT, URZ, UR4, URZ, UP0, !UPT ;  /* 0x00000004ff097290 */ /* 0x000fe200087fe4ff */
[----:B------:R-:W-:Y:S01]  /*1160*/  ISETP.LT.U32.AND P0, PT, R25, UR8, PT ;  /* 0x0000000819007c0c */ /* 0x000fe2000bf01070 */
[----:B------:R-:W-:Y:S01]  /*1170*/  UMOV UR6, UR5 ;  /* 0x0000000500067c82 */ /* 0x000fe20008000000 */
[----:B------:R-:W-:Y:S01]  /*1180*/  IADD3 R9, P1, PT, R0, UR8, RZ ;  /* 0x0000000800097c10 */ /* 0x000fe2000ff3e0ff */
[----:B------:R-:W-:Y:S01]  /*1190*/  UMOV UR4, URZ ;  /* 0x000000ff00047c82 */ /* 0x000fe20008000000 */
[----:B------:R-:W-:Y:S01]  /*11a0*/  IADD3 R5, PT, PT, R2, -UR5, R5 ;  /* 0x8000000502057c10 */ /* 0x000fe2000fffe005 */
[----:B------:R-:W-:Y:S01]  /*11b0*/  IMAD.U32 R7, RZ, RZ, UR9 ;  /* 0x00000009ff077e24 */ /* 0x000fe2000f8e00ff */
[----:B------:R-:W-:Y:S01]  /*11c0*/  UMOV UR10, UR8 ;  /* 0x00000008000a7c82 */ /* 0x000fe20008000000 */
[----:B------:R-:W-:-:S03]  /*11d0*/  IMAD.X R4, RZ, RZ, UR9, P1 ;  /* 0x00000009ff047e24 */ /* 0x000fc600088e06ff */
[----:B------:R-:W-:Y:S01]  /*11e0*/  ISETP.GT.U32.AND.EX P0, PT, R7, R10, PT, P0 ;  /* 0x0000000a0700720c */ /* 0x000fe20003f04100 */
[----:B------:R-:W-:Y:S01]  /*11f0*/  VIADD R7, R5, -UR7 ;  /* 0x8000000705077c36 */ /* 0x000fe20008000000 */
[----:B------:R-:W-:Y:S01]  /*1200*/  UMOV UR7, UR9 ;  /* 0x0000000900077c82 */ /* 0x000fe20008000000 */
[----:B0-----:R-:W-:-:S04]  /*1210*/  LEA R6, P2, R9, UR12, 0x2 ;  /* 0x0000000c09067c11 */ /* 0x001fc8000f8410ff */
[----:B------:R-:W-:Y:S02]  /*1220*/  IADD3 R6, P1, PT, R6, 0x2000, RZ ;  /* 0x0000200006067810 */ /* 0x000fe40007f3e0ff */
[----:B------:R-:W-:-:S05]  /*1230*/  LEA.HI.X R9, R9, UR13, R4, 0x2, P2 ;  /* 0x0000000d09097c11 */ /* 0x000fca00090f1404 */
[----:B------:R-:W-:Y:S01]  /*1240*/  IMAD.X R9, RZ, RZ, R9, P1 ;  /* 0x000000ffff097224 */ /* 0x000fe200008e0609 */
[----:B------:R-:W-:Y:S06]  /*1250*/  @P0 BRA `(.L_x_309) ;  /* 0x0000000000e00947 */ /* 0x000fec0003800000 */
[----:B------:R-:W0:Y:S01]  /*1260*/  LDC.64 R2, c[0x0][0x3b8] ;  /* 0x0000ee00ff027b82 */ /* 0x000e220000000a00 */
[----:B------:R-:W1:Y:S01]  /*1270*/  LDCU.64 UR12, c[0x0][0x380] ;  /* 0x00007000ff0c77ac */ /* 0x000e620008000a00 */
[----:B------:R-:W-:Y:S01]  /*1280*/  NOP ;  /* 0x0000000000007918 */ /* 0x000fe20000000000 */
.L_x_310:
[----:B------:R-:W-:-:S05]  /*1290*/  IADD3 R5, P0, PT, R0, UR8, RZ ;  /* 0x0000000800057c10 */ /* 0x000fca000ff1e0ff */
[----:B------:R-:W-:Y:S01]  /*12a0*/  IMAD.X R12, RZ, RZ, UR9, P0 ;  /* 0x00000009ff0c7e24 */ /* 0x000fe200080e06ff */
[----:B-1----:R-:W-:-:S04]  /*12b0*/  LEA R4, P0, R5, UR12, 0x2 ;  /* 0x0000000c05047c11 */ /* 0x002fc8000f8010ff */
[----:B------:R-:W-:-:S05]  /*12c0*/  LEA.HI.X R5, R5, UR13, R12, 0x2, P0 ;  /* 0x0000000d05057c11 */ /* 0x000fca00080f140c */
        /* <DEDUP_REMOVED lines=16> */
[----:B------:R-:W-:-:S02]  /*13d0*/  USHF.R.S32.HI UR11, URZ, 0x1f, UR5 ;  /* 0x0000001fff0b7899 */ /* 0x000fc40008011405 */
[----:B------:R-:W-:-:S04]  /*13e0*/  UIADD3 UR6, UP0, UPT, UR5, UR10, URZ ;  /* 0x0000000a05067290 */ /* 0x000fc8000ff1e0ff */
[----:B------:R-:W-:Y:S01]  /*13f0*/  UIADD3.X UR7, UPT, UPT, UR11, UR7, URZ, UP0, !UPT ;  /* 0x000000070b077290 */ /* 0x000fe200087fe4ff */
[----:B--2---:R-:W-:Y:S02]  /*1400*/  VIMNMX3 R8, R8, R27, R26, !PT ;  /* 0x0000001b0808720f */ /* 0x004fe4000780011a */
[----:B0-----:R-:W-:-:S04]  /*1410*/  IADD3 R26, P1, PT, R2, -UR8, RZ ;  /* 0x80000008021a7c10 */ /* 0x001fc8000ff3e0ff */
[----:B------:R-:W-:Y:S02]  /*1420*/  ISETP.GE.U32.AND P0, PT, R26, UR5, PT ;  /* 0x000000051a007c0c */ /* 0x000fe4000bf06070 */
[----:B---3--:R-:W-:Y:S02]  /*1430*/  VIMNMX3 R11, R11, R12, R13, !PT ;  /* 0x0000000c0b0b720f */ /* 0x008fe4000780010d */
[----:B------:R-:W-:-:S04]  /*1440*/  IADD3.X R12, PT, PT, R3, ~UR9, RZ, P1, !PT ;  /* 0x80000009030c7c10 */ /* 0x000fc80008ffe4ff */
[----:B------:R-:W-:Y:S02]  /*1450*/  ISETP.GE.U32.AND.EX P0, PT, R12, UR11, PT, P0 ;  /* 0x0000000b0c007c0c */ /* 0x000fe4000bf06100 */
        /* <DEDUP_REMOVED lines=8> */
[----:B------:R-:W-:Y:S02]  /*14e0*/  UIADD3 UR8, UP0, UPT, UR5, UR8, URZ ;  /* 0x0000000805087290 */ /* 0x000fe4000ff1e0ff */
[----:B------:R-:W-:Y:S01]  /*14f0*/  IMAD.U32 R11, RZ, RZ, UR5 ;  /* 0x00000005ff0b7e24 */ /* 0x000fe2000f8e00ff */
[----:B------:R-:W-:Y:S01]  /*1500*/  UIADD3 UR4, UPT, UPT, UR4, 0x1, URZ ;  /* 0x0000000104047890 */ /* 0x000fe2000fffe0ff */
[----:B------:R-:W-:Y:S01]  /*1510*/  IMAD.MOV.U32 R4, RZ, RZ, R6 ;  /* 0x000000ffff047224 */ /* 0x000fe200078e0006 */
[----:B------:R-:W-:Y:S01]  /*1520*/  UIADD3.X UR9, UPT, UPT, UR11, UR9, URZ, UP0, !UPT ;  /* 0x000000090b097290 */ /* 0x000fe200087fe4ff */
[----:B------:R-:W-:Y:S01]  /*1530*/  IMAD.MOV.U32 R5, RZ, RZ, R9 ;  /* 0x000000ffff057224 */ /* 0x000fe200078e0009 */
[----:B------:R-:W-:Y:S01]  /*1540*/  ISETP.LT.U32.AND P0, PT, R25, UR8, PT ;  /* 0x0000000819007c0c */ /* 0x000fe2000bf01070 */
[----:B------:R-:W-:Y:S01]  /*1550*/  VIADD R7, R7, -UR5 ;  /* 0x8000000507077c36 */ /* 0x000fe20008000000 */
[----:B------:R-:W-:Y:S01]  /*1560*/  UMOV UR10, UR6 ;  /* 0x00000006000a7c82 */ /* 0x000fe20008000000 */
[----:B------:R-:W-:-:S04]  /*1570*/  IMAD.WIDE R4, R11, 0x4, R4 ;  /* 0x000000040b047825 */ /* 0x000fc800078e0204 */
[----:B------:R-:W-:Y:S02]  /*1580*/  IMAD.U32 R13, RZ, RZ, UR9 ;  /* 0x00000009ff0d7e24 */ /* 0x000fe4000f8e00ff */
[----:B------:R-:W-:Y:S02]  /*1590*/  IMAD.MOV.U32 R6, RZ, RZ, R4 ;  /* 0x000000ffff067224 */ /* 0x000fe400078e0004 */
[----:B------:R-:W-:Y:S01]  /*15a0*/  IMAD.MOV.U32 R9, RZ, RZ, R5 ;  /* 0x000000ffff097224 */ /* 0x000fe200078e0005 */
[----:B------:R-:W-:-:S13]  /*15b0*/  ISETP.GT.U32.AND.EX P0, PT, R13, R10, PT, P0 ;  /* 0x0000000a0d00720c */ /* 0x000fda0003f04100 */
[----:B------:R-:W-:Y:S05]  /*15c0*/  @!P0 BRA `(.L_x_310) ;  /* 0xfffffffc00308947 */ /* 0x000fea000383ffff */
[----:B------:R-:W-:-:S05]  /*15d0*/  UMOV UR6, UR5 ;  /* 0x0000000500067c82 */ /* 0x000fca0008000000 */
.L_x_309:
[C---:B------:R-:W-:Y:S01]  /*15e0*/  VIADD R5, R2.reuse, -UR8 ;  /* 0x8000000802057c36 */ /* 0x040fe20008000000 */
[----:B------:R-:W-:Y:S01]  /*15f0*/  ISETP.LE.U32.AND P1, PT, R2, UR8, PT ;  /* 0x0000000802007c0c */ /* 0x000fe2000bf23070 */
[----:B------:R-:W-:Y:S01]  /*1600*/  IMAD.U32 R4, RZ, RZ, UR9 ;  /* 0x00000009ff047e24 */ /* 0x000fe2000f8e00ff */
[----:B------:R-:W-:Y:S02]  /*1610*/  BSSY.RECONVERGENT B1, `(.L_x_308) ;  /* 0x0000072000017945 */ /* 0x000fe40003800200 */
[----:B------:R-:W-:-:S04]  /*1620*/  ISETP.GE.AND P0, PT, R0, R5, PT ;  /* 0x000000050000720c */ /* 0x000fc80003f06270 */
[----:B------:R-:W-:-:S13]  /*1630*/  ISETP.GE.U32.OR.EX P0, PT, R4, R3, P0, P1 ;  /* 0x000000030400720c */ /* 0x000fda0000706510 */
[----:B------:R-:W-:Y:S05]  /*1640*/  @P0 BRA `(.L_x_311) ;  /* 0x0000000400b80947 */ /* 0x000fea0003800000 */
[----:B------:R-:W0:Y:S01]  /*1650*/  LDC R4, c[0x0][0x3c0] ;  /* 0x0000f000ff047b82 */ /* 0x000e220000000800 */
[----:B------:R-:W-:Y:S01]  /*1660*/  USHF.L.U32 UR5, UR16, 0xc, URZ ;  /* 0x0000000c10057899 */ /* 0x000fe200080006ff */
[----:B------:R-:W-:Y:S01]  /*1670*/  LOP3.LUT R3, RZ, R0, RZ, 0x33, !PT ;  /* 0x00000000ff037212 */ /* 0x000fe200078e33ff */
[----:B------:R-:W-:Y:S02]  /*1680*/  BSSY.RECONVERGENT B2, `(.L_x_312) ;  /* 0x000002f000027945 */ /* 0x000fe40003800200 */
[----:B------:R-:W-:-:S06]  /*1690*/  UIADD3 UR5, UPT, UPT, UR5, UR6, URZ ;  /* 0x0000000605057290 */ /* 0x000fcc000fffe0ff */
[----:B------:R-:W-:Y:S01]  /*16a0*/  IADD3 R2, PT, PT, R2, -UR5, R3 ;  /* 0x8000000502027c10 */ /* 0x000fe2000fffe003 */
[----:B0-----:R-:W-:Y:S02]  /*16b0*/  IMAD R3, R4, UR4, RZ ;  /* 0x0000000404037c24 */ /* 0x001fe4000f8e02ff */
[----:B------:R-:W-:Y:S02]  /*16c0*/  IMAD.MOV.U32 R4, RZ, RZ, R0 ;  /* 0x000000ffff047224 */ /* 0x000fe400078e0000 */
[----:B------:R-:W-:-:S05]  /*16d0*/  IMAD R2, R3, -0x1000, R2 ;  /* 0xfffff00003027824 */ /* 0x000fca00078e0202 */
[C---:B------:R-:W-:Y:S02]  /*16e0*/  ISETP.GE.U32.AND P0, PT, R2.reuse, 0xf00, PT ;  /* 0x00000f000200780c */ /* 0x040fe40003f06070 */
[----:B------:R-:W-:-:S04]  /*16f0*/  LEA.HI R20, R2, 0x1, RZ, 0x18 ;  /* 0x0000000102147811 */ /* 0x000fc800078fc0ff */
[----:B------:R-:W-:-:S04]  /*1700*/  LOP3.LUT R21, R20, 0xf, RZ, 0xc0, !PT ;  /* 0x0000000f14157812 */ /* 0x000fc800078ec0ff */
[----:B------:R-:W-:-:S03]  /*1710*/  ISETP.NE.AND P1, PT, R21, RZ, PT ;  /* 0x000000ff1500720c */ /* 0x000fc60003f25270 */
[----:B------:R-:W-:Y:S10]  /*1720*/  @!P0 BRA `(.L_x_313) ;  /* 0x0000000000908947 */ /* 0x000ff40003800000 */
[----:B------:R-:W-:Y:S01]  /*1730*/  LEA.HI R2, R7, 0x1, RZ, 0x18 ;  /* 0x0000000107027811 */ /* 0x000fe200078fc0ff */
[----:B------:R-:W-:-:S03]  /*1740*/  IMAD.MOV.U32 R4, RZ, RZ, R0 ;  /* 0x000000ffff047224 */ /* 0x000fc600078e0000 */
[----:B------:R-:W-:-:S05]  /*1750*/  LOP3.LUT R2, R2, 0x1fffff0, RZ, 0xc0, !PT ;  /* 0x01fffff002027812 */ /* 0x000fca00078ec0ff */
[----:B------:R-:W-:-:S07]  /*1760*/  IMAD.MOV R5, RZ, RZ, -R2 ;  /* 0x000000ffff057224 */ /* 0x000fce00078e0a02 */
.L_x_314:
[----:B------:R-:W-:Y:S02]  /*1770*/  IMAD.MOV.U32 R2, RZ, RZ, R6 ;  /* 0x000000ffff027224 */ /* 0x000fe400078e0006 */
[----:B------:R-:W-:-:S05]  /*1780*/  IMAD.MOV.U32 R3, RZ, RZ, R9 ;  /* 0x000000ffff037224 */ /* 0x000fca00078e0009 */
[----:B------:R-:W2:Y:S04]  /*1790*/  LDG.E R15, desc[UR14][R2.64+-0x2000] ;  /* 0xffe0000e020f7981 */ /* 0x000ea8000c1e1900 */
[----:B------:R-:W2:Y:S04]  /*17a0*/  LDG.E R14, desc[UR14][R2.64+-0x1c00] ;  /* 0xffe4000e020e7981 */ /* 0x000ea8000c1e1900 */
[----:B------:R-:W3:Y:S04]  /*17b0*/  LDG.E R17, desc[UR14][R2.64+-0x1800] ;  /* 0xffe8000e02117981 */ /* 0x000ee8000c1e1900 */
[----:B------:R-:W3:Y:S04]  /*17c0*/  LDG.E R16, desc[UR14][R2.64+-0x1400] ;  /* 0xffec000e02107981 */ /* 0x000ee8000c1e1900 */
        /* <DEDUP_REMOVED lines=12> */
[----:B------:R-:W-:-:S02]  /*1890*/  VIADD R5, R5, 0x10 ;  /* 0x0000001005057836 */ /* 0x000fc40000000000 */
[----:B------:R-:W-:-:S03]  /*18a0*/  VIADD R4, R4, 0x1000 ;  /* 0x0000100004047836 */ /* 0x000fc60000000000 */
[----:B------:R-:W-:Y:S02]  /*18b0*/  ISETP.NE.AND P0, PT, R5, RZ, PT ;  /* 0x000000ff0500720c */ /* 0x000fe40003f05270 */
[----:B--2---:R-:W-:-:S04]  /*18c0*/  VIMNMX3 R14, R8, R15, R14, !PT ;  /* 0x0000000f080e720f */ /* 0x004fc8000780010e */
[----:B---3--:R-:W-:-:S04]  /*18d0*/  VIMNMX3 R14, R14, R17, R16, !PT ;  /* 0x000000110e0e720f */ /* 0x008fc80007800110 */
[----:B----4-:R-:W-:-:S04]  /*18e0*/  VIMNMX3 R14, R14, R19, R18, !PT ;  /* 0x000000130e0e720f */ /* 0x010fc80007800112 */
[----:B-----5:R-:W-:-:S04]  /*18f0*/  VIMNMX3 R14, R14, R23, R22, !PT ;  /* 0x000000170e0e720f */ /* 0x020fc80007800116 */
[----:B------:R-:W-:-:S04]  /*1900*/  VIMNMX3 R14, R14, R25, R24, !PT ;  /* 0x000000190e0e720f */ /* 0x000fc80007800118 */
[----:B------:R-:W-:Y:S02]  /*1910*/  VIMNMX3 R13, R14, R13, R6, !PT ;  /* 0x0000000d0e0d720f */ /* 0x000fe40007800106 */
[----:B------:R-:W-:Y:S02]  /*1920*/  IADD3 R6, P2, PT, R2, 0x4000, RZ ;  /* 0x0000400002067810 */ /* 0x000fe40007f5e0ff */
[----:B------:R-:W-:-:S03]  /*1930*/  VIMNMX3 R12, R13, R9, R12, !PT ;  /* 0x000000090d0c720f */ /* 0x000fc6000780010c */
[----:B------:R-:W-:Y:S01]  /*1940*/  IMAD.X R9, RZ, RZ, R3, P2 ;  /* 0x000000ffff097224 */ /* 0x000fe200010e0603 */
[----:B------:R-:W-:Y:S01]  /*1950*/  VIMNMX3 R8, R12, R10, R11, !PT ;  /* 0x0000000a0c08720f */ /* 0x000fe2000780010b */
[----:B------:R-:W-:Y:S06]  /*1960*/  @P0 BRA `(.L_x_314) ;  /* 0xfffffffc00800947 */ /* 0x000fec000383ffff */
.L_x_313:
[----:B------:R-:W-:Y:S05]  /*1970*/  BSYNC.RECONVERGENT B2 ;  /* 0x0000000000027941 */ /* 0x000fea0003800200 */
.L_x_312:
[----:B------:R-:W-:Y:S05]  /*1980*/  @!P1 BRA `(.L_x_311) ;  /* 0x0000000000e89947 */ /* 0x000fea0003800000 */
[----:B------:R-:W-:Y:S01]  /*1990*/  ISETP.GE.U32.AND P0, PT, R21, 0x8, PT ;  /* 0x000000081500780c */ /* 0x000fe20003f06070 */
[----:B------:R-:W-:Y:S01]  /*19a0*/  BSSY.RECONVERGENT B2, `(.L_x_315) ;  /* 0x0000015000027945 */ /* 0x000fe20003800200 */
[----:B------:R-:W-:-:S04]  /*19b0*/  LOP3.LUT R15, R20, 0x7, RZ, 0xc0, !PT ;  /* 0x00000007140f7812 */ /* 0x000fc800078ec0ff */
[----:B------:R-:W-:-:S07]  /*19c0*/  ISETP.NE.AND P1, PT, R15, RZ, PT ;  /* 0x000000ff0f00720c */ /* 0x000fce0003f25270 */
[----:B------:R-:W-:Y:S06]  /*19d0*/  @!P0 BRA `(.L_x_316) ;  /* 0x0000000000448947 */ /* 0x000fec0003800000 */
[----:B------:R-:W-:-:S05]  /*19e0*/  IADD3 R3, P0, PT, R4, UR8, RZ ;  /* 0x0000000804037c10 */ /* 0x000fca000ff1e0ff */
[----:B------:R-:W-:Y:S01]  /*19f0*/  IMAD.X R6, RZ, RZ, UR9, P0 ;  /* 0x00000009ff067e24 */ /* 0x000fe200080e06ff */
[----:B------:R-:W-:-:S04]  /*1a00*/  LEA R2, P0, R3, UR12, 0x2 ;  /* 0x0000000c03027c11 */ /* 0x000fc8000f8010ff */
[----:B------:R-:W-:-:S05]  /*1a10*/  LEA.HI.X R3, R3, UR13, R6, 0x2, P0 ;  /* 0x0000000d03037c11 */ /* 0x000fca00080f1406 */
[----:B------:R-:W2:Y:S04]  /*1a20*/  LDG.E R5, desc[UR14][R2.64] ;  /* 0x0000000e02057981 */ /* 0x000ea8000c1e1900 */
[----:B------:R-:W2:Y:S04]  /*1a30*/  LDG.E R6, desc[UR14][R2.64+0x400] ;  /* 0x0004000e02067981 */ /* 0x000ea8000c1e1900 */
[----:B------:R-:W3:Y:S04]  /*1a40*/  LDG.E R10, desc[UR14][R2.64+0x800] ;  /* 0x0008000e020a7981 */ /* 0x000ee8000c1e1900 */
[----:B------:R-:W3:Y:S04]  /*1a50*/  LDG.E R9, desc[UR14][R2.64+0xc00] ;  /* 0x000c000e02097981 */ /* 0x000ee8000c1e1900 */
[----:B------:R-:W4:Y:S04]  /*1a60*/  LDG.E R12, desc[UR14][R2.64+0x1000] ;  /* 0x0010000e020c7981 */ /* 0x000f28000c1e1900 */
[----:B------:R-:W4:Y:S04]  /*1a70*/  LDG.E R11, desc[UR14][R2.64+0x1400] ;  /* 0x0014000e020b7981 */ /* 0x000f28000c1e1900 */
[----:B------:R-:W5:Y:S04]  /*1a80*/  LDG.E R14, desc[UR14][R2.64+0x1800] ;  /* 0x0018000e020e7981 */ /* 0x000f68000c1e1900 */
[----:B------:R-:W5:Y:S01]  /*1a90*/  LDG.E R13, desc[UR14][R2.64+0x1c00] ;  /* 0x001c000e020d7981 */ /* 0x000f62000c1e1900 */
[----:B------:R-:W-:Y:S01]  /*1aa0*/  VIADD R4, R4, 0x800 ;  /* 0x0000080004047836 */ /* 0x000fe20000000000 */
[----:B--2---:R-:W-:-:S04]  /*1ab0*/  VIMNMX3 R5, R8, R5, R6, !PT ;  /* 0x000000050805720f */ /* 0x004fc80007800106 */
[----:B---3--:R-:W-:-:S04]  /*1ac0*/  VIMNMX3 R5, R5, R10, R9, !PT ;  /* 0x0000000a0505720f */ /* 0x008fc80007800109 */
[----:B----4-:R-:W-:-:S04]  /*1ad0*/  VIMNMX3 R5, R5, R12, R11, !PT ;  /* 0x0000000c0505720f */ /* 0x010fc8000780010b */
[----:B-----5:R-:W-:-:S07]  /*1ae0*/  VIMNMX3 R8, R5, R14, R13, !PT ;  /* 0x0000000e0508720f */ /* 0x020fce000780010d */
.L_x_316:
[----:B------:R-:W-:Y:S05]  /*1af0*/  BSYNC.RECONVERGENT B2 ;  /* 0x0000000000027941 */ /* 0x000fea0003800200 */
.L_x_315:
[----:B------:R-:W-:Y:S05]  /*1b00*/  @!P1 BRA `(.L_x_311) ;  /* 0x0000000000889947 */ /* 0x000fea0003800000 */
[----:B------:R-:W-:Y:S01]  /*1b10*/  ISETP.GE.U32.AND P0, PT, R15, 0x4, PT ;  /* 0x000000040f00780c */ /* 0x000fe20003f06070 */
[----:B------:R-:W-:Y:S01]  /*1b20*/  BSSY.RECONVERGENT B2, `(.L_x_317) ;  /* 0x000000e000027945 */ /* 0x000fe20003800200 */
[----:B------:R-:W-:-:S11]  /*1b30*/  LOP3.LUT P1, RZ, R20, 0x3, RZ, 0xc0, !PT ;  /* 0x0000000314ff7812 */ /* 0x000fd6000782c0ff */
[----:B------:R-:W-:Y:S05]  /*1b40*/  @!P0 BRA `(.L_x_318) ;  /* 0x00000000002c8947 */ /* 0x000fea0003800000 */
[----:B------:R-:W-:-:S05]  /*1b50*/  IADD3 R3, P0, PT, R4, UR8, RZ ;  /* 0x0000000804037c10 */ /* 0x000fca000ff1e0ff */
[----:B------:R-:W-:Y:S01]  /*1b60*/  IMAD.X R6, RZ, RZ, UR9, P0 ;  /* 0x00000009ff067e24 */ /* 0x000fe200080e06ff */
[----:B------:R-:W-:-:S04]  /*1b70*/  LEA R2, P0, R3, UR12, 0x2 ;  /* 0x0000000c03027c11 */ /* 0x000fc8000f8010ff */
[----:B------:R-:W-:-:S05]  /*1b80*/  LEA.HI.X R3, R3, UR13, R6, 0x2, P0 ;  /* 0x0000000d03037c11 */ /* 0x000fca00080f1406 */
[----:B------:R-:W2:Y:S04]  /*1b90*/  LDG.E R5, desc[UR14][R2.64] ;  /* 0x0000000e02057981 */ /* 0x000ea8000c1e1900 */
[----:B------:R-:W2:Y:S04]  /*1ba0*/  LDG.E R6, desc[UR14][R2.64+0x400] ;  /* 0x0004000e02067981 */ /* 0x000ea8000c1e1900 */
[----:B------:R-:W3:Y:S04]  /*1bb0*/  LDG.E R10, desc[UR14][R2.64+0x800] ;  /* 0x0008000e020a7981 */ /* 0x000ee8000c1e1900 */
[----:B------:R-:W3:Y:S01]  /*1bc0*/  LDG.E R9, desc[UR14][R2.64+0xc00] ;  /* 0x000c000e02097981 */ /* 0x000ee2000c1e1900 */
[----:B------:R-:W-:Y:S01]  /*1bd0*/  VIADD R4, R4, 0x400 ;  /* 0x0000040004047836 */ /* 0x000fe20000000000 */
[----:B--2---:R-:W-:-:S04]  /*1be0*/  VIMNMX3 R5, R8, R5, R6, !PT ;  /* 0x000000050805720f */ /* 0x004fc80007800106 */
[----:B---3--:R-:W-:-:S07]  /*1bf0*/  VIMNMX3 R8, R5, R10, R9, !PT ;  /* 0x0000000a0508720f */ /* 0x008fce0007800109 */
.L_x_318:
[----:B------:R-:W-:Y:S05]  /*1c00*/  BSYNC.RECONVERGENT B2 ;  /* 0x0000000000027941 */ /* 0x000fea0003800200 */
.L_x_317:
[----:B------:R-:W-:Y:S05]  /*1c10*/  @!P1 BRA `(.L_x_311) ;  /* 0x0000000000449947 */ /* 0x000fea0003800000 */
[----:B------:R-:W-:Y:S02]  /*1c20*/  LOP3.LUT R2, R7, 0xffff, RZ, 0xc0, !PT ;  /* 0x0000ffff07027812 */ /* 0x000fe400078ec0ff */
[----:B------:R-:W-:Y:S02]  /*1c30*/  IADD3 R6, P0, PT, R4, UR10, RZ ;  /* 0x0000000a04067c10 */ /* 0x000fe4000ff1e0ff */
[----:B------:R-:W-:Y:S02]  /*1c40*/  LEA.HI R2, R2, 0x1, RZ, 0x18 ;  /* 0x0000000102027811 */ /* 0x000fe400078fc0ff */
[----:B------:R-:W-:Y:S01]  /*1c50*/  LEA R5, P1, R6, UR12, 0x2 ;  /* 0x0000000c06057c11 */ /* 0x000fe2000f8210ff */
[----:B------:R-:W-:Y:S01]  /*1c60*/  IMAD.X R3, RZ, RZ, UR7, P0 ;  /* 0x00000007ff037e24 */ /* 0x000fe200080e06ff */
[----:B------:R-:W-:-:S04]  /*1c70*/  LOP3.LUT R2, R2, 0x3, RZ, 0xc0, !PT ;  /* 0x0000000302027812 */ /* 0x000fc800078ec0ff */
[----:B------:R-:W-:Y:S01]  /*1c80*/  LEA.HI.X R6, R6, UR13, R3, 0x2, P1 ;  /* 0x0000000d06067c11 */ /* 0x000fe200088f1403 */
[----:B------:R-:W-:-:S07]  /*1c90*/  IMAD.MOV R4, RZ, RZ, -R2 ;  /* 0x000000ffff047224 */ /* 0x000fce00078e0a02 */
.L_x_319:
[----:B------:R-:W-:Y:S02]  /*1ca0*/  IMAD.MOV.U32 R3, RZ, RZ, R6 ;  /* 0x000000ffff037224 */ /* 0x000fe400078e0006 */
[----:B------:R-:W-:-:S05]  /*1cb0*/  IMAD.MOV.U32 R2, RZ, RZ, R5 ;  /* 0x000000ffff027224 */ /* 0x000fca00078e0005 */
[----:B------:R-:W2:Y:S01]  /*1cc0*/  LDG.E R3, desc[UR14][R2.64] ;  /* 0x0000000e02037981 */ /* 0x000ea2000c1e1900 */
[----:B------:R-:W-:Y:S01]  /*1cd0*/  VIADD R4, R4, 0x1 ;  /* 0x0000000104047836 */ /* 0x000fe20000000000 */
[----:B------:R-:W-:-:S04]  /*1ce0*/  IADD3 R5, P1, PT, R5, 0x400, RZ ;  /* 0x0000040005057810 */ /* 0x000fc80007f3e0ff */
[----:B------:R-:W-:Y:S01]  /*1cf0*/  ISETP.NE.AND P0, PT, R4, RZ, PT ;  /* 0x000000ff0400720c */ /* 0x000fe20003f05270 */
[----:B------:R-:W-:Y:S01]  /*1d00*/  IMAD.X R6, RZ, RZ, R6, P1 ;  /* 0x000000ffff067224 */ /* 0x000fe200008e0606 */
[----:B--2---:R-:W-:-:S11]  /*1d10*/  VIMNMX R8, PT, PT, R3, R8, !PT ;  /* 0x0000000803087248 */ /* 0x004fd60007fe0100 */
[----:B------:R-:W-:Y:S05]  /*1d20*/  @P0 BRA `(.L_x_319) ;  /* 0xfffffffc00dc0947 */ /* 0x000fea000383ffff */
.L_x_311:
[----:B------:R-:W-:Y:S05]  /*1d30*/  BSYNC.RECONVERGENT B1 ;  /* 0x0000000000017941 */ /* 0x000fea0003800200 */
.L_x_308:
        /* <DEDUP_REMOVED lines=38> */
[----:B------:R-:W-:-:S07]  /*1fa0*/  VIMNMX R5, PT, PT, R0, R3, !PT ;  /* 0x0000000300057248 */ /* 0x000fce0007fe0100 */
.L_x_307:
[----:B------:R-:W-:Y:S05]  /*1fb0*/  BSYNC.RECONVERGENT B0 ;  /* 0x0000000000007941 */ /* 0x000fea0003800200 */
.L_x_292:
[----:B------:R-:W-:Y:S05]  /*1fc0*/  @P0 EXIT ;  /* 0x000000000000094d */ /* 0x000fea0003800000 */
[----:B------:R-:W3:Y:S02]  /*1fd0*/  LDCU.64 UR4, c[0x0][0x388] ;  /* 0x00007100ff0477ac */ /* 0x000ee40008000a00 */
[----:B---3--:R-:W-:-:S06]  /*1fe0*/  UIMAD.WIDE.U32 UR4, UR16, 0x4, UR4 ;  /* 0x00000004100478a5 */ /* 0x008fcc000f8e0004 */
[----:B0-----:R-:W-:Y:S02]  /*1ff0*/  IMAD.U32 R2, RZ, RZ, UR4 ;  /* 0x00000004ff027e24 */ /* 0x001fe4000f8e00ff */
[----:B--2---:R-:W-:-:S05]  /*2000*/  IMAD.U32 R3, RZ, RZ, UR5 ;  /* 0x00000005ff037e24 */ /* 0x004fca000f8e00ff */
[----:B------:R-:W-:Y:S01]  /*2010*/  STG.E desc[UR14][R2.64], R5 ;  /* 0x0000000502007986 */ /* 0x000fe2000c10190e */
[----:B------:R-:W-:Y:S05]  /*2020*/  EXIT ;  /* 0x000000000000794d */ /* 0x000fea0003800000 */
.L_x_320:
        /* <DEDUP_REMOVED lines=13> */
.L_x_505:


//--------------------- .text._ZN3cub18CUB_300001_SM_10006detail6reduce28DeviceReduceSingleTileKernelINS2_10policy_hubIiyN4cuda3__47maximumIiEEE10Policy1000EN6thrust24THRUST_300001_SM_1000_NS6detail15normal_iteratorINSC_10device_ptrIiEEEEPiyS8_iiNS5_3std3__410__identityEEEvT0_T1_T2_T3_T4_T6_ --------------------------
	.section	.text._ZN3cub18CUB_300001_SM_10006detail6reduce28DeviceReduceSingleTileKernelINS2_10policy_hubIiyN4cuda3__47maximumIiEEE10Policy1000EN6thrust24THRUST_300001_SM_1000_NS6detail15normal_iteratorINSC_10device_ptrIiEEEEPiyS8_iiNS5_3std3__410__identityEEEvT0_T1_T2_T3_T4_T6_,"ax",@progbits
	.align	128
        .global         _ZN3cub18CUB_300001_SM_10006detail6reduce28DeviceReduceSingleTileKernelINS2_10policy_hubIiyN4cuda3__47maximumIiEEE10Policy1000EN6thrust24THRUST_300001_SM_1000_NS6detail15normal_iteratorINSC_10device_ptrIiEEEEPiyS8_iiNS5_3std3__410__identityEEEvT0_T1_T2_T3_T4_T6_
        .type           _ZN3cub18CUB_300001_SM_10006detail6reduce28DeviceReduceSingleTileKernelINS2_10policy_hubIiyN4cuda3__47maximumIiEEE10Policy1000EN6thrust24THRUST_300001_SM_1000_NS6detail15normal_iteratorINSC_10device_ptrIiEEEEPiyS8_iiNS5_3std3__410__identityEEEvT0_T1_T2_T3_T4_T6_,@function
        .size           _ZN3cub18CUB_300001_SM_10006detail6reduce28DeviceReduceSingleTileKernelINS2_10policy_hubIiyN4cuda3__47maximumIiEEE10Policy1000EN6thrust24THRUST_300001_SM_1000_NS6detail15normal_iteratorINSC_10device_ptrIiEEEEPiyS8_iiNS5_3std3__410__identityEEEvT0_T1_T2_T3_T4_T6_,(.L_x_506 - _ZN3cub18CUB_300001_SM_10006detail6reduce28DeviceReduceSingleTileKernelINS2_10policy_hubIiyN4cuda3__47maximumIiEEE10Policy1000EN6thrust24THRUST_300001_SM_1000_NS6detail15normal_iteratorINSC_10device_ptrIiEEEEPiyS8_iiNS5_3std3__410__identityEEEvT0_T1_T2_T3_T4_T6_)
        .other          _ZN3cub18CUB_300001_SM_10006detail6reduce28DeviceReduceSingleTileKernelINS2_10policy_hubIiyN4cuda3__47maximumIiEEE10Policy1000EN6thrust24THRUST_300001_SM_1000_NS6detail15normal_iteratorINSC_10device_ptrIiEEEEPiyS8_iiNS5_3std3__410__identityEEEvT0_T1_T2_T3_T4_T6_,@"STO_CUDA_ENTRY STV_DEFAULT"
_ZN3cub18CUB_300001_SM_10006detail6reduce28DeviceReduceSingleTileKernelINS2_10policy_hubIiyN4cuda3__47maximumIiEEE10Policy1000EN6thrust24THRUST_300001_SM_1000_NS6detail15normal_iteratorINSC_10device_ptrIiEEEEPiyS8_iiNS5_3std3__410__identityEEEvT0_T1_T2_T3_T4_T6_:
.text._ZN3cub18CUB_300001_SM_10006detail6reduce28DeviceReduceSingleTileKernelINS2_10policy_hubIiyN4cuda3__47maximumIiEEE10Policy1000EN6thrust24THRUST_300001_SM_1000_NS6detail15normal_iteratorINSC_10device_ptrIiEEEEPiyS8_iiNS5_3std3__410__identityEEEvT0_T1_T2_T3_T4_T6_:
[----:B------:R-:W-:Y:S01]  /*0000*/  LDC R1, c[0x0][0x37c] ;  /* 0x0000df00ff017b82 */ /* 0x000fe20000000800 */
[----:B------:R-:W0:Y:S01]  /*0010*/  LDCU.64 UR4, c[0x0][0x390] ;  /* 0x00007200ff0477ac */ /* 0x000e220008000a00 */
[----:B------:R-:W1:Y:S01]  /*0020*/  LDCU.64 UR6, c[0x0][0x358] ;  /* 0x00006b00ff0677ac */ /* 0x000e620008000a00 */
[----:B0-----:R-:W-:Y:S02]  /*0030*/  IMAD.U32 R4, RZ, RZ, UR4 ;  /* 0x00000004ff047e24 */ /* 0x001fe4000f8e00ff */
[----:B------:R-:W-:-:S03]  /*0040*/  IMAD.U32 R5, RZ, RZ, UR5 ;  /* 0x00000005ff057e24 */ /* 0x000fc6000f8e00ff */
[----:B------:R-:W-:-:S04]  /*0050*/  ISETP.NE.U32.AND P0, PT, R4, RZ, PT ;  /* 0x000000ff0400720c */ /* 0x000fc80003f05070 */
[----:B------:R-:W-:-:S13]  /*0060*/  ISETP.NE.AND.EX P0, PT, R5, RZ, PT, P0 ;  /* 0x000000ff0500720c */ /* 0x000fda0003f05300 */
        /* <DEDUP_REMOVED lines=8> */
.L_x_321:
[----:B------:R-:W-:Y:S01]  /*00f0*/  ISETP.GT.U32.AND P0, PT, R4, 0xfff, PT ;  /* 0x00000fff0400780c */ /* 0x000fe20003f04070 */
[----:B------:R-:W-:Y:S03]  /*0100*/  BSSY.RECONVERGENT B0, `(.L_x_322) ;  /* 0x00001c4000007945 */ /* 0x000fe60003800200 */
[----:B------:R-:W-:-:S13]  /*0110*/  ISETP.GT.U32.AND.EX P0, PT, R5, RZ, PT, P0 ;  /* 0x000000ff0500720c */ /* 0x000fda0003f04100 */
[----:B------:R-:W-:Y:S05]  /*0120*/  @P0 BRA `(.L_x_323) ;  /* 0x0000000c006c0947 */ /* 0x000fea0003800000 */
[----:B------:R-:W0:Y:S01]  /*0130*/  S2R R7, SR_TID.X ;  /* 0x0000000000077919 */ /* 0x000e220000002100 */
[----:B------:R-:W-:Y:S01]  /*0140*/  BSSY.RECONVERGENT B1, `(.L_x_324) ;  /* 0x0000009000017945 */ /* 0x000fe20003800200 */
[----:B------:R-:W-:Y:S01]  /*0150*/  IMAD.MOV.U32 R0, RZ, RZ, RZ ;  /* 0x000000ffff007224 */ /* 0x000fe200078e00ff */
[----:B0-----:R-:W-:Y:S01]  /*0160*/  ISETP.GE.U32.AND P0, PT, R7, R4, PT ;  /* 0x000000040700720c */ /* 0x001fe20003f06070 */
[----:B------:R-:W-:-:S12]  /*0170*/  IMAD.MOV.U32 R9, RZ, RZ, R7 ;  /* 0x000000ffff097224 */ /* 0x000fd800078e0007 */
[----:B------:R-:W-:Y:S05]  /*0180*/  @P0 BRA `(.L_x_325) ;  /* 0x0000000000100947 */ /* 0x000fea0003800000 */
[----:B------:R-:W0:Y:S02]  /*0190*/  LDC.64 R2, c[0x0][0x380] ;  /* 0x0000e000ff027b82 */ /* 0x000e240000000a00 */
[----:B0-----:R-:W-:-:S05]  /*01a0*/  IMAD.WIDE.U32 R2, R7, 0x4, R2 ;  /* 0x0000000407027825 */ /* 0x001fca00078e0002 */
[----:B------:R0:W5:Y:S01]  /*01b0*/  LDG.E R0, desc[UR6][R2.64] ;  /* 0x0000000602007981 */ /* 0x000162000c1e1900 */
[----:B------:R-:W-:-:S07]  /*01c0*/  VIADD R9, R7, 0x100 ;  /* 0x0000010007097836 */ /* 0x000fce0000000000 */
.L_x_325:
[----:B------:R-:W-:Y:S05]  /*01d0*/  BSYNC.RECONVERGENT B1 ;  /* 0x0000000000017941 */ /* 0x000fea0003800200 */
.L_x_324:
[----:B------:R-:W-:Y:S01]  /*01e0*/  ISETP.GE.U32.AND P0, PT, R9, R4, PT ;  /* 0x000000040900720c */ /* 0x000fe20003f06070 */
[----:B------:R-:W-:-:S12]  /*01f0*/  BSSY.RECONVERGENT B1, `(.L_x_326) ;  /* 0x0000060000017945 */ /* 0x000fd80003800200 */
[----:B------:R-:W-:Y:S05]  /*0200*/  @P0 BRA `(.L_x_327) ;  /* 0x0000000400780947 */ /* 0x000fea0003800000 */
[----:B0-----:R-:W-:Y:S01]  /*0210*/  LOP3.LUT R3, RZ, R9, RZ, 0x33, !PT ;  /* 0x00000009ff037212 */ /* 0x001fe200078e33ff */
[----:B------:R-:W-:Y:S04]  /*0220*/  BSSY.RECONVERGENT B2, `(.L_x_328) ;  /* 0x000002c000027945 */ /* 0x000fe80003800200 */
[----:B------:R-:W-:-:S05]  /*0230*/  IMAD.IADD R3, R3, 0x1, R4 ;  /* 0x0000000103037824 */ /* 0x000fca00078e0204 */
[C---:B------:R-:W-:Y:S02]  /*0240*/  ISETP.GE.U32.AND P0, PT, R3.reuse, 0xf00, PT ;  /* 0x00000f000300780c */ /* 0x040fe40003f06070 */
[----:B------:R-:W-:-:S04]  /*0250*/  LEA.HI R6, R3, 0x1, RZ, 0x18 ;  /* 0x0000000103067811 */ /* 0x000fc800078fc0ff */
[----:B------:R-:W-:-:S04]  /*0260*/  LOP3.LUT R22, R6, 0xf, RZ, 0xc0, !PT ;  /* 0x0000000f06167812 */ /* 0x000fc800078ec0ff */
[----:B------:R-:W-:-:S03]  /*0270*/  ISETP.NE.AND P1, PT, R22, RZ, PT ;  /* 0x000000ff1600720c */ /* 0x000fc60003f25270 */
[----:B------:R-:W-:Y:S10]  /*0280*/  @!P0 BRA `(.L_x_329) ;  /* 0x0000000000948947 */ /* 0x000ff40003800000 */
[----:B------:R-:W0:Y:S01]  /*0290*/  LDC.64 R2, c[0x0][0x380] ;  /* 0x0000e000ff027b82 */ /* 0x000e220000000a00 */
[----:B------:R-:W-:-:S05]  /*02a0*/  LOP3.LUT R8, R6, 0x1fffff0, RZ, 0xc0, !PT ;  /* 0x01fffff006087812 */ /* 0x000fca00078ec0ff */
[----:B------:R-:W-:Y:S02]  /*02b0*/  IMAD.MOV R8, RZ, RZ, -R8 ;  /* 0x000000ffff087224 */ /* 0x000fe400078e0a08 */
[----:B0-----:R-:W-:-:S03]  /*02c0*/  IMAD.WIDE.U32 R2, R9, 0x4, R2 ;  /* 0x0000000409027825 */ /* 0x001fc600078e0002 */
[----:B------:R-:W-:-:S05]  /*02d0*/  IADD3 R15, P0, PT, R2, 0x2000, RZ ;  /* 0x00002000020f7810 */ /* 0x000fca0007f1e0ff */
[----:B------:R-:W-:-:S08]  /*02e0*/  IMAD.X R3, RZ, RZ, R3, P0 ;  /* 0x000000ffff037224 */ /* 0x000fd000000e0603 */
.L_x_330:
        /* <DEDUP_REMOVED lines=31> */
.L_x_329:
[----:B------:R-:W-:Y:S05]  /*04e0*/  BSYNC.RECONVERGENT B2 ;  /* 0x0000000000027941 */ /* 0x000fea0003800200 */
.L_x_328:
[----:B------:R-:W-:Y:S05]  /*04f0*/  @!P1 BRA `(.L_x_327) ;  /* 0x0000000000bc9947 */ /* 0x000fea0003800000 */
[----:B------:R-:W-:Y:S01]  /*0500*/  ISETP.GE.U32.AND P0, PT, R22, 0x8, PT ;  /* 0x000000081600780c */ /* 0x000fe20003f06070 */
[----:B------:R-:W-:Y:S01]  /*0510*/  BSSY.RECONVERGENT B2, `(.L_x_331) ;  /* 0x0000013000027945 */ /* 0x000fe20003800200 */
[----:B------:R-:W-:-:S04]  /*0520*/  LOP3.LUT R16, R6, 0x7, RZ, 0xc0, !PT ;  /* 0x0000000706107812 */ /* 0x000fc800078ec0ff */
[----:B------:R-:W-:-:S07]  /*0530*/  ISETP.NE.AND P1, PT, R16, RZ, PT ;  /* 0x000000ff1000720c */ /* 0x000fce0003f25270 */
[----:B------:R-:W-:Y:S06]  /*0540*/  @!P0 BRA `(.L_x_332) ;  /* 0x00000000003c8947 */ /* 0x000fec0003800000 */
[----:B------:R-:W0:Y:S02]  /*0550*/  LDC.64 R2, c[0x0][0x380] ;  /* 0x0000e000ff027b82 */ /* 0x000e240000000a00 */
[----:B0-----:R-:W-:-:S05]  /*0560*/  IMAD.WIDE R2, R9, 0x4, R2 ;  /* 0x0000000409027825 */ /* 0x001fca00078e0202 */
        /* <DEDUP_REMOVED lines=13> */
.L_x_332:
[----:B------:R-:W-:Y:S05]  /*0640*/  BSYNC.RECONVERGENT B2 ;  /* 0x0000000000027941 */ /* 0x000fea0003800200 */
.L_x_331:
        /* <DEDUP_REMOVED lines=11> */
[----:B------:R-:W3:Y:S01]  /*0700*/  LDG.E R10, desc[UR6][R2.64+0xc00] ;  /* 0x000c0006020a7981 */ /* 0x000ee2000c1e1900 */
[----:B------:R-:W-:Y:S01]  /*0710*/  VIADD R9, R9, 0x400 ;  /* 0x0000040009097836 */ /* 0x000fe20000000000 */
[----:B--2--5:R-:W-:-:S04]  /*0720*/  VIMNMX3 R0, R0, R11, R8, !PT ;  /* 0x0000000b0000720f */ /* 0x024fc80007800108 */
[----:B---3--:R-:W-:-:S07]  /*0730*/  VIMNMX3 R0, R0, R13, R10, !PT ;  /* 0x0000000d0000720f */ /* 0x008fce000780010a */
.L_x_334:
[----:B------:R-:W-:Y:S05]  /*0740*/  BSYNC.RECONVERGENT B2 ;  /* 0x0000000000027941 */ /* 0x000fea0003800200 */
.L_x_333:
[----:B------:R-:W-:Y:S05]  /*0750*/  @!P1 BRA `(.L_x_327) ;  /* 0x0000000000249947 */ /* 0x000fea0003800000 */
[----:B------:R-:W0:Y:S01]  /*0760*/  LDC.64 R10, c[0x0][0x380] ;  /* 0x0000e000ff0a7b82 */ /* 0x000e220000000a00 */
[----:B------:R-:W-:-:S07]  /*0770*/  IMAD.MOV R6, RZ, RZ, -R6 ;  /* 0x000000ffff067224 */ /* 0x000fce00078e0a06 */
.L_x_335:
[----:B0-----:R-:W-:-:S06]  /*0780*/  IMAD.WIDE R2, R9, 0x4, R10 ;  /* 0x0000000409027825 */ /* 0x001fcc00078e020a */
[----:B------:R-:W2:Y:S01]  /*0790*/  LDG.E R3, desc[UR6][R2.64] ;  /* 0x0000000602037981 */ /* 0x000ea2000c1e1900 */
[----:B------:R-:W-:Y:S02]  /*07a0*/  VIADD R6, R6, 0x1 ;  /* 0x0000000106067836 */ /* 0x000fe40000000000 */
[----:B------:R-:W-:-:S03]  /*07b0*/  VIADD R9, R9, 0x100 ;  /* 0x0000010009097836 */ /* 0x000fc60000000000 */
[----:B------:R-:W-:Y:S02]  /*07c0*/  ISETP.NE.AND P0, PT, R6, RZ, PT ;  /* 0x000000ff0600720c */ /* 0x000fe40003f05270 */
[----:B--2--5:R-:W-:-:S11]  /*07d0*/  VIMNMX R0, PT, PT, R3, R0, !PT ;  /* 0x0000000003007248 */ /* 0x024fd60007fe0100 */
[----:B------:R-:W-:Y:S05]  /*07e0*/  @P0 BRA `(.L_x_335) ;  /* 0xfffffffc00e40947 */ /* 0x000fea000383ffff */
.L_x_327:
[----:B------:R-:W-:Y:S05]  /*07f0*/  BSYNC.RECONVERGENT B1 ;  /* 0x0000000000017941 */ /* 0x000fea0003800200 */
.L_x_326:
[----:B------:R-:W-:Y:S01]  /*0800*/  ISETP.GE.U32.AND P0, PT, R4, 0x100, PT ;  /* 0x000001000400780c */ /* 0x000fe20003f06070 */
[----:B-----5:R-:W-:-:S03]  /*0810*/  IMAD.MOV.U32 R11, RZ, RZ, R0 ;  /* 0x000000ffff0b7224 */ /* 0x020fc600078e0000 */
[----:B------:R-:W-:-:S13]  /*0820*/  ISETP.GE.U32.AND.EX P0, PT, R5, RZ, PT, P0 ;  /* 0x000000ff0500720c */ /* 0x000fda0003f06100 */
[----:B------:R-:W-:Y:S05]  /*0830*/  @!P0 BRA `(.L_x_336) ;  /* 0x0000000000a08947 */ /* 0x000fea0003800000 */
[----:B------:R-:W1:Y:S01]  /*0840*/  S2R R6, SR_LANEID ;  /* 0x0000000000067919 */ /* 0x000e620000000000 */
[----:B------:R-:W-:Y:S01]  /*0850*/  ISETP.NE.AND P5, PT, R7, RZ, PT ;  /* 0x000000ff0700720c */ /* 0x000fe20003fa5270 */
[----:B------:R-:W2:Y:S02]  /*0860*/  SHFL.DOWN PT, R0, R11, 0x1, 0x1f ;  /* 0x08201f000b007f89 */ /* 0x000ea400000e0000 */
[----:B--2---:R-:W-:Y:S02]  /*0870*/  VIMNMX R0, PT, PT, R0, R11, !PT ;  /* 0x0000000b00007248 */ /* 0x004fe40007fe0100 */
[C---:B-1----:R-:W-:Y:S02]  /*0880*/  ISETP.GT.AND P0, PT, R6.reuse, 0x1e, PT ;  /* 0x0000001e0600780c */ /* 0x042fe40003f04270 */
[----:B------:R-:W-:Y:S02]  /*0890*/  ISETP.NE.AND P1, PT, R6, RZ, PT ;  /* 0x000000ff0600720c */ /* 0x000fe40003f25270 */
[----:B------:R-:W-:-:S02]  /*08a0*/  SEL R0, R11, R0, P0 ;  /* 0x000000000b007207 */ /* 0x000fc40000000000 */
        /* <DEDUP_REMOVED lines=15> */
[----:B------:R-:W-:-:S03]  /*09a0*/  ISETP.GT.AND P0, PT, R6, 0xf, PT ;  /* 0x0000000f0600780c */ /* 0x000fc60003f04270 */
[----:B------:R-:W0:Y:S02]  /*09b0*/  SHFL.DOWN PT, R3, R0, 0x10, 0x1f ;  /* 0x0a001f0000037f89 */ /* 0x000e2400000e0000 */
[----:B0-----:R-:W-:-:S04]  /*09c0*/  VIMNMX R3, PT, PT, R0, R3, !PT ;  /* 0x0000000300037248 */ /* 0x001fc80007fe0100 */
[----:B------:R-:W-:Y:S01]  /*09d0*/  SEL R9, R0, R3, P0 ;  /* 0x0000000300097207 */ /* 0x000fe20000000000 */
[----:B------:R1:W-:Y:S01]  /*09e0*/  @!P1 STS [R2+0x8], R3 ;  /* 0x0000080302009388 */ /* 0x0003e20000000800 */
[----:B------:R-:W-:Y:S06]  /*09f0*/  BAR.SYNC.DEFER_BLOCKING 0x0 ;  /* 0x0000000000007b1d */ /* 0x000fec0000010000 */
[----:B------:R-:W-:Y:S05]  /*0a00*/  @P5 BRA `(.L_x_337) ;  /* 0x0000001000cc5947 */ /* 0x000fea0003800000 */
[----:B------:R-:W0:Y:S01]  /*0a10*/  S2UR UR5, SR_CgaCtaId ;  /* 0x00000000000579c3 */ /* 0x000e220000008800 */
[----:B------:R-:W-:Y:S02]  /*0a20*/  UMOV UR4, 0x400 ;  /* 0x0000040000047882 */ /* 0x000fe40000000000 */
[----:B0-----:R-:W-:-:S09]  /*0a30*/  ULEA UR4, UR5, UR4, 0x18 ;  /* 0x0000000405047291 */ /* 0x001fd2000f8ec0ff */
[----:B------:R-:W-:Y:S04]  /*0a40*/  LDS R0, [UR4+0xc] ;  /* 0x00000c04ff007984 */ /* 0x000fe80008000800 */
[----:B------:R-:W0:Y:S04]  /*0a50*/  LDS.128 R4, [UR4+0x10] ;  /* 0x00001004ff047984 */ /* 0x000e280008000c00 */
[----:B-1----:R-:W1:Y:S01]  /*0a60*/  LDS.64 R2, [UR4+0x20] ;  /* 0x00002004ff027984 */ /* 0x002e620008000a00 */
[----:B0-----:R-:W-:-:S04]  /*0a70*/  VIMNMX3 R0, R9, R0, R4, !PT ;  /* 0x000000000900720f */ /* 0x001fc80007800104 */
[----:B------:R-:W-:-:S04]  /*0a80*/  VIMNMX3 R0, R0, R5, R6, !PT ;  /* 0x000000050000720f */ /* 0x000fc80007800106 */
[----:B-1----:R-:W-:-:S04]  /*0a90*/  VIMNMX3 R0, R0, R7, R2, !PT ;  /* 0x000000070000720f */ /* 0x002fc80007800102 */
[----:B------:R-:W-:Y:S01]  /*0aa0*/  VIMNMX R9, PT, PT, R0, R3, !PT ;  /* 0x0000000300097248 */ /* 0x000fe20007fe0100 */
[----:B------:R-:W-:Y:S06]  /*0ab0*/  BRA `(.L_x_337) ;  /* 0x0000001000a07947 */ /* 0x000fec0003800000 */
.L_x_336:
[----:B------:R-:W1:Y:S01]  /*0ac0*/  S2R R13, SR_LANEID ;  /* 0x00000000000d7919 */ /* 0x000e620000000000 */
[C---:B------:R-:W-:Y:S02]  /*0ad0*/  LOP3.LUT R0, R7.reuse, 0x3e0, RZ, 0xc0, !PT ;  /* 0x000003e007007812 */ /* 0x040fe400078ec0ff */
[----:B------:R-:W-:Y:S02]  /*0ae0*/  ISETP.NE.AND P5, PT, R7, RZ, PT ;  /* 0x000000ff0700720c */ /* 0x000fe40003fa5270 */
[----:B------:R-:W-:Y:S01]  /*0af0*/  LOP3.LUT R9, RZ, R0, RZ, 0x33, !PT ;  /* 0x00000000ff097212 */ /* 0x000fe200078e33ff */
[----:B0-----:R-:W-:-:S04]  /*0b00*/  VIADD R3, R0, 0x20 ;  /* 0x0000002000037836 */ /* 0x001fc80000000000 */
[----:B------:R-:W-:Y:S01]  /*0b10*/  IMAD.IADD R9, R9, 0x1, R4 ;  /* 0x0000000109097824 */ /* 0x000fe200078e0204 */
[----:B------:R-:W-:-:S04]  /*0b20*/  ISETP.GT.U32.AND P0, PT, R3, R4, PT ;  /* 0x000000040300720c */ /* 0x000fc80003f04070 */
        /* <DEDUP_REMOVED lines=26> */
[----:B0-----:R-:W-:-:S05]  /*0cd0*/  @!P0 VIMNMX R11, PT, PT, R11, R2, !PT ;  /* 0x000000020b0b8248 */ /* 0x001fca0007fe0100 */
[----:B------:R-:W-:-:S05]  /*0ce0*/  IMAD.MOV.U32 R9, RZ, RZ, R11 ;  /* 0x000000ffff097224 */ /* 0x000fca00078e000b */
[----:B------:R0:W-:Y:S01]  /*0cf0*/  @!P1 STS [R6+0x8], R9 ;  /* 0x0000080906009388 */ /* 0x0001e20000000800 */
[----:B------:R-:W-:Y:S06]  /*0d00*/  BAR.SYNC.DEFER_BLOCKING 0x0 ;  /* 0x0000000000007b1d */ /* 0x000fec0000010000 */
[----:B------:R-:W-:Y:S05]  /*0d10*/  @P5 BRA `(.L_x_337) ;  /* 0x0000001000085947 */ /* 0x000fea0003800000 */
[----:B------:R-:W1:Y:S01]  /*0d20*/  S2UR UR5, SR_CgaCtaId ;  /* 0x00000000000579c3 */ /* 0x000e620000008800 */
[----:B------:R-:W-:Y:S01]  /*0d30*/  UMOV UR4, 0x400 ;  /* 0x0000040000047882 */ /* 0x000fe20000000000 */
[C---:B------:R-:W-:Y:S02]  /*0d40*/  ISETP.GT.U32.AND P3, PT, R4.reuse, 0x20, PT ;  /* 0x000000200400780c */ /* 0x040fe40003f64070 */
[C---:B------:R-:W-:Y:S02]  /*0d50*/  ISETP.GT.U32.AND P1, PT, R4.reuse, 0x40, PT ;  /* 0x000000400400780c */ /* 0x040fe40003f24070 */
[C---:B------:R-:W-:Y:S02]  /*0d60*/  ISETP.GT.U32.AND.EX P3, PT, R5.reuse, RZ, PT, P3 ;  /* 0x000000ff0500720c */ /* 0x040fe40003f64130 */
[----:B------:R-:W-:Y:S02]  /*0d70*/  ISETP.GT.U32.AND P0, PT, R4, 0x60, PT ;  /* 0x000000600400780c */ /* 0x000fe40003f04070 */
[----:B------:R-:W-:-:S02]  /*0d80*/  ISETP.GT.U32.AND.EX P1, PT, R5, RZ, PT, P1 ;  /* 0x000000ff0500720c */ /* 0x000fc40003f24110 */
[C---:B------:R-:W-:Y:S02]  /*0d90*/  ISETP.GT.U32.AND P2, PT, R4.reuse, 0x80, PT ;  /* 0x000000800400780c */ /* 0x040fe40003f44070 */
[C---:B------:R-:W-:Y:S02]  /*0da0*/  ISETP.GT.U32.AND.EX P0, PT, R5.reuse, RZ, PT, P0 ;  /* 0x000000ff0500720c */ /* 0x040fe40003f04100 */
[----:B------:R-:W-:Y:S02]  /*0db0*/  ISETP.GT.U32.AND P4, PT, R4, 0xa0, PT ;  /* 0x000000a00400780c */ /* 0x000fe40003f84070 */
[C---:B------:R-:W-:Y:S02]  /*0dc0*/  ISETP.GT.U32.AND.EX P2, PT, R5.reuse, RZ, PT, P2 ;  /* 0x000000ff0500720c */ /* 0x040fe40003f44120 */
[----:B------:R-:W-:Y:S01]  /*0dd0*/  ISETP.GT.U32.AND.EX P4, PT, R5, RZ, PT, P4 ;  /* 0x000000ff0500720c */ /* 0x000fe20003f84140 */
[----:B-1----:R-:W-:-:S09]  /*0de0*/  ULEA UR4, UR5, UR4, 0x18 ;  /* 0x0000000405047291 */ /* 0x002fd2000f8ec0ff */
[----:B------:R-:W0:Y:S04]  /*0df0*/  LDS R0, [UR4+0xc] ;  /* 0x00000c04ff007984 */ /* 0x000e280008000800 */
[----:B------:R-:W1:Y:S04]  /*0e00*/  LDS.128 R12, [UR4+0x10] ;  /* 0x00001004ff0c7984 */ /* 0x000e680008000c00 */
[----:B------:R-:W2:Y:S01]  /*0e10*/  LDS.64 R2, [UR4+0x20] ;  /* 0x00002004ff027984 */ /* 0x000ea20008000a00 */
[----:B0-----:R-:W-:Y:S02]  /*0e20*/  @P3 VIMNMX R9, PT, PT, R9, R0, !PT ;  /* 0x0000000009093248 */ /* 0x001fe40007fe0100 */
[----:B------:R-:W-:-:S02]  /*0e30*/  ISETP.GT.U32.AND P3, PT, R4, 0xc0, PT ;  /* 0x000000c00400780c */ /* 0x000fc40003f64070 */
[----:B-1----:R-:W-:Y:S02]  /*0e40*/  @P1 VIMNMX R9, PT, PT, R9, R12, !PT ;  /* 0x0000000c09091248 */ /* 0x002fe40007fe0100 */
[----:B------:R-:W-:Y:S02]  /*0e50*/  ISETP.GT.U32.AND P1, PT, R4, 0xe0, PT ;  /* 0x000000e00400780c */ /* 0x000fe40003f24070 */
[----:B------:R-:W-:Y:S02]  /*0e60*/  ISETP.GT.U32.AND.EX P3, PT, R5, RZ, PT, P3 ;  /* 0x000000ff0500720c */ /* 0x000fe40003f64130 */
[----:B------:R-:W-:Y:S02]  /*0e70*/  @P0 VIMNMX R9, PT, PT, R9, R13, !PT ;  /* 0x0000000d09090248 */ /* 0x000fe40007fe0100 */
[----:B------:R-:W-:Y:S02]  /*0e80*/  ISETP.GT.U32.AND.EX P1, PT, R5, RZ, PT, P1 ;  /* 0x000000ff0500720c */ /* 0x000fe40003f24110 */
[----:B------:R-:W-:-:S04]  /*0e90*/  @P2 VIMNMX R9, PT, PT, R9, R14, !PT ;  /* 0x0000000e09092248 */ /* 0x000fc80007fe0100 */
[----:B------:R-:W-:-:S04]  /*0ea0*/  @P4 VIMNMX R9, PT, PT, R9, R15, !PT ;  /* 0x0000000f09094248 */ /* 0x000fc80007fe0100 */
[----:B--2---:R-:W-:-:S04]  /*0eb0*/  @P3 VIMNMX R9, PT, PT, R9, R2, !PT ;  /* 0x0000000209093248 */ /* 0x004fc80007fe0100 */
[----:B------:R-:W-:Y:S01]  /*0ec0*/  @P1 VIMNMX R9, PT, PT, R9, R3, !PT ;  /* 0x0000000309091248 */ /* 0x000fe20007fe0100 */
[----:B------:R-:W-:Y:S06]  /*0ed0*/  BRA `(.L_x_337) ;  /* 0x0000000c00987947 */ /* 0x000fec0003800000 */
.L_x_323:
[----:B------:R-:W0:Y:S01]  /*0ee0*/  S2R R0, SR_TID.X ;  /* 0x0000000000007919 */ /* 0x000e220000002100 */
[----:B------:R-:W0:Y:S02]  /*0ef0*/  LDC.64 R2, c[0x0][0x380] ;  /* 0x0000e000ff027b82 */ /* 0x000e240000000a00 */
[----:B0-----:R-:W-:-:S05]  /*0f00*/  IMAD.WIDE.U32 R2, R0, 0x4, R2 ;  /* 0x0000000400027825 */ /* 0x001fca00078e0002 */
        /* <DEDUP_REMOVED lines=16> */
[----:B------:R-:W-:-:S04]  /*1010*/  IADD3 R12, P1, PT, R4, -0x1000, RZ ;  /* 0xfffff000040c7810 */ /* 0x000fc80007f3e0ff */
[----:B------:R-:W-:Y:S02]  /*1020*/  ISETP.GE.U32.AND P0, PT, R12, 0x1000, PT ;  /* 0x000010000c00780c */ /* 0x000fe40003f06070 */
[----:B--2---:R-:W-:Y:S02]  /*1030*/  VIMNMX3 R9, R9, R10, R11, !PT ;  /* 0x0000000a0909720f */ /* 0x004fe4000780010b */
[----:B------:R-:W-:-:S04]  /*1040*/  IADD3.X R11, PT, PT, R5, -0x1, RZ, P1, !PT ;  /* 0xffffffff050b7810 */ /* 0x000fc80000ffe4ff */
[----:B------:R-:W-:Y:S02]  /*1050*/  ISETP.GE.U32.AND.EX P0, PT, R11, RZ, PT, P0 ;  /* 0x000000ff0b00720c */ /* 0x000fe40003f06100 */
[----:B---3--:R-:W-:Y:S01]  /*1060*/  VIMNMX3 R6, R6, R7, R8, !PT ;  /* 0x000000070606720f */ /* 0x008fe20007800108 */
[----:B------:R-:W-:Y:S01]  /*1070*/  IMAD.MOV.U32 R8, RZ, RZ, RZ ;  /* 0x000000ffff087224 */ /* 0x000fe200078e00ff */
[----:B----4-:R-:W-:-:S04]  /*1080*/  VIMNMX3 R13, R13, R14, R15, !PT ;  /* 0x0000000e0d0d720f */ /* 0x010fc8000780010f */
[----:B------:R-:W-:Y:S02]  /*1090*/  VIMNMX3 R6, R6, R9, R13, !PT ;  /* 0x000000090606720f */ /* 0x000fe4000780010d */
[----:B-----5:R-:W-:Y:S01]  /*10a0*/  VIMNMX3 R17, R16, R17, R18, !PT ;  /* 0x000000111011720f */ /* 0x020fe20007800112 */
[----:B------:R-:W-:Y:S01]  /*10b0*/  IMAD.MOV.U32 R9, RZ, RZ, 0x1000 ;  /* 0x00001000ff097424 */ /* 0x000fe200078e00ff */
[----:B------:R-:W-:-:S04]  /*10c0*/  VIMNMX3 R19, R19, R20, R21, !PT ;  /* 0x000000141313720f */ /* 0x000fc80007800115 */
[----:B------:R-:W-:-:S04]  /*10d0*/  VIMNMX3 R17, R17, R19, R22, !PT ;  /* 0x000000131111720f */ /* 0x000fc80007800116 */
[----:B------:R-:W-:Y:S01]  /*10e0*/  VIMNMX R10, PT, PT, R6, R17, !PT ;  /* 0x00000011060a7248 */ /* 0x000fe20007fe0100 */
[----:B------:R-:W-:Y:S06]  /*10f0*/  @!P0 BRA `(.L_x_338) ;  /* 0x0000000000a08947 */ /* 0x000fec0003800000 */
[----:B------:R-:W0:Y:S01]  /*1100*/  LDC.64 R4, c[0x0][0x390] ;  /* 0x0000e400ff047b82 */ /* 0x000e220000000a00 */
[----:B------:R-:W-:Y:S02]  /*1110*/  IMAD.MOV.U32 R9, RZ, RZ, 0x1000 ;  /* 0x00001000ff097424 */ /* 0x000fe400078e00ff */
[----:B------:R-:W-:-:S07]  /*1120*/  IMAD.MOV.U32 R8, RZ, RZ, RZ ;  /* 0x000000ffff087224 */ /* 0x000fce00078e00ff */
.L_x_340:
[----:B------:R-:W-:-:S04]  /*1130*/  LEA R6, P0, R9, R2, 0x2 ;  /* 0x0000000209067211 */ /* 0x000fc800078010ff */
[----:B------:R-:W-:-:S05]  /*1140*/  LEA.HI.X R7, R9, R3, R8, 0x2, P0 ;  /* 0x0000000309077211 */ /* 0x000fca00000f1408 */
[----:B------:R-:W2:Y:S04]  /*1150*/  LDG.E R13, desc[UR6][R6.64+0x800] ;  /* 0x00080006060d7981 */ /* 0x000ea8000c1e1900 */
[----:B------:R-:W2:Y:S04]  /*1160*/  LDG.E R14, desc[UR6][R6.64+0xc00] ;  /* 0x000c0006060e7981 */ /* 0x000ea8000c1e1900 */
[----:B------:R-:W2:Y:S04]  /*1170*/  LDG.E R15, desc[UR6][R6.64+0x1000] ;  /* 0x00100006060f7981 */ /* 0x000ea8000c1e1900 */
        /* <DEDUP_REMOVED lines=13> */
[----:B0-----:R-:W-:-:S04]  /*1250*/  IADD3 R29, P1, PT, -R9, R4, RZ ;  /* 0x00000004091d7210 */ /* 0x001fc80007f3e1ff */
[----:B------:R-:W-:Y:S02]  /*1260*/  ISETP.GE.U32.AND P0, PT, R29, 0x1000, PT ;  /* 0x000010001d00780c */ /* 0x000fe40003f06070 */
[----:B--2---:R-:W-:Y:S01]  /*1270*/  VIMNMX3 R13, R13, R14, R15, !PT ;  /* 0x0000000e0d0d720f */ /* 0x004fe2000780010f */
[----:B------:R-:W-:-:S05]  /*1280*/  IMAD.X R14, R5, 0x1, ~R8, P1 ;  /* 0x00000001050e7824 */ /* 0x000fca00008e0e08 */
[----:B------:R-:W-:Y:S02]  /*1290*/  ISETP.GE.U32.AND.EX P0, PT, R14, RZ, PT, P0 ;  /* 0x000000ff0e00720c */ /* 0x000fe40003f06100 */
        /* <DEDUP_REMOVED lines=9> */
[----:B------:R-:W-:-:S05]  /*1330*/  IADD3 R9, P0, PT, R9, 0x1000, RZ ;  /* 0x0000100009097810 */ /* 0x000fca0007f1e0ff */
[----:B------:R-:W-:Y:S01]  /*1340*/  IMAD.X R8, RZ, RZ, R8, P0 ;  /* 0x000000ffff087224 */ /* 0x000fe200000e0608 */
[----:B------:R-:W-:-:S04]  /*1350*/  ISETP.GT.U32.AND P0, PT, R9, R12, PT ;  /* 0x0000000c0900720c */ /* 0x000fc80003f04070 */
[----:B------:R-:W-:-:S13]  /*1360*/  ISETP.GT.U32.AND.EX P0, PT, R8, R11, PT, P0 ;  /* 0x0000000b0800720c */ /* 0x000fda0003f04100 */
[----:B------:R-:W-:Y:S05]  /*1370*/  @!P0 BRA `(.L_x_340) ;  /* 0xfffffffc006c8947 */ /* 0x000fea000383ffff */
.L_x_338:
[----:B------:R-:W-:Y:S01]  /*1380*/  IMAD.IADD R3, R4, 0x1, -R9 ;  /* 0x0000000104037824 */ /* 0x000fe200078e0a09 */
[----:B------:R-:W-:Y:S01]  /*1390*/  ISETP.GE.U32.AND P1, PT, R9, R4, PT ;  /* 0x000000040900720c */ /* 0x000fe20003f26070 */
[----:B------:R-:W-:Y:S03]  /*13a0*/  BSSY.RECONVERGENT B1, `(.L_x_339) ;  /* 0x0000072000017945 */ /* 0x000fe60003800200 */
[----:B------:R-:W-:-:S04]  /*13b0*/  ISETP.GE.AND P0, PT, R0, R3, PT ;  /* 0x000000030000720c */ /* 0x000fc80003f06270 */
[----:B------:R-:W-:-:S13]  /*13c0*/  ISETP.GE.U32.OR.EX P0, PT, R8, R5, P0, P1 ;  /* 0x000000050800720c */ /* 0x000fda0000706510 */
[----:B------:R-:W-:Y:S05]  /*13d0*/  @P0 BRA `(.L_x_341) ;  /* 0x0000000400b80947 */ /* 0x000fea0003800000 */
[----:B------:R-:W-:Y:S01]  /*13e0*/  LOP3.LUT R2, RZ, R0, RZ, 0x33, !PT ;  /* 0x00000000ff027212 */ /* 0x000fe200078e33ff */
[----:B------:R-:W-:Y:S03]  /*13f0*/  BSSY.RECONVERGENT B2, `(.L_x_342) ;  /* 0x0000031000027945 */ /* 0x000fe60003800200 */
[----:B------:R-:W-:Y:S01]  /*1400*/  IADD3 R2, PT, PT, -R9, R4, R2 ;  /* 0x0000000409027210 */ /* 0x000fe20007ffe102 */
[----:B------:R-:W-:-:S03]  /*1410*/  IMAD.MOV.U32 R4, RZ, RZ, R0 ;  /* 0x000000ffff047224 */ /* 0x000fc600078e0000 */
[C---:B------:R-:W-:Y:S02]  /*1420*/  ISETP.GE.U32.AND P1, PT, R2.reuse, 0xf00, PT ;  /* 0x00000f000200780c */ /* 0x040fe40003f26070 */
[----:B------:R-:W-:-:S04]  /*1430*/  LEA.HI R5, R2, 0x1, RZ, 0x18 ;  /* 0x0000000102057811 */ /* 0x000fc800078fc0ff */
[----:B------:R-:W-:-:S04]  /*1440*/  LOP3.LUT R24, R5, 0xf, RZ, 0xc0, !PT ;  /* 0x0000000f05187812 */ /* 0x000fc800078ec0ff */
[----:B------:R-:W-:-:S03]  /*1450*/  ISETP.NE.AND P0, PT, R24, RZ, PT ;  /* 0x000000ff1800720c */ /* 0x000fc60003f05270 */
[----:B------:R-:W-:Y:S10]  /*1460*/  @!P1 BRA `(.L_x_343) ;  /* 0x0000000000a49947 */ /* 0x000ff40003800000 */
[----:B------:R-:W0:Y:S01]  /*1470*/  LDCU.64 UR4, c[0x0][0x380] ;  /* 0x00007000ff0477ac */ /* 0x000e220008000a00 */
[----:B------:R-:W-:Y:S01]  /*1480*/  IADD3 R3, P1, PT, R0, R9, RZ ;  /* 0x0000000900037210 */ /* 0x000fe20007f3e0ff */
[----:B------:R-:W-:Y:S01]  /*1490*/  IMAD.MOV.U32 R4, RZ, RZ, R0 ;  /* 0x000000ffff047224 */ /* 0x000fe200078e0000 */
[----:B------:R-:W-:-:S03]  /*14a0*/  LOP3.LUT R14, R5, 0x1fffff0, RZ, 0xc0, !PT ;  /* 0x01fffff0050e7812 */ /* 0x000fc600078ec0ff */
[----:B------:R-:W-:Y:S02]  /*14b0*/  IMAD.X R2, RZ, RZ, R8, P1 ;  /* 0x000000ffff027224 */ /* 0x000fe400008e0608 */
[----:B------:R-:W-:Y:S01]  /*14c0*/  IMAD.MOV R14, RZ, RZ, -R14 ;  /* 0x000000ffff0e7224 */ /* 0x000fe200078e0a0e */
[----:B0-----:R-:W-:-:S04]  /*14d0*/  LEA R15, P2, R3, UR4, 0x2 ;  /* 0x00000004030f7c11 */ /* 0x001fc8000f8410ff */
[----:B------:R-:W-:Y:S02]  /*14e0*/  IADD3 R15, P1, PT, R15, 0x2000, RZ ;  /* 0x000020000f0f7810 */ /* 0x000fe40007f3e0ff */
[----:B------:R-:W-:-:S05]  /*14f0*/  LEA.HI.X R3, R3, UR5, R2, 0x2, P2 ;  /* 0x0000000503037c11 */ /* 0x000fca00090f1402 */
[----:B------:R-:W-:-:S07]  /*1500*/  IMAD.X R3, RZ, RZ, R3, P1 ;  /* 0x000000ffff037224 */ /* 0x000fce00008e0603 */
.L_x_344:
        /* <DEDUP_REMOVED lines=16> */
[----:B------:R0:W5:Y:S01]  /*1610*/  LDG.E R6, desc[UR6][R2.64+0x1c00] ;  /* 0x001c000602067981 */ /* 0x000162000c1e1900 */
        /* <DEDUP_REMOVED lines=9> */
[----:B------:R-:W-:-:S05]  /*16b0*/  IADD3 R15, P2, PT, R2, 0x4000, RZ ;  /* 0x00004000020f7810 */ /* 0x000fca0007f5e0ff */
[----:B0-----:R-:W-:Y:S01]  /*16c0*/  IMAD.X R3, RZ, RZ, R3, P2 ;  /* 0x000000ffff037224 */ /* 0x001fe200010e0603 */
[----:B------:R-:W-:-:S04]  /*16d0*/  VIMNMX3 R7, R11, R12, R7, !PT ;  /* 0x0000000c0b07720f */ /* 0x000fc80007800107 */
[----:B------:R-:W-:Y:S01]  /*16e0*/  VIMNMX3 R10, R7, R13, R6, !PT ;  /* 0x0000000d070a720f */ /* 0x000fe20007800106 */
[----:B------:R-:W-:Y:S06]  /*16f0*/  @P1 BRA `(.L_x_344) ;  /* 0xfffffffc00841947 */ /* 0x000fec000383ffff */
.L_x_343:
[----:B------:R-:W-:Y:S05]  /*1700*/  BSYNC.RECONVERGENT B2 ;  /* 0x0000000000027941 */ /* 0x000fea0003800200 */
.L_x_342:
[----:B------:R-:W-:Y:S05]  /*1710*/  @!P0 BRA `(.L_x_341) ;  /* 0x0000000000e88947 */ /* 0x000fea0003800000 */
[----:B------:R-:W-:Y:S01]  /*1720*/  ISETP.GE.U32.AND P0, PT, R24, 0x8, PT ;  /* 0x000000081800780c */ /* 0x000fe20003f06070 */
[----:B------:R-:W-:Y:S01]  /*1730*/  BSSY.RECONVERGENT B2, `(.L_x_345) ;  /* 0x0000016000027945 */ /* 0x000fe20003800200 */
[----:B------:R-:W-:-:S04]  /*1740*/  LOP3.LUT R17, R5, 0x7, RZ, 0xc0, !PT ;  /* 0x0000000705117812 */ /* 0x000fc800078ec0ff */
[----:B------:R-:W-:-:S07]  /*1750*/  ISETP.NE.AND P1, PT, R17, RZ, PT ;  /* 0x000000ff1100720c */ /* 0x000fce0003f25270 */
[----:B------:R-:W-:Y:S06]  /*1760*/  @!P0 BRA `(.L_x_346) ;  /* 0x0000000000488947 */ /* 0x000fec0003800000 */
[----:B------:R-:W0:Y:S01]  /*1770*/  LDCU.64 UR4, c[0x0][0x380] ;  /* 0x00007000ff0477ac */ /* 0x000e220008000a00 */
[----:B------:R-:W-:-:S05]  /*1780*/  IADD3 R3, P0, PT, R4, R9, RZ ;  /* 0x0000000904037210 */ /* 0x000fca0007f1e0ff */
[----:B------:R-:W-:Y:S01]  /*1790*/  IMAD.X R6, RZ, RZ, R8, P0 ;  /* 0x000000ffff067224 */ /* 0x000fe200000e0608 */
        /* <DEDUP_REMOVED lines=15> */
.L_x_346:
[----:B------:R-:W-:Y:S05]  /*1890*/  BSYNC.RECONVERGENT B2 ;  /* 0x0000000000027941 */ /* 0x000fea0003800200 */
.L_x_345:
        /* <DEDUP_REMOVED lines=18> */
.L_x_348:
[----:B------:R-:W-:Y:S05]  /*19c0*/  BSYNC.RECONVERGENT B2 ;  /* 0x0000000000027941 */ /* 0x000fea0003800200 */
.L_x_347:
[----:B------:R-:W-:Y:S05]  /*19d0*/  @!P1 BRA `(.L_x_341) ;  /* 0x0000000000389947 */ /* 0x000fea0003800000 */
[----:B------:R-:W0:Y:S01]  /*19e0*/  LDCU.64 UR4, c[0x0][0x380] ;  /* 0x00007000ff0477ac */ /* 0x000e220008000a00 */
[----:B------:R-:W-:Y:S01]  /*19f0*/  IADD3 R5, P0, PT, R4, R9, RZ ;  /* 0x0000000904057210 */ /* 0x000fe20007f1e0ff */
[----:B------:R-:W-:-:S04]  /*1a00*/  IMAD.MOV R4, RZ, RZ, -R6 ;  /* 0x000000ffff047224 */ /* 0x000fc800078e0a06 */
[----:B------:R-:W-:Y:S01]  /*1a10*/  IMAD.X R8, RZ, RZ, R8, P0 ;  /* 0x000000ffff087224 */ /* 0x000fe200000e0608 */
[----:B0-----:R-:W-:-:S04]  /*1a20*/  LEA R2, P1, R5, UR4, 0x2 ;  /* 0x0000000405027c11 */ /* 0x001fc8000f8210ff */
[----:B------:R-:W-:-:S09]  /*1a30*/  LEA.HI.X R5, R5, UR5, R8, 0x2, P1 ;  /* 0x0000000505057c11 */ /* 0x000fd200088f1408 */
.L_x_349:
[----:B------:R-:W-:-:S06]  /*1a40*/  IMAD.MOV.U32 R3, RZ, RZ, R5 ;  /* 0x000000ffff037224 */ /* 0x000fcc00078e0005 */
[----:B------:R0:W2:Y:S01]  /*1a50*/  LDG.E R3, desc[UR6][R2.64] ;  /* 0x0000000602037981 */ /* 0x0000a2000c1e1900 */
[----:B------:R-:W-:-:S05]  /*1a60*/  VIADD R4, R4, 0x1 ;  /* 0x0000000104047836 */ /* 0x000fca0000000000 */
[----:B------:R-:W-:Y:S02]  /*1a70*/  ISETP.NE.AND P0, PT, R4, RZ, PT ;  /* 0x000000ff0400720c */ /* 0x000fe40003f05270 */
[----:B0-----:R-:W-:-:S05]  /*1a80*/  IADD3 R2, P1, PT, R2, 0x400, RZ ;  /* 0x0000040002027810 */ /* 0x001fca0007f3e0ff */
[----:B------:R-:W-:Y:S01]  /*1a90*/  IMAD.X R5, RZ, RZ, R5, P1 ;  /* 0x000000ffff057224 */ /* 0x000fe200008e0605 */
[----:B--2---:R-:W-:-:S05]  /*1aa0*/  VIMNMX R10, PT, PT, R3, R10, !PT ;  /* 0x0000000a030a7248 */ /* 0x004fca0007fe0100 */
[----:B------:R-:W-:Y:S05]  /*1ab0*/  @P0 BRA `(.L_x_349) ;  /* 0xfffffffc00e00947 */ /* 0x000fea000383ffff */
.L_x_341:
[----:B------:R-:W-:Y:S05]  /*1ac0*/  BSYNC.RECONVERGENT B1 ;  /* 0x0000000000017941 */ /* 0x000fea0003800200 */
.L_x_339:
[----:B------:R-:W0:Y:S01]  /*1ad0*/  S2R R6, SR_LANEID ;  /* 0x0000000000067919 */ /* 0x000e220000000000 */
[----:B------:R-:W-:Y:S01]  /*1ae0*/  IMAD.MOV.U32 R9, RZ, RZ, R10 ;  /* 0x000000ffff097224 */ /* 0x000fe200078e000a */
[----:B------:R-:W-:-:S04]  /*1af0*/  ISETP.NE.AND P5, PT, R0, RZ, PT ;  /* 0x000000ff0000720c */ /* 0x000fc80003fa5270 */
        /* <DEDUP_REMOVED lines=35> */
[----:B------:R-:W-:-:S07]  /*1d30*/  VIMNMX R9, PT, PT, R0, R3, !PT ;  /* 0x0000000300097248 */ /* 0x000fce0007fe0100 */
.L_x_337:
[----:B------:R-:W-:Y:S05]  /*1d40*/  BSYNC.RECONVERGENT B0 ;  /* 0x0000000000007941 */ /* 0x000fea0003800200 */
.L_x_322:
[----:B------:R-:W-:Y:S05]  /*1d50*/  @P5 EXIT ;  /* 0x000000000000594d */ /* 0x000fea0003800000 */
[----:B-12---:R-:W1:Y:S01]  /*1d60*/  LDC.64 R2, c[0x0][0x388] ;  /* 0x0000e200ff027b82 */ /* 0x006e620000000a00 */
[----:B------:R-:W0:Y:S02]  /*1d70*/  LDCU UR4, c[0x0][0x39c] ;  /* 0x00007380ff0477ac */ /* 0x000e240008000800 */
[----:B0-----:R-:W-:-:S05]  /*1d80*/  VIMNMX R9, PT, PT, R9, UR4, !PT ;  /* 0x0000000409097c48 */ /* 0x001fca000ffe0100 */
[----:B-1----:R-:W-:Y:S01]  /*1d90*/  STG.E desc[UR6][R2.64], R9 ;  /* 0x0000000902007986 */ /* 0x002fe2000c101906 */
[----:B------:R-:W-:Y:S05]  /*1da0*/  EXIT ;  /* 0x000000000000794d */ /* 0x000fea0003800000 */
.L_x_350:
        /* <DEDUP_REMOVED lines=13> */
.L_x_506:


//--------------------- .text._ZN3cub18CUB_300001_SM_10006detail6reduce28DeviceReduceSingleTileKernelINS2_10policy_hubIijN4cuda3__47maximumIiEEE10Policy1000EPiSB_iS8_iiNS5_3std3__410__identityEEEvT0_T1_T2_T3_T4_T6_ --------------------------
	.section	.text._ZN3cub18CUB_300001_SM_10006detail6reduce28DeviceReduceSingleTileKernelINS2_10policy_hubIijN4cuda3__47maximumIiEEE10Policy1000EPiSB_iS8_iiNS5_3std3__410__identityEEEvT0_T1_T2_T3_T4_T6_,"ax",@progbits
	.align	128
        .global         _ZN3cub18CUB_300001_SM_10006detail6reduce28DeviceReduceSingleTileKernelINS2_10policy_hubIijN4cuda3__47maximumIiEEE10Policy1000EPiSB_iS8_iiNS5_3std3__410__identityEEEvT0_T1_T2_T3_T4_T6_
        .type           _ZN3cub18CUB_300001_SM_10006detail6reduce28DeviceReduceSingleTileKernelINS2_10policy_hubIijN4cuda3__47maximumIiEEE10Policy1000EPiSB_iS8_iiNS5_3std3__410__identityEEEvT0_T1_T2_T3_T4_T6_,@function
        .size           _ZN3cub18CUB_300001_SM_10006detail6reduce28DeviceReduceSingleTileKernelINS2_10policy_hubIijN4cuda3__47maximumIiEEE10Policy1000EPiSB_iS8_iiNS5_3std3__410__identityEEEvT0_T1_T2_T3_T4_T6_,(.L_x_507 - _ZN3cub18CUB_300001_SM_10006detail6reduce28DeviceReduceSingleTileKernelINS2_10policy_hubIijN4cuda3__47maximumIiEEE10Policy1000EPiSB_iS8_iiNS5_3std3__410__identityEEEvT0_T1_T2_T3_T4_T6_)
        .other          _ZN3cub18CUB_300001_SM_10006detail6reduce28DeviceReduceSingleTileKernelINS2_10policy_hubIijN4cuda3__47maximumIiEEE10Policy1000EPiSB_iS8_iiNS5_3std3__410__identityEEEvT0_T1_T2_T3_T4_T6_,@"STO_CUDA_ENTRY STV_DEFAULT"
_ZN3cub18CUB_300001_SM_10006detail6reduce28DeviceReduceSingleTileKernelINS2_10policy_hubIijN4cuda3__47maximumIiEEE10Policy1000EPiSB_iS8_iiNS5_3std3__410__identityEEEvT0_T1_T2_T3_T4_T6_:
.text._ZN3cub18CUB_300001_SM_10006detail6reduce28DeviceReduceSingleTileKernelINS2_10policy_hubIijN4cuda3__47maximumIiEEE10Policy1000EPiSB_iS8_iiNS5_3std3__410__identityEEEvT0_T1_T2_T3_T4_T6_:
        /* <DEDUP_REMOVED lines=13> */
.L_x_351:
        /* <DEDUP_REMOVED lines=16> */
.L_x_356:
[----:B------:R-:W-:Y:S05]  /*01d0*/  BSYNC.RECONVERGENT B1 ;  /* 0x0000000000017941 */ /* 0x000fea0003800200 */
.L_x_355:
        /* <DEDUP_REMOVED lines=16> */
.L_x_361:
        /* <DEDUP_REMOVED lines=9> */
.L_x_360:
[----:B------:R-:W-:Y:S05]  /*0370*/  BSYNC.RECONVERGENT B2 ;  /* 0x0000000000027941 */ /* 0x000fea0003800200 */
.L_x_359:
        /* <DEDUP_REMOVED lines=8> */
.L_x_364:
        /* <DEDUP_REMOVED lines=35> */
.L_x_363:
[----:B------:R-:W-:Y:S05]  /*0630*/  BSYNC.RECONVERGENT B2 ;  /* 0x0000000000027941 */ /* 0x000fea0003800200 */
.L_x_362:
        /* <DEDUP_REMOVED lines=22> */
.L_x_366:
[----:B------:R-:W-:Y:S05]  /*07a0*/  BSYNC.RECONVERGENT B2 ;  /* 0x0000000000027941 */ /* 0x000fea0003800200 */
.L_x_365:
        /* <DEDUP_REMOVED lines=10> */
.L_x_358:
[----:B------:R-:W-:Y:S05]  /*0850*/  BSYNC.RECONVERGENT B1 ;  /* 0x0000000000017941 */ /* 0x000fea0003800200 */
.L_x_357:
        /* <DEDUP_REMOVED lines=43> */
.L_x_367:
        /* <DEDUP_REMOVED lines=59> */
.L_x_354:
        /* <DEDUP_REMOVED lines=22> */
.L_x_371:
        /* <DEDUP_REMOVED lines=21> */
.L_x_369:
        /* <DEDUP_REMOVED lines=20> */
.L_x_375:
        /* <DEDUP_REMOVED lines=8> */
.L_x_374:
[----:B------:R-:W-:Y:S05]  /*1330*/  BSYNC.RECONVERGENT B2 ;  /* 0x0000000000027941 */ /* 0x000fea0003800200 */
.L_x_373:
        /* <DEDUP_REMOVED lines=16> */
.L_x_378:
        /* <DEDUP_REMOVED lines=39> */
.L_x_377:
[----:B------:R-:W-:Y:S05]  /*16b0*/  BSYNC.RECONVERGENT B2 ;  /* 0x0000000000027941 */ /* 0x000fea0003800200 */
.L_x_376:
        /* <DEDUP_REMOVED lines=27> */
.L_x_380:
[----:B------:R-:W-:Y:S05]  /*1870*/  BSYNC.RECONVERGENT B2 ;  /* 0x0000000000027941 */ /* 0x000fea0003800200 */
.L_x_379:
        /* <DEDUP_REMOVED lines=10> */
.L_x_372:
[----:B------:R-:W-:Y:S05]  /*1920*/  BSYNC.RECONVERGENT B1 ;  /* 0x0000000000017941 */ /* 0x000fea0003800200 */
.L_x_370:
        /* <DEDUP_REMOVED lines=39> */
.L_x_353:
        /* <DEDUP_REMOVED lines=12> */
.L_x_383:
[----:B------:R-:W-:Y:S05]  /*1c60*/  BSYNC.RECONVERGENT B1 ;  /* 0x0000000000017941 */ /* 0x000fea0003800200 */
.L_x_382:
        /* <DEDUP_REMOVED lines=16> */
.L_x_388:
        /* <DEDUP_REMOVED lines=9> */
.L_x_387:
[----:B------:R-:W-:Y:S05]  /*1e00*/  BSYNC.RECONVERGENT B2 ;  /* 0x0000000000027941 */ /* 0x000fea0003800200 */
.L_x_386:
        /* <DEDUP_REMOVED lines=8> */
.L_x_391:
        /* <DEDUP_REMOVED lines=35> */
.L_x_390:
[----:B------:R-:W-:Y:S05]  /*20c0*/  BSYNC.RECONVERGENT B2 ;  /* 0x0000000000027941 */ /* 0x000fea0003800200 */
.L_x_389:
        /* <DEDUP_REMOVED lines=22> */
.L_x_393:
[----:B------:R-:W-:Y:S05]  /*2230*/  BSYNC.RECONVERGENT B2 ;  /* 0x0000000000027941 */ /* 0x000fea0003800200 */
.L_x_392:
        /* <DEDUP_REMOVED lines=10> */
.L_x_385:
[----:B------:R-:W-:Y:S05]  /*22e0*/  BSYNC.RECONVERGENT B1 ;  /* 0x0000000000017941 */ /* 0x000fea0003800200 */
.L_x_384:
        /* <DEDUP_REMOVED lines=43> */
.L_x_394:
        /* <DEDUP_REMOVED lines=59> */
.L_x_381:
        /* <DEDUP_REMOVED lines=33> */
.L_x_397:
        /* <DEDUP_REMOVED lines=33> */
.L_x_395:
        /* <DEDUP_REMOVED lines=20> */
.L_x_401:
        /* <DEDUP_REMOVED lines=8> */
.L_x_400:
[----:B------:R-:W-:Y:S05]  /*2f30*/  BSYNC.RECONVERGENT B2 ;  /* 0x0000000000027941 */ /* 0x000fea0003800200 */
.L_x_399:
        /* <DEDUP_REMOVED lines=16> */
.L_x_404:
        /* <DEDUP_REMOVED lines=39> */
.L_x_403:
[----:B------:R-:W-:Y:S05]  /*32b0*/  BSYNC.RECONVERGENT B2 ;  /* 0x0000000000027941 */ /* 0x000fea0003800200 */
.L_x_402:
        /* <DEDUP_REMOVED lines=27> */
.L_x_406:
[----:B------:R-:W-:Y:S05]  /*3470*/  BSYNC.RECONVERGENT B2 ;  /* 0x0000000000027941 */ /* 0x000fea0003800200 */
.L_x_405:
        /* <DEDUP_REMOVED lines=10> */
.L_x_398:
[----:B------:R-:W-:Y:S05]  /*3520*/  BSYNC.RECONVERGENT B1 ;  /* 0x0000000000017941 */ /* 0x000fea0003800200 */
.L_x_396:
        /* <DEDUP_REMOVED lines=39> */
.L_x_368:
[----:B------:R-:W-:Y:S05]  /*37a0*/  BSYNC.RECONVERGENT B0 ;  /* 0x0000000000007941 */ /* 0x000fea0003800200 */
.L_x_352:
[----:B------:R-:W-:Y:S05]  /*37b0*/  @P0 EXIT ;  /* 0x000000000000094d */ /* 0x000fea0003800000 */
[----:B0-23--:R-:W0:Y:S01]  /*37c0*/  LDC.64 R2, c[0x0][0x388] ;  /* 0x0000e200ff027b82 */ /* 0x00de220000000a00 */
[----:B------:R-:W1:Y:S02]  /*37d0*/  LDCU UR4, c[0x0][0x398] ;  /* 0x00007300ff0477ac */ /* 0x000e640008000800 */
[----:B-1--4-:R-:W-:-:S05]  /*37e0*/  VIMNMX R5, PT, PT, R5, UR4, !PT ;  /* 0x0000000405057c48 */ /* 0x012fca000ffe0100 */
[----:B0-----:R-:W-:Y:S01]  /*37f0*/  STG.E desc[UR6][R2.64], R5 ;  /* 0x0000000502007986 */ /* 0x001fe2000c101906 */
[----:B------:R-:W-:Y:S05]  /*3800*/  EXIT ;  /* 0x000000000000794d */ /* 0x000fea0003800000 */
.L_x_407:
        /* <DEDUP_REMOVED lines=15> */
.L_x_507:


//--------------------- .text._ZN3cub18CUB_300001_SM_10006detail6reduce18DeviceReduceKernelINS2_10policy_hubIijN4cuda3__47maximumIiEEE10Policy1000EN6thrust24THRUST_300001_SM_1000_NS6detail15normal_iteratorINSC_10device_ptrIiEEEEjS8_iNS5_3std3__410__identityEEEvT0_PT3_T1_NS0_13GridEvenShareISO_EET2_T4_ --------------------------
	.section	.text._ZN3cub18CUB_300001_SM_10006detail6reduce18DeviceReduceKernelINS2_10policy_hubIijN4cuda3__47maximumIiEEE10Policy1000EN6thrust24THRUST_300001_SM_1000_NS6detail15normal_iteratorINSC_10device_ptrIiEEEEjS8_iNS5_3std3__410__identityEEEvT0_PT3_T1_NS0_13GridEvenShareISO_EET2_T4_,"ax",@progbits
	.align	128
        .global         _ZN3cub18CUB_300001_SM_10006detail6reduce18DeviceReduceKernelINS2_10policy_hubIijN4cuda3__47maximumIiEEE10Policy1000EN6thrust24THRUST_300001_SM_1000_NS6detail15normal_iteratorINSC_10device_ptrIiEEEEjS8_iNS5_3std3__410__identityEEEvT0_PT3_T1_NS0_13GridEvenShareISO_EET2_T4_
        .type           _ZN3cub18CUB_300001_SM_10006detail6reduce18DeviceReduceKernelINS2_10policy_hubIijN4cuda3__47maximumIiEEE10Policy1000EN6thrust24THRUST_300001_SM_1000_NS6detail15normal_iteratorINSC_10device_ptrIiEEEEjS8_iNS5_3std3__410__identityEEEvT0_PT3_T1_NS0_13GridEvenShareISO_EET2_T4_,@function
        .size           _ZN3cub18CUB_300001_SM_10006detail6reduce18DeviceReduceKernelINS2_10policy_hubIijN4cuda3__47maximumIiEEE10Policy1000EN6thrust24THRUST_300001_SM_1000_NS6detail15normal_iteratorINSC_10device_ptrIiEEEEjS8_iNS5_3std3__410__identityEEEvT0_PT3_T1_NS0_13GridEvenShareISO_EET2_T4_,(.L_x_508 - _ZN3cub18CUB_300001_SM_10006detail6reduce18DeviceReduceKernelINS2_10policy_hubIijN4cuda3__47maximumIiEEE10Policy1000EN6thrust24THRUST_300001_SM_1000_NS6detail15normal_iteratorINSC_10device_ptrIiEEEEjS8_iNS5_3std3__410__identityEEEvT0_PT3_T1_NS0_13GridEvenShareISO_EET2_T4_)
        .other          _ZN3cub18CUB_300001_SM_10006detail6reduce18DeviceReduceKernelINS2_10policy_hubIijN4cuda3__47maximumIiEEE10Policy1000EN6thrust24THRUST_300001_SM_1000_NS6detail15normal_iteratorINSC_10device_ptrIiEEEEjS8_iNS5_3std3__410__identityEEEvT0_PT3_T1_NS0_13GridEvenShareISO_EET2_T4_,@"STO_CUDA_ENTRY STV_DEFAULT"
_ZN3cub18CUB_300001_SM_10006detail6reduce18DeviceReduceKernelINS2_10policy_hubIijN4cuda3__47maximumIiEEE10Policy1000EN6thrust24THRUST_300001_SM_1000_NS6detail15normal_iteratorINSC_10device_ptrIiEEEEjS8_iNS5_3std3__410__identityEEEvT0_PT3_T1_NS0_13GridEvenShareISO_EET2_T4_:
.text._ZN3cub18CUB_300001_SM_10006detail6reduce18DeviceReduceKernelINS2_10policy_hubIijN4cuda3__47maximumIiEEE10Policy1000EN6thrust24THRUST_300001_SM_1000_NS6detail15normal_iteratorINSC_10device_ptrIiEEEEjS8_iNS5_3std3__410__identityEEEvT0_PT3_T1_NS0_13GridEvenShareISO_EET2_T4_:
[----:B------:R-:W-:Y:S01]  /*0000*/  LDC R1, c[0x0][0x37c] ;  /* 0x0000df00ff017b82 */ /* 0x000fe20000000800 */
[----:B------:R-:W0:Y:S07]  /*0010*/  S2R R3, SR_CTAID.X ;  /* 0x0000000000037919 */ /* 0x000e2e0000002500 */
[----:B------:R-:W1:Y:S01]  /*0020*/  LDC.64 R8, c[0x0][0x3a8] ;  /* 0x0000ea00ff087b82 */ /* 0x000e620000000a00 */
[----:B------:R-:W2:Y:S01]  /*0030*/  LDCU.64 UR6, c[0x0][0x358] ;  /* 0x00006b00ff0677ac */ /* 0x000ea20008000a00 */
[----:B------:R-:W-:Y:S01]  /*0040*/  BSSY.RECONVERGENT B0, `(.L_x_408) ;  /* 0x0000228000007945 */ /* 0x000fe20003800200 */
[----:B-1----:R-:W-:-:S02]  /*0050*/  IMAD.SHL.U32 R13, R9, 0x1000, RZ ;  /* 0x00001000090d7824 */ /* 0x002fc400078e00ff */
[----:B0-----:R-:W-:-:S05]  /*0060*/  IMAD R0, R3, -0x1000, R8 ;  /* 0xfffff00003007824 */ /* 0x001fca00078e0208 */
[----:B------:R-:W-:-:S13]  /*0070*/  ISETP.GT.U32.AND P0, PT, R0, 0xfff, PT ;  /* 0x00000fff0000780c */ /* 0x000fda0003f04070 */
[----:B--2---:R-:W-:Y:S05]  /*0080*/  @P0 BRA `(.L_x_409) ;  /* 0x0000001000280947 */ /* 0x004fea0003800000 */
[----:B------:R-:W0:Y:S01]  /*0090*/  S2R R2, SR_TID.X ;  /* 0x0000000000027919 */ /* 0x000e220000002100 */
[----:B------:R-:W-:Y:S01]  /*00a0*/  BSSY.RECONVERGENT B1, `(.L_x_410) ;  /* 0x000000a000017945 */ /* 0x000fe20003800200 */
[----:B------:R-:W-:Y:S01]  /*00b0*/  IMAD.MOV.U32 R14, RZ, RZ, RZ ;  /* 0x000000ffff0e7224 */ /* 0x000fe200078e00ff */
[----:B0-----:R-:W-:Y:S01]  /*00c0*/  ISETP.GE.U32.AND P0, PT, R2, R0, PT ;  /* 0x000000000200720c */ /* 0x001fe20003f06070 */
[----:B------:R-:W-:-:S12]  /*00d0*/  IMAD.MOV.U32 R4, RZ, RZ, R2 ;  /* 0x000000ffff047224 */ /* 0x000fd800078e0002 */
[----:B------:R-:W-:Y:S05]  /*00e0*/  @P0 BRA `(.L_x_411) ;  /* 0x0000000000140947 */ /* 0x000fea0003800000 */
[----:B------:R-:W0:Y:S01]  /*00f0*/  LDC.64 R14, c[0x0][0x380] ;  /* 0x0000e000ff0e7b82 */ /* 0x000e220000000a00 */
[----:B------:R-:W-:-:S04]  /*0100*/  IMAD R5, R3, 0x1000, R2 ;  /* 0x0000100003057824 */ /* 0x000fc800078e0202 */
[----:B0-----:R-:W-:-:S06]  /*0110*/  IMAD.WIDE.U32 R14, R5, 0x4, R14 ;  /* 0x00000004050e7825 */ /* 0x001fcc00078e000e */
[----:B------:R0:W5:Y:S01]  /*0120*/  LDG.E R14, desc[UR6][R14.64] ;  /* 0x000000060e0e7981 */ /* 0x000162000c1e1900 */
[----:B------:R-:W-:-:S07]  /*0130*/  VIADD R4, R2, 0x100 ;  /* 0x0000010002047836 */ /* 0x000fce0000000000 */
.L_x_411:
[----:B------:R-:W-:Y:S05]  /*0140*/  BSYNC.RECONVERGENT B1 ;  /* 0x0000000000017941 */ /* 0x000fea0003800200 */
.L_x_410:
[----:B------:R-:W-:Y:S01]  /*0150*/  ISETP.GE.U32.AND P0, PT, R4, R0, PT ;  /* 0x000000000400720c */ /* 0x000fe20003f06070 */
[----:B------:R-:W-:-:S12]  /*0160*/  BSSY.RECONVERGENT B1, `(.L_x_412) ;  /* 0x0000097000017945 */ /* 0x000fd80003800200 */
[----:B------:R-:W-:Y:S05]  /*0170*/  @P0 BRA `(.L_x_413) ;  /* 0x0000000800540947 */ /* 0x000fea0003800000 */
[----:B------:R-:W-:Y:S01]  /*0180*/  LOP3.LUT R5, RZ, R4, RZ, 0x33, !PT ;  /* 0x00000004ff057212 */ /* 0x000fe200078e33ff */
[----:B------:R-:W-:Y:S04]  /*0190*/  BSSY.RECONVERGENT B2, `(.L_x_414) ;  /* 0x000004b000027945 */ /* 0x000fe80003800200 */
[----:B------:R-:W-:-:S04]  /*01a0*/  IMAD.IADD R8, R5, 0x1, R8 ;  /* 0x0000000105087824 */ /* 0x000fc800078e0208 */
[----:B------:R-:W-:-:S05]  /*01b0*/  IMAD R8, R3, -0x1000, R8 ;  /* 0xfffff00003087824 */ /* 0x000fca00078e0208 */
[C---:B------:R-:W-:Y:S02]  /*01c0*/  ISETP.GE.U32.AND P0, PT, R8.reuse, 0xf00, PT ;  /* 0x00000f000800780c */ /* 0x040fe40003f06070 */
[----:B------:R-:W-:-:S04]  /*01d0*/  LEA.HI R5, R8, 0x1, RZ, 0x18 ;  /* 0x0000000108057811 */ /* 0x000fc800078fc0ff */
[----:B------:R-:W-:-:S07]  /*01e0*/  LOP3.LUT R6, R5, 0xf, RZ, 0xc0, !PT ;  /* 0x0000000f05067812 */ /* 0x000fce00078ec0ff */
[----:B------:R-:W-:Y:S05]  /*01f0*/  @!P0 BRA `(.L_x_415) ;  /* 0x0000000400108947 */ /* 0x000fea0003800000 */
[----:B------:R-:W-:Y:S01]  /*0200*/  LOP3.LUT R9, R5, 0x1fffff0, RZ, 0xc0, !PT ;  /* 0x01fffff005097812 */ /* 0x000fe200078ec0ff */
[----:B------:R-:W-:Y:S01]  /*0210*/  BSSY.RECONVERGENT B3, `(.L_x_416) ;  /* 0x0000041000037945 */ /* 0x000fe20003800200 */
[----:B------:R-:W-:Y:S01]  /*0220*/  LOP3.LUT R8, R4, 0x800, RZ, 0xfc, !PT ;  /* 0x0000080004087812 */ /* 0x000fe200078efcff */
[----:B------:R-:W-:Y:S02]  /*0230*/  IMAD R4, R3, 0x1000, R4 ;  /* 0x0000100003047824 */ /* 0x000fe400078e0204 */
[----:B------:R-:W-:-:S07]  /*0240*/  IMAD.MOV R9, RZ, RZ, -R9 ;  /* 0x000000ffff097224 */ /* 0x000fce00078e0a09 */
.L_x_417:
[----:B------:R-:W1:Y:S01]  /*0250*/  LDC.64 R12, c[0x0][0x380] ;  /* 0x0000e000ff0c7b82 */ /* 0x000e620000000a00 */
[C---:B------:R-:W-:Y:S02]  /*0260*/  VIADD R17, R4.reuse, 0x100 ;  /* 0x0000010004117836 */ /* 0x040fe40000000000 */
[----:B-1----:R-:W-:-:S04]  /*0270*/  IMAD.WIDE.U32 R26, R4, 0x4, R12 ;  /* 0x00000004041a7825 */ /* 0x002fc800078e000c */
[--C-:B------:R-:W-:Y:S02]  /*0280*/  IMAD.WIDE.U32 R16, R17, 0x4, R12.reuse ;  /* 0x0000000411107825 */ /* 0x100fe400078e000c */
[----:B------:R-:W2:Y:S04]  /*0290*/  LDG.E R26, desc[UR6][R26.64] ;  /* 0x000000061a1a7981 */ /* 0x000ea8000c1e1900 */
[----:B0-----:R0:W2:Y:S01]  /*02a0*/  LDG.E R15, desc[UR6][R16.64] ;  /* 0x00000006100f7981 */ /* 0x0010a2000c1e1900 */
[C---:B------:R-:W-:Y:S02]  /*02b0*/  VIADD R29, R4.reuse, 0x200 ;  /* 0x00000200041d7836 */ /* 0x040fe40000000000 */
[----:B------:R-:W-:Y:S02]  /*02c0*/  VIADD R23, R4, 0x600 ;  /* 0x0000060004177836 */ /* 0x000fe40000000000 */
[----:B------:R-:W-:-:S04]  /*02d0*/  IMAD.WIDE.U32 R28, R29, 0x4, R12 ;  /* 0x000000041d1c7825 */ /* 0x000fc800078e000c */
[----:B------:R-:W-:Y:S01]  /*02e0*/  VIADD R11, R4, 0x300 ;  /* 0x00000300040b7836 */ /* 0x000fe20000000000 */
[----:B------:R1:W3:Y:S01]  /*02f0*/  LDG.E R25, desc[UR6][R28.64] ;  /* 0x000000061c197981 */ /* 0x0002e2000c1e1900 */
[----:B0-----:R-:W-:-:S04]  /*0300*/  IMAD.WIDE.U32 R16, R23, 0x4, R12 ;  /* 0x0000000417107825 */ /* 0x001fc800078e000c */
[C---:B------:R-:W-:Y:S01]  /*0310*/  VIADD R19, R4.reuse, 0x400 ;  /* 0x0000040004137836 */ /* 0x040fe20000000000 */
[----:B------:R0:W4:Y:S01]  /*0320*/  LDG.E R22, desc[UR6][R16.64] ;  /* 0x0000000610167981 */ /* 0x000122000c1e1900 */
[C---:B------:R-:W-:Y:S02]  /*0330*/  VIADD R21, R4.reuse, 0x500 ;  /* 0x0000050004157836 */ /* 0x040fe40000000000 */
[C---:B------:R-:W-:Y:S02]  /*0340*/  VIADD R27, R4.reuse, 0x700 ;  /* 0x00000700041b7836 */ /* 0x040fe40000000000 */
[----:B-1----:R-:W-:Y:S02]  /*0350*/  VIADD R29, R4, 0x800 ;  /* 0x00000800041d7836 */ /* 0x002fe40000000000 */
[----:B------:R-:W-:-:S04]  /*0360*/  IMAD.WIDE.U32 R10, R11, 0x4, R12 ;  /* 0x000000040b0a7825 */ /* 0x000fc800078e000c */
[--C-:B------:R-:W-:Y:S01]  /*0370*/  IMAD.WIDE.U32 R18, R19, 0x4, R12.reuse ;  /* 0x0000000413127825 */ /* 0x100fe200078e000c */
[----:B------:R1:W3:Y:S03]  /*0380*/  LDG.E R7, desc[UR6][R10.64] ;  /* 0x000000060a077981 */ /* 0x0002e6000c1e1900 */
[--C-:B------:R-:W-:Y:S01]  /*0390*/  IMAD.WIDE.U32 R20, R21, 0x4, R12.reuse ;  /* 0x0000000415147825 */ /* 0x100fe200078e000c */
[----:B------:R-:W4:Y:S03]  /*03a0*/  LDG.E R24, desc[UR6][R18.64] ;  /* 0x0000000612187981 */ /* 0x000f26000c1e1900 */
[--C-:B0-----:R-:W-:Y:S01]  /*03b0*/  IMAD.WIDE.U32 R16, R27, 0x4, R12.reuse ;  /* 0x000000041b107825 */ /* 0x101fe200078e000c */
[----:B------:R0:W4:Y:S03]  /*03c0*/  LDG.E R23, desc[UR6][R20.64] ;  /* 0x0000000614177981 */ /* 0x000126000c1e1900 */
[----:B------:R-:W-:Y:S01]  /*03d0*/  IMAD.WIDE.U32 R28, R29, 0x4, R12 ;  /* 0x000000041d1c7825 */ /* 0x000fe200078e000c */
[----:B------:R-:W4:Y:S03]  /*03e0*/  LDG.E R19, desc[UR6][R16.64] ;  /* 0x0000000610137981 */ /* 0x000f26000c1e1900 */
[----:B------:R-:W-:-:S02]  /*03f0*/  VIADD R27, R4, 0xa00 ;  /* 0x00000a00041b7836 */ /* 0x000fc40000000000 */
[----:B-1----:R-:W-:Y:S01]  /*0400*/  VIADD R11, R4, 0x900 ;  /* 0x00000900040b7836 */ /* 0x002fe20000000000 */
[----:B------:R1:W4:Y:S01]  /*0410*/  LDG.E R18, desc[UR6][R28.64] ;  /* 0x000000061c127981 */ /* 0x000322000c1e1900 */
[----:B0-----:R-:W-:-:S04]  /*0420*/  IMAD.WIDE.U32 R20, R27, 0x4, R12 ;  /* 0x000000041b147825 */ /* 0x001fc800078e000c */
[----:B------:R-:W-:Y:S02]  /*0430*/  VIADD R27, R4, 0xb00 ;  /* 0x00000b00041b7836 */ /* 0x000fe40000000000 */
[----:B------:R-:W-:-:S04]  /*0440*/  IMAD.WIDE.U32 R10, R11, 0x4, R12 ;  /* 0x000000040b0a7825 */ /* 0x000fc800078e000c */
[----:B-1----:R-:W-:Y:S02]  /*0450*/  VIADD R29, R4, 0xc00 ;  /* 0x00000c00041d7836 */ /* 0x002fe40000000000 */
[----:B------:R-:W4:Y:S02]  /*0460*/  LDG.E R11, desc[UR6][R10.64] ;  /* 0x000000060a0b7981 */ /* 0x000f24000c1e1900 */
[----:B------:R-:W-:-:S06]  /*0470*/  IMAD.WIDE.U32 R16, R29, 0x4, R12 ;  /* 0x000000041d107825 */ /* 0x000fcc00078e000c */
[----:B------:R0:W4:Y:S04]  /*0480*/  LDG.E R16, desc[UR6][R16.64] ;  /* 0x0000000610107981 */ /* 0x000128000c1e1900 */
[----:B------:R1:W4:Y:S01]  /*0490*/  LDG.E R10, desc[UR6][R20.64] ;  /* 0x00000006140a7981 */ /* 0x000322000c1e1900 */
[----:B0-----:R-:W-:Y:S01]  /*04a0*/  VIADD R17, R4, 0xf00 ;  /* 0x00000f0004117836 */ /* 0x001fe20000000000 */
[----:B--2--5:R-:W-:Y:S01]  /*04b0*/  VIMNMX3 R26, R14, R26, R15, !PT ;  /* 0x0000001a0e1a720f */ /* 0x024fe2000780010f */
[----:B------:R-:W-:-:S04]  /*04c0*/  IMAD.WIDE.U32 R14, R27, 0x4, R12 ;  /* 0x000000041b0e7825 */ /* 0x000fc800078e000c */
[----:B------:R-:W-:Y:S02]  /*04d0*/  VIADD R27, R4, 0xd00 ;  /* 0x00000d00041b7836 */ /* 0x000fe40000000000 */
[----:B------:R-:W2:Y:S02]  /*04e0*/  LDG.E R15, desc[UR6][R14.64] ;  /* 0x000000060e0f7981 */ /* 0x000ea4000c1e1900 */
[----:B------:R-:W-:-:S04]  /*04f0*/  IMAD.WIDE.U32 R28, R27, 0x4, R12 ;  /* 0x000000041b1c7825 */ /* 0x000fc800078e000c */
[----:B------:R-:W-:Y:S02]  /*0500*/  VIADD R27, R4, 0xe00 ;  /* 0x00000e00041b7836 */ /* 0x000fe40000000000 */
[----:B------:R-:W2:Y:S02]  /*0510*/  LDG.E R29, desc[UR6][R28.64] ;  /* 0x000000061c1d7981 */ /* 0x000ea4000c1e1900 */
[----:B-1----:R-:W-:-:S04]  /*0520*/  IMAD.WIDE.U32 R20, R27, 0x4, R12 ;  /* 0x000000041b147825 */ /* 0x002fc800078e000c */
[----:B------:R-:W-:Y:S02]  /*0530*/  IMAD.WIDE.U32 R12, R17, 0x4, R12 ;  /* 0x00000004110c7825 */ /* 0x000fe400078e000c */
[----:B------:R-:W2:Y:S04]  /*0540*/  LDG.E R20, desc[UR6][R20.64] ;  /* 0x0000000614147981 */ /* 0x000ea8000c1e1900 */
[----:B------:R-:W2:Y:S01]  /*0550*/  LDG.E R12, desc[UR6][R12.64] ;  /* 0x000000060c0c7981 */ /* 0x000ea2000c1e1900 */
[----:B---3--:R-:W-:Y:S01]  /*0560*/  VIMNMX3 R7, R26, R25, R7, !PT ;  /* 0x000000191a07720f */ /* 0x008fe20007800107 */
[----:B------:R-:W-:-:S03]  /*0570*/  VIADD R9, R9, 0x10 ;  /* 0x0000001009097836 */ /* 0x000fc60000000000 */
[----:B----4-:R-:W-:Y:S02]  /*0580*/  VIMNMX3 R7, R7, R24, R23, !PT ;  /* 0x000000180707720f */ /* 0x010fe40007800117 */
[----:B------:R-:W-:Y:S02]  /*0590*/  ISETP.NE.AND P0, PT, R9, RZ, PT ;  /* 0x000000ff0900720c */ /* 0x000fe40003f05270 */
[----:B------:R-:W-:Y:S01]  /*05a0*/  VIMNMX3 R7, R7, R22, R19, !PT ;  /* 0x000000160707720f */ /* 0x000fe20007800113 */
[----:B------:R-:W-:Y:S02]  /*05b0*/  VIADD R8, R8, 0x1000 ;  /* 0x0000100008087836 */ /* 0x000fe40000000000 */
[----:B------:R-:W-:Y:S01]  /*05c0*/  VIADD R4, R4, 0x1000 ;  /* 0x0000100004047836 */ /* 0x000fe20000000000 */
[----:B------:R-:W-:-:S04]  /*05d0*/  VIMNMX3 R7, R7, R18, R11, !PT ;  /* 0x000000120707720f */ /* 0x000fc8000780010b */
[----:B--2---:R-:W-:-:S04]  /*05e0*/  VIMNMX3 R7, R7, R10, R15, !PT ;  /* 0x0000000a0707720f */ /* 0x004fc8000780010f */
[----:B------:R-:W-:-:S04]  /*05f0*/  VIMNMX3 R7, R7, R16, R29, !PT ;  /* 0x000000100707720f */ /* 0x000fc8000780011d */
[----:B------:R-:W-:Y:S01]  /*0600*/  VIMNMX3 R14, R7, R20, R12, !PT ;  /* 0x00000014070e720f */ /* 0x000fe2000780010c */
[----:B------:R-:W-:Y:S06]  /*0610*/  @P0 BRA `(.L_x_417) ;  /* 0xfffffffc000c0947 */ /* 0x000fec000383ffff */
[----:B------:R-:W-:Y:S05]  /*0620*/  BSYNC.RECONVERGENT B3 ;  /* 0x0000000000037941 */ /* 0x000fea0003800200 */
.L_x_416:
[----:B------:R-:W-:-:S07]  /*0630*/  VIADD R4, R8, 0xfffff800 ;  /* 0xfffff80008047836 */ /* 0x000fce0000000000 */
.L_x_415:
[----:B------:R-:W-:Y:S05]  /*0640*/  BSYNC.RECONVERGENT B2 ;  /* 0x0000000000027941 */ /* 0x000fea0003800200 */
.L_x_414:
[----:B------:R-:W-:-:S13]  /*0650*/  ISETP.NE.AND P0, PT, R6, RZ, PT ;  /* 0x000000ff0600720c */ /* 0x000fda0003f05270 */
[----:B------:R-:W-:Y:S05]  /*0660*/  @!P0 BRA `(.L_x_413) ;  /* 0x0000000400188947 */ /* 0x000fea0003800000 */
[----:B------:R-:W-:Y:S01]  /*0670*/  ISETP.GE.U32.AND P0, PT, R6, 0x8, PT ;  /* 0x000000080600780c */ /* 0x000fe20003f06070 */
[----:B------:R-:W-:Y:S01]  /*0680*/  BSSY.RECONVERGENT B2, `(.L_x_418) ;  /* 0x0000022000027945 */ /* 0x000fe20003800200 */
[----:B------:R-:W-:-:S04]  /*0690*/  LOP3.LUT R24, R5, 0x7, RZ, 0xc0, !PT ;  /* 0x0000000705187812 */ /* 0x000fc800078ec0ff */
[----:B------:R-:W-:-:S07]  /*06a0*/  ISETP.NE.AND P1, PT, R24, RZ, PT ;  /* 0x000000ff1800720c */ /* 0x000fce0003f25270 */
[----:B------:R-:W-:Y:S06]  /*06b0*/  @!P0 BRA `(.L_x_419) ;  /* 0x0000000000788947 */ /* 0x000fec0003800000 */
[----:B------:R-:W1:Y:S01]  /*06c0*/  LDC.64 R10, c[0x0][0x380] ;  /* 0x0000e000ff0a7b82 */ /* 0x000e620000000a00 */
[----:B------:R-:W-:-:S05]  /*06d0*/  LEA R27, R3, R4, 0xc ;  /* 0x00000004031b7211 */ /* 0x000fca00078e60ff */
[C---:B------:R-:W-:Y:S02]  /*06e0*/  VIADD R21, R27.reuse, 0x100 ;  /* 0x000001001b157836 */ /* 0x040fe40000000000 */
[C---:B------:R-:W-:Y:S02]  /*06f0*/  VIADD R17, R27.reuse, 0x300 ;  /* 0x000003001b117836 */ /* 0x040fe40000000000 */
[C---:B------:R-:W-:Y:S02]  /*0700*/  VIADD R23, R27.reuse, 0x200 ;  /* 0x000002001b177836 */ /* 0x040fe40000000000 */
[C---:B------:R-:W-:Y:S02]  /*0710*/  VIADD R7, R27.reuse, 0x400 ;  /* 0x000004001b077836 */ /* 0x040fe40000000000 */
[C---:B------:R-:W-:Y:S02]  /*0720*/  VIADD R9, R27.reuse, 0x500 ;  /* 0x000005001b097836 */ /* 0x040fe40000000000 */
[----:B------:R-:W-:-:S02]  /*0730*/  VIADD R25, R27, 0x600 ;  /* 0x000006001b197836 */ /* 0x000fc40000000000 */
[----:B-1----:R-:W-:-:S04]  /*0740*/  IMAD.WIDE.U32 R12, R27, 0x4, R10 ;  /* 0x000000041b0c7825 */ /* 0x002fc800078e000a */
[--C-:B------:R-:W-:Y:S01]  /*0750*/  IMAD.WIDE.U32 R20, R21, 0x4, R10.reuse ;  /* 0x0000000415147825 */ /* 0x100fe200078e000a */
[----:B0-----:R0:W2:Y:S03]  /*0760*/  LDG.E R15, desc[UR6][R12.64] ;  /* 0x000000060c0f7981 */ /* 0x0010a6000c1e1900 */
[--C-:B------:R-:W-:Y:S01]  /*0770*/  IMAD.WIDE.U32 R16, R17, 0x4, R10.reuse ;  /* 0x0000000411107825 */ /* 0x100fe200078e000a */
[----:B------:R-:W2:Y:S03]  /*0780*/  LDG.E R18, desc[UR6][R20.64] ;  /* 0x0000000614127981 */ /* 0x000ea6000c1e1900 */
[----:B------:R-:W-:Y:S02]  /*0790*/  IMAD.WIDE.U32 R22, R23, 0x4, R10 ;  /* 0x0000000417167825 */ /* 0x000fe400078e000a */
[----:B------:R-:W3:Y:S02]  /*07a0*/  LDG.E R16, desc[UR6][R16.64] ;  /* 0x0000000610107981 */ /* 0x000ee4000c1e1900 */
[----:B------:R-:W-:-:S02]  /*07b0*/  VIADD R27, R27, 0x700 ;  /* 0x000007001b1b7836 */ /* 0x000fc40000000000 */
[--C-:B------:R-:W-:Y:S01]  /*07c0*/  IMAD.WIDE.U32 R6, R7, 0x4, R10.reuse ;  /* 0x0000000407067825 */ /* 0x100fe200078e000a */
[----:B------:R-:W3:Y:S03]  /*07d0*/  LDG.E R19, desc[UR6][R22.64] ;  /* 0x0000000616137981 */ /* 0x000ee6000c1e1900 */
[--C-:B------:R-:W-:Y:S02]  /*07e0*/  IMAD.WIDE.U32 R8, R9, 0x4, R10.reuse ;  /* 0x0000000409087825 */ /* 0x100fe400078e000a */
[----:B------:R-:W4:Y:S02]  /*07f0*/  LDG.E R7, desc[UR6][R6.64] ;  /* 0x0000000606077981 */ /* 0x000f24000c1e1900 */
[--C-:B0-----:R-:W-:Y:S02]  /*0800*/  IMAD.WIDE.U32 R12, R25, 0x4, R10.reuse ;  /* 0x00000004190c7825 */ /* 0x101fe400078e000a */
[----:B------:R-:W4:Y:S02]  /*0810*/  LDG.E R8, desc[UR6][R8.64] ;  /* 0x0000000608087981 */ /* 0x000f24000c1e1900 */
[----:B------:R-:W-:-:S02]  /*0820*/  IMAD.WIDE.U32 R10, R27, 0x4, R10 ;  /* 0x000000041b0a7825 */ /* 0x000fc400078e000a */
[----:B------:R-:W4:Y:S04]  /*0830*/  LDG.E R13, desc[UR6][R12.64] ;  /* 0x000000060c0d7981 */ /* 0x000f28000c1e1900 */
[----:B------:R-:W4:Y:S01]  /*0840*/  LDG.E R10, desc[UR6][R10.64] ;  /* 0x000000060a0a7981 */ /* 0x000f22000c1e1900 */
[----:B------:R-:W-:Y:S01]  /*0850*/  VIADD R4, R4, 0x800 ;  /* 0x0000080004047836 */ /* 0x000fe20000000000 */
[----:B--2--5:R-:W-:-:S04]  /*0860*/  VIMNMX3 R18, R14, R15, R18, !PT ;  /* 0x0000000f0e12720f */ /* 0x024fc80007800112 */
[----:B---3--:R-:W-:-:S04]  /*0870*/  VIMNMX3 R18, R18, R19, R16, !PT ;  /* 0x000000131212720f */ /* 0x008fc80007800110 */
[----:B----4-:R-:W-:-:S04]  /*0880*/  VIMNMX3 R18, R18, R7, R8, !PT ;  /* 0x000000071212720f */ /* 0x010fc80007800108 */
[----:B------:R-:W-:-:S07]  /*0890*/  VIMNMX3 R14, R18, R13, R10, !PT ;  /* 0x0000000d120e720f */ /* 0x000fce000780010a */
.L_x_419:
[----:B------:R-:W-:Y:S05]  /*08a0*/  BSYNC.RECONVERGENT B2 ;  /* 0x0000000000027941 */ /* 0x000fea0003800200 */
.L_x_418:
[----:B------:R-:W-:Y:S05]  /*08b0*/  @!P1 BRA `(.L_x_413) ;  /* 0x0000000000849947 */ /* 0x000fea0003800000 */
[----:B------:R-:W-:Y:S01]  /*08c0*/  ISETP.GE.U32.AND P0, PT, R24, 0x4, PT ;  /* 0x000000041800780c */ /* 0x000fe20003f06070 */
[----:B------:R-:W-:Y:S01]  /*08d0*/  BSSY.RECONVERGENT B2, `(.L_x_420) ;  /* 0x0000014000027945 */ /* 0x000fe20003800200 */
[----:B------:R-:W-:-:S04]  /*08e0*/  LOP3.LUT R5, R5, 0x3, RZ, 0xc0, !PT ;  /* 0x0000000305057812 */ /* 0x000fc800078ec0ff */
[----:B------:R-:W-:-:S07]  /*08f0*/  ISETP.NE.AND P1, PT, R5, RZ, PT ;  /* 0x000000ff0500720c */ /* 0x000fce0003f25270 */
[----:B------:R-:W-:Y:S06]  /*0900*/  @!P0 BRA `(.L_x_421) ;  /* 0x0000000000408947 */ /* 0x000fec0003800000 */
[----:B------:R-:W1:Y:S01]  /*0910*/  LDC.64 R6, c[0x0][0x380] ;  /* 0x0000e000ff067b82 */ /* 0x000e620000000a00 */
[----:B------:R-:W-:-:S04]  /*0920*/  IMAD R11, R3, 0x1000, R4 ;  /* 0x00001000030b7824 */ /* 0x000fc800078e0204 */
[C---:B------:R-:W-:Y:S02]  /*0930*/  VIADD R13, R11.reuse, 0x100 ;  /* 0x000001000b0d7836 */ /* 0x040fe40000000000 */
[C---:B0-----:R-:W-:Y:S02]  /*0940*/  VIADD R15, R11.reuse, 0x200 ;  /* 0x000002000b0f7836 */ /* 0x041fe40000000000 */
[C---:B------:R-:W-:Y:S02]  /*0950*/  VIADD R17, R11.reuse, 0x300 ;  /* 0x000003000b117836 */ /* 0x040fe40000000000 */
[----:B-1----:R-:W-:-:S04]  /*0960*/  IMAD.WIDE.U32 R8, R11, 0x4, R6 ;  /* 0x000000040b087825 */ /* 0x002fc800078e0006 */
[--C-:B------:R-:W-:Y:S02]  /*0970*/  IMAD.WIDE.U32 R10, R13, 0x4, R6.reuse ;  /* 0x000000040d0a7825 */ /* 0x100fe400078e0006 */
[----:B------:R-:W2:Y:S02]  /*0980*/  LDG.E R9, desc[UR6][R8.64] ;  /* 0x0000000608097981 */ /* 0x000ea4000c1e1900 */
[--C-:B------:R-:W-:Y:S02]  /*0990*/  IMAD.WIDE.U32 R12, R15, 0x4, R6.reuse ;  /* 0x000000040f0c7825 */ /* 0x100fe400078e0006 */
[----:B------:R-:W2:Y:S02]  /*09a0*/  LDG.E R10, desc[UR6][R10.64] ;  /* 0x000000060a0a7981 */ /* 0x000ea4000c1e1900 */
[----:B------:R-:W-:Y:S02]  /*09b0*/  IMAD.WIDE.U32 R6, R17, 0x4, R6 ;  /* 0x0000000411067825 */ /* 0x000fe400078e0006 */
[----:B------:R-:W3:Y:S04]  /*09c0*/  LDG.E R13, desc[UR6][R12.64] ;  /* 0x000000060c0d7981 */ /* 0x000ee8000c1e1900 */
[----:B------:R-:W3:Y:S01]  /*09d0*/  LDG.E R6, desc[UR6][R6.64] ;  /* 0x0000000606067981 */ /* 0x000ee2000c1e1900 */
[----:B------:R-:W-:Y:S01]  /*09e0*/  VIADD R4, R4, 0x400 ;  /* 0x0000040004047836 */ /* 0x000fe20000000000 */
[----:B--2--5:R-:W-:-:S04]  /*09f0*/  VIMNMX3 R14, R14, R9, R10, !PT ;  /* 0x000000090e0e720f */ /* 0x024fc8000780010a */
[----:B---3--:R-:W-:-:S07]  /*0a00*/  VIMNMX3 R14, R14, R13, R6, !PT ;  /* 0x0000000d0e0e720f */ /* 0x008fce0007800106 */
.L_x_421:
[----:B------:R-:W-:Y:S05]  /*0a10*/  BSYNC.RECONVERGENT B2 ;  /* 0x0000000000027941 */ /* 0x000fea0003800200 */
.L_x_420:
[----:B------:R-:W-:Y:S05]  /*0a20*/  @!P1 BRA `(.L_x_413) ;  /* 0x0000000000289947 */ /* 0x000fea0003800000 */
[----:B------:R-:W1:Y:S01]  /*0a30*/  LDC.64 R6, c[0x0][0x380] ;  /* 0x0000e000ff067b82 */ /* 0x000e620000000a00 */
[----:B------:R-:W-:Y:S02]  /*0a40*/  IMAD R9, R3, 0x1000, R4 ;  /* 0x0000100003097824 */ /* 0x000fe400078e0204 */
[----:B------:R-:W-:-:S07]  /*0a50*/  IMAD.MOV R8, RZ, RZ, -R5 ;  /* 0x000000ffff087224 */ /* 0x000fce00078e0a05 */
.L_x_422:
[----:B-1----:R-:W-:-:S06]  /*0a60*/  IMAD.WIDE.U32 R4, R9, 0x4, R6 ;  /* 0x0000000409047825 */ /* 0x002fcc00078e0006 */
[----:B------:R-:W2:Y:S01]  /*0a70*/  LDG.E R5, desc[UR6][R4.64] ;  /* 0x0000000604057981 */ /* 0x000ea2000c1e1900 */
[----:B------:R-:W-:Y:S02]  /*0a80*/  VIADD R8, R8, 0x1 ;  /* 0x0000000108087836 */ /* 0x000fe40000000000 */
[----:B------:R-:W-:-:S03]  /*0a90*/  VIADD R9, R9, 0x100 ;  /* 0x0000010009097836 */ /* 0x000fc60000000000 */
[----:B------:R-:W-:Y:S02]  /*0aa0*/  ISETP.NE.AND P0, PT, R8, RZ, PT ;  /* 0x000000ff0800720c */ /* 0x000fe40003f05270 */
[----:B--2--5:R-:W-:-:S11]  /*0ab0*/  VIMNMX R14, PT, PT, R5, R14, !PT ;  /* 0x0000000e050e7248 */ /* 0x024fd60007fe0100 */
[----:B------:R-:W-:Y:S05]  /*0ac0*/  @P0 BRA `(.L_x_422) ;  /* 0xfffffffc00e40947 */ /* 0x000fea000383ffff */
.L_x_413:
[----:B------:R-:W-:Y:S05]  /*0ad0*/  BSYNC.RECONVERGENT B1 ;  /* 0x0000000000017941 */ /* 0x000fea0003800200 */
.L_x_412:
[----:B------:R-:W-:-:S13]  /*0ae0*/  ISETP.GE.U32.AND P0, PT, R0, 0x100, PT ;  /* 0x000001000000780c */ /* 0x000fda0003f06070 */
[----:B------:R-:W-:Y:S05]  /*0af0*/  @!P0 BRA `(.L_x_423) ;  /* 0x0000000000a08947 */ /* 0x000fea0003800000 */
[----:B------:R-:W1:Y:S01]  /*0b00*/  S2R R8, SR_LANEID ;  /* 0x0000000000087919 */ /* 0x000e620000000000 */
[----:B-----5:R-:W2:Y:S02]  /*0b10*/  SHFL.DOWN PT, R0, R14, 0x1, 0x1f ;  /* 0x08201f000e007f89 */ /* 0x020ea400000e0000 */
[----:B--2---:R-:W-:Y:S02]  /*0b20*/  VIMNMX R0, PT, PT, R0, R14, !PT ;  /* 0x0000000e00007248 */ /* 0x004fe40007fe0100 */
[C---:B-1----:R-:W-:Y:S02]  /*0b30*/  ISETP.GT.AND P0, PT, R8.reuse, 0x1e, PT ;  /* 0x0000001e0800780c */ /* 0x042fe40003f04270 */
[----:B------:R-:W-:Y:S02]  /*0b40*/  ISETP.NE.AND P1, PT, R8, RZ, PT ;  /* 0x000000ff0800720c */ /* 0x000fe40003f25270 */
[----:B------:R-:W-:Y:S02]  /*0b50*/  SEL R0, R14, R0, P0 ;  /* 0x000000000e007207 */ /* 0x000fe40000000000 */
[----:B------:R-:W-:-:S03]  /*0b60*/  ISETP.GT.AND P0, PT, R8, 0x1d, PT ;  /* 0x0000001d0800780c */ /* 0x000fc60003f04270 */
[----:B------:R-:W1:Y:S06]  /*0b70*/  SHFL.DOWN PT, R5, R0, 0x2, 0x1f ;  /* 0x08401f0000057f89 */ /* 0x000e6c00000e0000 */
[----:B------:R-:W2:Y:S01]  /*0b80*/  @!P1 S2R R7, SR_CgaCtaId ;  /* 0x0000000000079919 */ /* 0x000ea20000008800 */
[----:B------:R-:W-:Y:S02]  /*0b90*/  @!P1 MOV R6, 0x400 ;  /* 0x0000040000069802 */ /* 0x000fe40000000f00 */
[----:B------:R-:W-:-:S04]  /*0ba0*/  @!P1 SHF.R.U32.HI R4, RZ, 0x3, R2 ;  /* 0x00000003ff049819 */ /* 0x000fc80000011602 */
[----:B------:R-:W-:Y:S02]  /*0bb0*/  @!P1 LOP3.LUT R4, R4, 0x7c, RZ, 0xc0, !PT ;  /* 0x0000007c04049812 */ /* 0x000fe400078ec0ff */
[----:B-1----:R-:W-:Y:S02]  /*0bc0*/  @!P0 VIMNMX R0, PT, PT, R0, R5, !PT ;  /* 0x0000000500008248 */ /* 0x002fe40007fe0100 */
[----:B------:R-:W-:-:S03]  /*0bd0*/  ISETP.GT.AND P0, PT, R8, 0x1b, PT ;  /* 0x0000001b0800780c */ /* 0x000fc60003f04270 */
[----:B------:R-:W1:Y:S01]  /*0be0*/  SHFL.DOWN PT, R5, R0, 0x4, 0x1f ;  /* 0x08801f0000057f89 */ /* 0x000e6200000e0000 */
[----:B--2---:R-:W-:-:S05]  /*0bf0*/  @!P1 LEA R7, R7, R6, 0x18 ;  /* 0x0000000607079211 */ /* 0x004fca00078ec0ff */
[----:B------:R-:W-:-:S04]  /*0c00*/  @!P1 IMAD.IADD R4, R4, 0x1, R7 ;  /* 0x0000000104049824 */ /* 0x000fc800078e0207 */
[----:B-1----:R-:W-:Y:S02]  /*0c10*/  @!P0 VIMNMX R0, PT, PT, R0, R5, !PT ;  /* 0x0000000500008248 */ /* 0x002fe40007fe0100 */
[----:B------:R-:W-:-:S03]  /*0c20*/  ISETP.GT.AND P0, PT, R8, 0x17, PT ;  /* 0x000000170800780c */ /* 0x000fc60003f04270 */
[----:B------:R-:W1:Y:S10]  /*0c30*/  SHFL.DOWN PT, R5, R0, 0x8, 0x1f ;  /* 0x09001f0000057f89 */ /* 0x000e7400000e0000 */
[----:B-1----:R-:W-:-:S02]  /*0c40*/  @!P0 VIMNMX R0, PT, PT, R0, R5, !PT ;  /* 0x0000000500008248 */ /* 0x002fc40007fe0100 */
[----:B------:R-:W-:-:S03]  /*0c50*/  ISETP.NE.AND P0, PT, R2, RZ, PT ;  /* 0x000000ff0200720c */ /* 0x000fc60003f05270 */
[----:B------:R-:W1:Y:S02]  /*0c60*/  SHFL.DOWN PT, R5, R0, 0x10, 0x1f ;  /* 0x0a001f0000057f89 */ /* 0x000e6400000e0000 */
[----:B-1----:R-:W-:-:S05]  /*0c70*/  VIMNMX R5, PT, PT, R0, R5, !PT ;  /* 0x0000000500057248 */ /* 0x002fca0007fe0100 */
        /* <DEDUP_REMOVED lines=9> */
[----:B--2---:R-:W1:Y:S04]  /*0d10*/  LDS.128 R4, [UR4+0x10] ;  /* 0x00001004ff047984 */ /* 0x004e680008000c00 */
[----:B------:R-:W2:Y:S01]  /*0d20*/  LDS.64 R10, [UR4+0x20] ;  /* 0x00002004ff0a7984 */ /* 0x000ea20008000a00 */
[----:B-1----:R-:W-:-:S04]  /*0d30*/  VIMNMX3 R0, R9, R0, R4, !PT ;  /* 0x000000000900720f */ /* 0x002fc80007800104 */
[----:B------:R-:W-:-:S04]  /*0d40*/  VIMNMX3 R0, R0, R5, R6, !PT ;  /* 0x000000050000720f */ /* 0x000fc80007800106 */
[----:B--2---:R-:W-:-:S04]  /*0d50*/  VIMNMX3 R0, R0, R7, R10, !PT ;  /* 0x000000070000720f */ /* 0x004fc8000780010a */
[----:B------:R-:W-:Y:S01]  /*0d60*/  VIMNMX R9, PT, PT, R0, R11, !PT ;  /* 0x0000000b00097248 */ /* 0x000fe20007fe0100 */
[----:B------:R-:W-:Y:S06]  /*0d70*/  BRA `(.L_x_424) ;  /* 0x0000001400507947 */ /* 0x000fec0003800000 */
.L_x_423:
[----:B------:R-:W1:Y:S01]  /*0d80*/  S2R R8, SR_LANEID ;  /* 0x0000000000087919 */ /* 0x000e620000000000 */
[----:B------:R-:W-:-:S04]  /*0d90*/  LOP3.LUT R4, R2, 0x3e0, RZ, 0xc0, !PT ;  /* 0x000003e002047812 */ /* 0x000fc800078ec0ff */
[----:B------:R-:W-:Y:S01]  /*0da0*/  LOP3.LUT R7, RZ, R4, RZ, 0x33, !PT ;  /* 0x00000004ff077212 */ /* 0x000fe200078e33ff */
[----:B------:R-:W-:-:S04]  /*0db0*/  VIADD R5, R4, 0x20 ;  /* 0x0000002004057836 */ /* 0x000fc80000000000 */
[----:B------:R-:W-:Y:S01]  /*0dc0*/  IMAD.IADD R7, R0, 0x1, R7 ;  /* 0x0000000100077824 */ /* 0x000fe200078e0207 */
[----:B------:R-:W-:-:S04]  /*0dd0*/  ISETP.GT.U32.AND P0, PT, R5, R0, PT ;  /* 0x000000000500720c */ /* 0x000fc80003f04070 */
[----:B------:R-:W-:-:S05]  /*0de0*/  SEL R7, R7, 0x1f, P0 ;  /* 0x0000001f07077807 */ /* 0x000fca0000000000 */
[----:B-----5:R-:W2:Y:S01]  /*0df0*/  SHFL.DOWN PT, R4, R14, 0x1, R7 ;  /* 0x082000000e047989 */ /* 0x020ea200000e0007 */
[C---:B-1----:R-:W-:Y:S02]  /*0e00*/  ISETP.GE.AND P0, PT, R8.reuse, R7, PT ;  /* 0x000000070800720c */ /* 0x042fe40003f06270 */
[C---:B------:R-:W-:Y:S02]  /*0e10*/  IADD3 R6, PT, PT, R8.reuse, 0x2, RZ ;  /* 0x0000000208067810 */ /* 0x040fe40007ffe0ff */
[----:B------:R-:W-:-:S09]  /*0e20*/  ISETP.NE.AND P1, PT, R8, RZ, PT ;  /* 0x000000ff0800720c */ /* 0x000fd20003f25270 */
[----:B--2---:R-:W-:Y:S02]  /*0e30*/  @!P0 VIMNMX R14, PT, PT, R4, R14, !PT ;  /* 0x0000000e040e8248 */ /* 0x004fe40007fe0100 */
[----:B------:R-:W-:Y:S01]  /*0e40*/  ISETP.GT.AND P0, PT, R6, R7, PT ;  /* 0x000000070600720c */ /* 0x000fe20003f04270 */
[----:B------:R-:W-:Y:S01]  /*0e50*/  VIADD R6, R8, 0x4 ;  /* 0x0000000408067836 */ /* 0x000fe20000000000 */
[----:B------:R-:W1:Y:S01]  /*0e60*/  @!P1 S2R R9, SR_CgaCtaId ;  /* 0x0000000000099919 */ /* 0x000e620000008800 */
[----:B------:R-:W-:Y:S01]  /*0e70*/  @!P1 SHF.R.U32.HI R5, RZ, 0x3, R2 ;  /* 0x00000003ff059819 */ /* 0x000fe20000011602 */
[----:B------:R-:W2:Y:S03]  /*0e80*/  SHFL.DOWN PT, R4, R14, 0x2, R7 ;  /* 0x084000000e047989 */ /* 0x000ea600000e0007 */
[----:B------:R-:W-:-:S06]  /*0e90*/  @!P1 LOP3.LUT R5, R5, 0x7c, RZ, 0xc0, !PT ;  /* 0x0000007c05059812 */ /* 0x000fcc00078ec0ff */
[----:B--2---:R-:W-:Y:S02]  /*0ea0*/  @!P0 VIMNMX R14, PT, PT, R14, R4, !PT ;  /* 0x000000040e0e8248 */ /* 0x004fe40007fe0100 */
[----:B------:R-:W-:Y:S01]  /*0eb0*/  ISETP.GT.AND P0, PT, R6, R7, PT ;  /* 0x000000070600720c */ /* 0x000fe20003f04270 */
[----:B------:R-:W-:Y:S02]  /*0ec0*/  VIADD R6, R8, 0x8 ;  /* 0x0000000808067836 */ /* 0x000fe40000000000 */
[----:B------:R-:W2:Y:S10]  /*0ed0*/  SHFL.DOWN PT, R4, R14, 0x4, R7 ;  /* 0x088000000e047989 */ /* 0x000eb400000e0007 */
[----:B--2---:R-:W-:-:S02]  /*0ee0*/  @!P0 VIMNMX R14, PT, PT, R14, R4, !PT ;  /* 0x000000040e0e8248 */ /* 0x004fc40007fe0100 */
[----:B------:R-:W-:Y:S01]  /*0ef0*/  ISETP.GT.AND P0, PT, R6, R7, PT ;  /* 0x000000070600720c */ /* 0x000fe20003f04270 */
[----:B------:R-:W-:Y:S02]  /*0f00*/  VIADD R6, R8, 0x10 ;  /* 0x0000001008067836 */ /* 0x000fe40000000000 */
[----:B------:R-:W2:Y:S10]  /*0f10*/  SHFL.DOWN PT, R4, R14, 0x8, R7 ;  /* 0x090000000e047989 */ /* 0x000eb400000e0007 */
[----:B--2---:R-:W-:-:S02]  /*0f20*/  @!P0 VIMNMX R14, PT, PT, R14, R4, !PT ;  /* 0x000000040e0e8248 */ /* 0x004fc40007fe0100 */
[----:B------:R-:W-:Y:S02]  /*0f30*/  ISETP.GT.AND P0, PT, R6, R7, PT ;  /* 0x000000070600720c */ /* 0x000fe40003f04270 */
[----:B------:R-:W-:Y:S01]  /*0f40*/  @!P1 MOV R6, 0x400 ;  /* 0x0000040000069802 */ /* 0x000fe20000000f00 */
[----:B------:R-:W2:Y:S03]  /*0f50*/  SHFL.DOWN PT, R4, R14, 0x10, R7 ;  /* 0x0a0000000e047989 */ /* 0x000ea600000e0007 */
[----:B-1----:R-:W-:-:S05]  /*0f60*/  @!P1 LEA R6, R9, R6, 0x18 ;  /* 0x0000000609069211 */ /* 0x002fca00078ec0ff */
[----:B------:R-:W-:Y:S02]  /*0f70*/  @!P1 IMAD.IADD R6, R5, 0x1, R6 ;  /* 0x0000000105069824 */ /* 0x000fe400078e0206 */
[----:B--2---:R-:W-:Y:S02]  /*0f80*/  @!P0 VIMNMX R14, PT, PT, R14, R4, !PT ;  /* 0x000000040e0e8248 */ /* 0x004fe40007fe0100 */
[----:B------:R-:W-:-:S03]  /*0f90*/  ISETP.NE.AND P0, PT, R2, RZ, PT ;  /* 0x000000ff0200720c */ /* 0x000fc60003f05270 */
[----:B------:R-:W-:-:S05]  /*0fa0*/  IMAD.MOV.U32 R9, RZ, RZ, R14 ;  /* 0x000000ffff097224 */ /* 0x000fca00078e000e */
[----:B------:R1:W-:Y:S01]  /*0fb0*/  @!P1 STS [R6+0x8], R9 ;  /* 0x0000080906009388 */ /* 0x0003e20000000800 */
[----:B------:R-:W-:Y:S06]  /*0fc0*/  BAR.SYNC.DEFER_BLOCKING 0x0 ;  /* 0x0000000000007b1d */ /* 0x000fec0000010000 */
[----:B------:R-:W-:Y:S05]  /*0fd0*/  @P0 BRA `(.L_x_424) ;  /* 0x0000001000b80947 */ /* 0x000fea0003800000 */
[----:B------:R-:W2:Y:S01]  /*0fe0*/  S2UR UR5, SR_CgaCtaId ;  /* 0x00000000000579c3 */ /* 0x000ea20000008800 */
[----:B------:R-:W-:Y:S01]  /*0ff0*/  UMOV UR4, 0x400 ;  /* 0x0000040000047882 */ /* 0x000fe20000000000 */
[C---:B------:R-:W-:Y:S02]  /*1000*/  ISETP.GT.U32.AND P2, PT, R0.reuse, 0x20, PT ;  /* 0x000000200000780c */ /* 0x040fe40003f44070 */
[C---:B------:R-:W-:Y:S02]  /*1010*/  ISETP.GT.U32.AND P4, PT, R0.reuse, 0x40, PT ;  /* 0x000000400000780c */ /* 0x040fe40003f84070 */
[C---:B------:R-:W-:Y:S02]  /*1020*/  ISETP.GT.U32.AND P3, PT, R0.reuse, 0x60, PT ;  /* 0x000000600000780c */ /* 0x040fe40003f64070 */
[----:B------:R-:W-:Y:S01]  /*1030*/  ISETP.GT.U32.AND P1, PT, R0, 0x80, PT ;  /* 0x000000800000780c */ /* 0x000fe20003f24070 */
[----:B--2---:R-:W-:-:S09]  /*1040*/  ULEA UR4, UR5, UR4, 0x18 ;  /* 0x0000000405047291 */ /* 0x004fd2000f8ec0ff */
[----:B------:R-:W2:Y:S04]  /*1050*/  LDS R2, [UR4+0xc] ;  /* 0x00000c04ff027984 */ /* 0x000ea80008000800 */
[----:B-1----:R-:W1:Y:S04]  /*1060*/  LDS.128 R4, [UR4+0x10] ;  /* 0x00001004ff047984 */ /* 0x002e680008000c00 */
[----:B------:R-:W3:Y:S01]  /*1070*/  LDS.64 R10, [UR4+0x20] ;  /* 0x00002004ff0a7984 */ /* 0x000ee20008000a00 */
[----:B--2---:R-:W-:Y:S02]  /*1080*/  @P2 VIMNMX R9, PT, PT, R9, R2, !PT ;  /* 0x0000000209092248 */ /* 0x004fe40007fe0100 */
[----:B------:R-:W-:-:S02]  /*1090*/  ISETP.GT.U32.AND P2, PT, R0, 0xa0, PT ;  /* 0x000000a00000780c */ /* 0x000fc40003f44070 */
[----:B-1----:R-:W-:Y:S02]  /*10a0*/  @P4 VIMNMX R9, PT, PT, R9, R4, !PT ;  /* 0x0000000409094248 */ /* 0x002fe40007fe0100 */
[C---:B------:R-:W-:Y:S02]  /*10b0*/  ISETP.GT.U32.AND P4, PT, R0.reuse, 0xc0, PT ;  /* 0x000000c00000780c */ /* 0x040fe40003f84070 */
[----:B------:R-:W-:Y:S02]  /*10c0*/  @P3 VIMNMX R9, PT, PT, R9, R5, !PT ;  /* 0x0000000509093248 */ /* 0x000fe40007fe0100 */
[----:B------:R-:W-:Y:S02]  /*10d0*/  ISETP.GT.U32.AND P3, PT, R0, 0xe0, PT ;  /* 0x000000e00000780c */ /* 0x000fe40003f64070 */
[----:B------:R-:W-:-:S04]  /*10e0*/  @P1 VIMNMX R9, PT, PT, R9, R6, !PT ;  /* 0x0000000609091248 */ /* 0x000fc80007fe0100 */
[----:B------:R-:W-:-:S04]  /*10f0*/  @P2 VIMNMX R9, PT, PT, R9, R7, !PT ;  /* 0x0000000709092248 */ /* 0x000fc80007fe0100 */
[----:B---3--:R-:W-:-:S04]  /*1100*/  @P4 VIMNMX R9, PT, PT, R9, R10, !PT ;  /* 0x0000000a09094248 */ /* 0x008fc80007fe0100 */
[----:B------:R-:W-:Y:S01]  /*1110*/  @P3 VIMNMX R9, PT, PT, R9, R11, !PT ;  /* 0x0000000b09093248 */ /* 0x000fe20007fe0100 */
[----:B------:R-:W-:Y:S06]  /*1120*/  BRA `(.L_x_424) ;  /* 0x0000001000647947 */ /* 0x000fec0003800000 */
.L_x_409:
[----:B------:R-:W0:Y:S01]  /*1130*/  S2R R2, SR_TID.X ;  /* 0x0000000000027919 */ /* 0x000e220000002100 */
[----:B------:R-:W1:Y:S02]  /*1140*/  LDCU.64 UR4, c[0x0][0x380] ;  /* 0x00007000ff0477ac */ /* 0x000e640008000a00 */
[----:B-1----:R-:W-:Y:S02]  /*1150*/  IMAD.U32 R4, RZ, RZ, UR4 ;  /* 0x00000004ff047e24 */ /* 0x002fe4000f8e00ff */
[----:B------:R-:W-:Y:S02]  /*1160*/  IMAD.U32 R5, RZ, RZ, UR5 ;  /* 0x00000005ff057e24 */ /* 0x000fe4000f8e00ff */
[----:B0-----:R-:W-:-:S04]  /*1170*/  IMAD R7, R3, 0x1000, R2 ;  /* 0x0000100003077824 */ /* 0x001fc800078e0202 */
[----:B------:R-:W-:-:S05]  /*1180*/  IMAD.WIDE.U32 R6, R7, 0x4, R4 ;  /* 0x0000000407067825 */ /* 0x000fca00078e0004 */
        /* <DEDUP_REMOVED lines=16> */
[----:B------:R-:W-:-:S02]  /*1290*/  ISETP.GE.U32.AND P0, PT, R0, R13, PT ;  /* 0x0000000d0000720c */ /* 0x000fc40003f06070 */
        /* <DEDUP_REMOVED lines=9> */
[----:B------:R-:W-:Y:S01]  /*1330*/  IMAD R9, R3, 0x1000, R13 ;  /* 0x0000100003097824 */ /* 0x000fe200078e020d */
[----:B------:R-:W-:Y:S01]  /*1340*/  LOP3.LUT R6, RZ, R2, RZ, 0x33, !PT ;  /* 0x00000002ff067212 */ /* 0x000fe200078e33ff */
[----:B------:R-:W-:Y:S01]  /*1350*/  VIADD R0, R8, 0xfffff000 ;  /* 0xfffff00008007836 */ /* 0x000fe20000000000 */
[----:B------:R-:W-:Y:S02]  /*1360*/  UMOV UR4, URZ ;  /* 0x000000ff00047c82 */ /* 0x000fe40008000000 */
[----:B------:R-:W-:Y:S02]  /*1370*/  IADD3 R6, PT, PT, -R13, R8, R6 ;  /* 0x000000080d067210 */ /* 0x000fe40007ffe106 */
[C---:B------:R-:W-:Y:S02]  /*1380*/  ISETP.GT.U32.AND P0, PT, R9.reuse, R0, PT ;  /* 0x000000000900720c */ /* 0x040fe40003f04070 */
[----:B------:R-:W-:Y:S01]  /*1390*/  IADD3 R7, PT, PT, R9, 0x800, R2 ;  /* 0x0000080009077810 */ /* 0x000fe20007ffe002 */
[----:B------:R-:W-:-:S02]  /*13a0*/  IMAD.MOV.U32 R2, RZ, RZ, R9 ;  /* 0x000000ffff027224 */ /* 0x000fc400078e0009 */
[----:B------:R-:W-:-:S08]  /*13b0*/  IMAD R6, R3, -0x1000, R6 ;  /* 0xfffff00003067824 */ /* 0x000fd000078e0206 */
[----:B------:R-:W-:Y:S05]  /*13c0*/  @P0 BRA `(.L_x_426) ;  /* 0x0000000000a00947 */ /* 0x000fea0003800000 */
[----:B------:R-:W0:Y:S08]  /*13d0*/  LDC R8, c[0x0][0x3a8] ;  /* 0x0000ea00ff087b82 */ /* 0x000e300000000800 */
[----:B------:R-:W1:Y:S02]  /*13e0*/  LDC.64 R4, c[0x0][0x380] ;  /* 0x0000e000ff047b82 */ /* 0x000e640000000a00 */
.L_x_427:
[----:B------:R-:W2:Y:S02]  /*13f0*/  S2R R10, SR_TID.X ;  /* 0x00000000000a7919 */ /* 0x000ea40000002100 */
[----:B--2---:R-:W-:-:S04]  /*1400*/  IMAD.IADD R11, R10, 0x1, R9 ;  /* 0x000000010a0b7824 */ /* 0x004fc800078e0209 */
[----:B-1----:R-:W-:-:S05]  /*1410*/  IMAD.WIDE.U32 R10, R11, 0x4, R4 ;  /* 0x000000040b0a7825 */ /* 0x002fca00078e0004 */
        /* <DEDUP_REMOVED lines=11> */
[----:B------:R-:W5:Y:S01]  /*14d0*/  LDG.E R20, desc[UR6][R10.64+0x3c00] ;  /* 0x003c00060a147981 */ /* 0x000f62000c1e1900 */
[----:B--2---:R-:W-:-:S03]  /*14e0*/  VIMNMX3 R29, R29, R12, R14, !PT ;  /* 0x0000000c1d1d720f */ /* 0x004fc6000780010e */
[----:B------:R-:W5:Y:S04]  /*14f0*/  LDG.E R12, desc[UR6][R10.64+0x1400] ;  /* 0x001400060a0c7981 */ /* 0x000f68000c1e1900 */
[----:B------:R-:W2:Y:S01]  /*1500*/  LDG.E R14, desc[UR6][R10.64+0x3400] ;  /* 0x003400060a0e7981 */ /* 0x000ea2000c1e1900 */
[----:B---3--:R-:W-:-:S03]  /*1510*/  VIMNMX3 R16, R16, R15, R17, !PT ;  /* 0x0000000f1010720f */ /* 0x008fc60007800111 */
[----:B------:R-:W2:Y:S04]  /*1520*/  LDG.E R17, desc[UR6][R10.64+0x2c00] ;  /* 0x002c00060a117981 */ /* 0x000ea8000c1e1900 */
[----:B------:R-:W3:Y:S01]  /*1530*/  LDG.E R15, desc[UR6][R10.64+0x3800] ;  /* 0x003800060a0f7981 */ /* 0x000ee2000c1e1900 */
[----:B----4-:R-:W-:Y:S01]  /*1540*/  VIMNMX3 R22, R22, R23, R24, !PT ;  /* 0x000000171616720f */ /* 0x010fe20007800118 */
[----:B0-----:R-:W-:-:S05]  /*1550*/  IMAD.IADD R24, R8, 0x1, -R9 ;  /* 0x0000000108187824 */ /* 0x001fca00078e0a09 */
[----:B------:R-:W-:Y:S02]  /*1560*/  ISETP.GE.U32.AND P0, PT, R24, R13, PT ;  /* 0x0000000d1800720c */ /* 0x000fe40003f06070 */
[----:B-----5:R-:W-:-:S04]  /*1570*/  VIMNMX3 R12, R12, R19, R21, !PT ;  /* 0x000000130c0c720f */ /* 0x020fc80007800115 */
[----:B------:R-:W-:Y:S02]  /*1580*/  VIMNMX3 R29, R29, R16, R12, !PT ;  /* 0x000000101d1d720f */ /* 0x000fe4000780010c */
[----:B--2---:R-:W-:Y:S02]  /*1590*/  VIMNMX3 R17, R17, R18, R14, !PT ;  /* 0x000000121111720f */ /* 0x004fe4000780010e */
[----:B---3--:R-:W-:-:S04]  /*15a0*/  VIMNMX R15, PT, PT, R15, R20, !PT ;  /* 0x000000140f0f7248 */ /* 0x008fc80007fe0100 */
[----:B------:R-:W-:-:S04]  /*15b0*/  VIMNMX3 R22, R22, R17, R15, !PT ;  /* 0x000000111616720f */ /* 0x000fc8000780010f */
[----:B------:R-:W-:Y:S01]  /*15c0*/  VIMNMX R29, PT, PT, R29, R22, !PT ;  /* 0x000000161d1d7248 */ /* 0x000fe20007fe0100 */
[----:B------:R-:W-:Y:S06]  /*15d0*/  @!P0 BRA `(.L_x_425) ;  /* 0x00000008009c8947 */ /* 0x000fec0003800000 */
[C---:B------:R-:W-:Y:S01]  /*15e0*/  IMAD.IADD R9, R13.reuse, 0x1, R9 ;  /* 0x000000010d097824 */ /* 0x040fe200078e0209 */
[----:B------:R-:W-:Y:S01]  /*15f0*/  UIADD3 UR4, UPT, UPT, UR4, 0x1, URZ ;  /* 0x0000000104047890 */ /* 0x000fe2000fffe0ff */
[----:B------:R-:W-:Y:S02]  /*1600*/  IMAD.IADD R2, R13, 0x1, R2 ;  /* 0x000000010d027824 */ /* 0x000fe400078e0202 */
[----:B------:R-:W-:Y:S01]  /*1610*/  IMAD.IADD R6, R6, 0x1, -R13 ;  /* 0x0000000106067824 */ /* 0x000fe200078e0a0d */
[----:B------:R-:W-:Y:S01]  /*1620*/  ISETP.GT.U32.AND P0, PT, R9, R0, PT ;  /* 0x000000000900720c */ /* 0x000fe20003f04070 */
[----:B------:R-:W-:-:S12]  /*1630*/  IMAD.IADD R7, R13, 0x1, R7 ;  /* 0x000000010d077824 */ /* 0x000fd800078e0207 */
[----:B------:R-:W-:Y:S05]  /*1640*/  @!P0 BRA `(.L_x_427) ;  /* 0xfffffffc00688947 */ /* 0x000fea000383ffff */
.L_x_426:
[----:B------:R-:W0:Y:S01]  /*1650*/  S2R R13, SR_TID.X ;  /* 0x00000000000d7919 */ /* 0x000e220000002100 */
[----:B------:R-:W-:Y:S01]  /*1660*/  IMAD.IADD R0, R8, 0x1, -R9 ;  /* 0x0000000108007824 */ /* 0x000fe200078e0a09 */
[----:B------:R-:W-:Y:S04]  /*1670*/  BSSY.RECONVERGENT B1, `(.L_x_425) ;  /* 0x000009d000017945 */ /* 0x000fe80003800200 */
[----:B0-----:R-:W-:-:S04]  /*1680*/  ISETP.GE.AND P0, PT, R13, R0, PT ;  /* 0x000000000d00720c */ /* 0x001fc80003f06270 */
[----:B------:R-:W-:-:S13]  /*1690*/  ISETP.GE.U32.OR P0, PT, R9, R8, P0 ;  /* 0x000000080900720c */ /* 0x000fda0000706470 */
[----:B------:R-:W-:Y:S05]  /*16a0*/  @P0 BRA `(.L_x_428) ;  /* 0x0000000800640947 */ /* 0x000fea0003800000 */
[----:B------:R-:W0:Y:S01]  /*16b0*/  LDC R10, c[0x0][0x3ac] ;  /* 0x0000eb00ff0a7b82 */ /* 0x000e220000000800 */
[----:B------:R-:W-:Y:S01]  /*16c0*/  LOP3.LUT R11, RZ, R13, RZ, 0x33, !PT ;  /* 0x0000000dff0b7212 */ /* 0x000fe200078e33ff */
[----:B------:R-:W-:Y:S06]  /*16d0*/  BSSY.RECONVERGENT B2, `(.L_x_429) ;  /* 0x000004f000027945 */ /* 0x000fec0003800200 */
[----:B------:R-:W1:Y:S01]  /*16e0*/  LDC R0, c[0x0][0x3ac] ;  /* 0x0000eb00ff007b82 */ /* 0x000e620000000800 */
[----:B0-----:R-:W-:-:S04]  /*16f0*/  IMAD.SHL.U32 R10, R10, 0x1000, RZ ;  /* 0x000010000a0a7824 */ /* 0x001fc800078e00ff */
[----:B------:R-:W-:-:S05]  /*1700*/  IMAD R10, R3, 0x1000, R10 ;  /* 0x00001000030a7824 */ /* 0x000fca00078e020a */
[----:B------:R-:W-:Y:S01]  /*1710*/  IADD3 R8, PT, PT, -R10, R8, R11 ;  /* 0x000000080a087210 */ /* 0x000fe20007ffe10b */
[----:B-1----:R-:W-:Y:S01]  /*1720*/  IMAD R11, R0, UR4, RZ ;  /* 0x00000004000b7c24 */ /* 0x002fe2000f8e02ff */
[----:B------:R-:W-:-:S03]  /*1730*/  MOV R0, R13 ;  /* 0x0000000d00007202 */ /* 0x000fc60000000f00 */
[----:B------:R-:W-:-:S05]  /*1740*/  IMAD R8, R11, -0x1000, R8 ;  /* 0xfffff0000b087824 */ /* 0x000fca00078e0208 */
[C---:B------:R-:W-:Y:S02]  /*1750*/  ISETP.GE.U32.AND P0, PT, R8.reuse, 0xf00, PT ;  /* 0x00000f000800780c */ /* 0x040fe40003f06070 */
[----:B------:R-:W-:-:S04]  /*1760*/  LEA.HI R8, R8, 0x1, RZ, 0x18 ;  /* 0x0000000108087811 */ /* 0x000fc800078fc0ff */
[----:B------:R-:W-:-:S07]  /*1770*/  LOP3.LUT R10, R8, 0xf, RZ, 0xc0, !PT ;  /* 0x0000000f080a7812 */ /* 0x000fce00078ec0ff */
[----:B------:R-:W-:Y:S05]  /*1780*/  @!P0 BRA `(.L_x_430) ;  /* 0x00000004000c8947 */ /* 0x000fea0003800000 */
[----:B------:R-:W-:Y:S01]  /*1790*/  LEA.HI R0, R6, 0x1, RZ, 0x18 ;  /* 0x0000000106007811 */ /* 0x000fe200078fc0ff */
[----:B------:R-:W-:Y:S01]  /*17a0*/  BSSY.RECONVERGENT B3, `(.L_x_431) ;  /* 0x0000040000037945 */ /* 0x000fe20003800200 */
[----:B------:R-:W-:Y:S02]  /*17b0*/  LOP3.LUT R11, R13, 0x800, RZ, 0xfc, !PT ;  /* 0x000008000d0b7812 */ /* 0x000fe400078efcff */
[----:B------:R-:W-:-:S05]  /*17c0*/  LOP3.LUT R0, R0, 0x1fffff0, RZ, 0xc0, !PT ;  /* 0x01fffff000007812 */ /* 0x000fca00078ec0ff */
[----:B------:R-:W-:-:S07]  /*17d0*/  IMAD.MOV R12, RZ, RZ, -R0 ;  /* 0x000000ffff0c7224 */ /* 0x000fce00078e0a00 */
.L_x_432:
[C---:B------:R-:W-:Y:S02]  /*17e0*/  VIADD R15, R7.reuse, 0xfffff800 ;  /* 0xfffff800070f7836 */ /* 0x040fe40000000000 */
[----:B------:R-:W-:Y:S02]  /*17f0*/  VIADD R21, R7, 0xfffff900 ;  /* 0xfffff90007157836 */ /* 0x000fe40000000000 */
[----:B------:R-:W-:-:S04]  /*1800*/  IMAD.WIDE.U32 R14, R15, 0x4, R4 ;  /* 0x000000040f0e7825 */ /* 0x000fc800078e0004 */
[--C-:B------:R-:W-:Y:S01]  /*1810*/  IMAD.WIDE.U32 R20, R21, 0x4, R4.reuse ;  /* 0x0000000415147825 */ /* 0x100fe200078e0004 */
[----:B------:R0:W2:Y:S04]  /*1820*/  LDG.E R28, desc[UR6][R14.64] ;  /* 0x000000060e1c7981 */ /* 0x0000a8000c1e1900 */
[----:B------:R1:W2:Y:S01]  /*1830*/  LDG.E R27, desc[UR6][R20.64] ;  /* 0x00000006141b7981 */ /* 0x0002a2000c1e1900 */
[C---:B------:R-:W-:Y:S02]  /*1840*/  VIADD R17, R7.reuse, 0xfffffa00 ;  /* 0xfffffa0007117836 */ /* 0x040fe40000000000 */
[----:B------:R-:W-:Y:S02]  /*1850*/  VIADD R19, R7, 0xfffffb00 ;  /* 0xfffffb0007137836 */ /* 0x000fe40000000000 */
[----:B------:R-:W-:-:S04]  /*1860*/  IMAD.WIDE.U32 R16, R17, 0x4, R4 ;  /* 0x0000000411107825 */ /* 0x000fc800078e0004 */
[--C-:B------:R-:W-:Y:S01]  /*1870*/  IMAD.WIDE.U32 R18, R19, 0x4, R4.reuse ;  /* 0x0000000413127825 */ /* 0x100fe200078e0004 */
[----:B------:R3:W4:Y:S04]  /*1880*/  LDG.E R0, desc[UR6][R16.64] ;  /* 0x0000000610007981 */ /* 0x000728000c1e1900 */
[----:B------:R5:W4:Y:S01]  /*1890*/  LDG.E R13, desc[UR6][R18.64] ;  /* 0x00000006120d7981 */ /* 0x000b22000c1e1900 */
[C---:B------:R-:W-:Y:S02]  /*18a0*/  VIADD R22, R7.reuse, 0xfffffd00 ;  /* 0xfffffd0007167836 */ /* 0x040fe40000000000 */
[C---:B------:R-:W-:Y:S02]  /*18b0*/  VIADD R23, R7.reuse, 0xfffffc00 ;  /* 0xfffffc0007177836 */ /* 0x040fe40000000000 */
[----:B------:R-:W-:-:S04]  /*18c0*/  IMAD.WIDE.U32 R24, R7, 0x4, R4 ;  /* 0x0000000407187825 */ /* 0x000fc800078e0004 */
[----:B------:R-:W-:Y:S02]  /*18d0*/  VIADD R26, R7, 0xfffffe00 ;  /* 0xfffffe00071a7836 */ /* 0x000fe40000000000 */
[--C-:B0-----:R-:W-:Y:S01]  /*18e0*/  IMAD.WIDE.U32 R14, R22, 0x4, R4.reuse ;  /* 0x00000004160e7825 */ /* 0x101fe200078e0004 */
[----:B------:R-:W4:Y:S03]  /*18f0*/  LDG.E R24, desc[UR6][R24.64] ;  /* 0x0000000618187981 */ /* 0x000f26000c1e1900 */
[----:B-1----:R-:W-:-:S04]  /*1900*/  IMAD.WIDE.U32 R20, R23, 0x4, R4 ;  /* 0x0000000417147825 */ /* 0x002fc800078e0004 */
[----:B---3--:R-:W-:Y:S02]  /*1910*/  IMAD.WIDE.U32 R16, R26, 0x4, R4 ;  /* 0x000000041a107825 */ /* 0x008fe400078e0004 */
[----:B------:R0:W3:Y:S02]  /*1920*/  LDG.E R26, desc[UR6][R14.64] ;  /* 0x000000060e1a7981 */ /* 0x0000e4000c1e1900 */
[C---:B-----5:R-:W-:Y:S02]  /*1930*/  VIADD R19, R7.reuse, 0xffffff00 ;  /* 0xffffff0007137836 */ /* 0x060fe40000000000 */
[----:B------:R1:W3:Y:S01]  /*1940*/  LDG.E R25, desc[UR6][R20.64] ;  /* 0x0000000614197981 */ /* 0x0002e2000c1e1900 */
[----:B------:R-:W-:-:S03]  /*1950*/  VIADD R23, R7, 0x100 ;  /* 0x0000010007177836 */ /* 0x000fc60000000000 */
[----:B------:R-:W5:Y:S01]  /*1960*/  LDG.E R16, desc[UR6][R16.64] ;  /* 0x0000000610107981 */ /* 0x000f62000c1e1900 */
[C---:B0-----:R-:W-:Y:S02]  /*1970*/  VIADD R15, R7.reuse, 0x200 ;  /* 0x00000200070f7836 */ /* 0x041fe40000000000 */
[----:B-1----:R-:W-:Y:S02]  /*1980*/  VIADD R21, R7, 0x300 ;  /* 0x0000030007157836 */ /* 0x002fe40000000000 */
[----:B------:R-:W-:-:S04]  /*1990*/  IMAD.WIDE.U32 R18, R19, 0x4, R4 ;  /* 0x0000000413127825 */ /* 0x000fc800078e0004 */
[--C-:B------:R-:W-:Y:S02]  /*19a0*/  IMAD.WIDE.U32 R20, R21, 0x4, R4.reuse ;  /* 0x0000000415147825 */ /* 0x100fe400078e0004 */
[----:B------:R-:W5:Y:S02]  /*19b0*/  LDG.E R19, desc[UR6][R18.64] ;  /* 0x0000000612137981 */ /* 0x000f64000c1e1900 */
[----:B------:R-:W-:Y:S02]  /*19c0*/  IMAD.WIDE.U32 R22, R23, 0x4, R4 ;  /* 0x0000000417167825 */ /* 0x000fe400078e0004 */
[----:B------:R0:W5:Y:S04]  /*19d0*/  LDG.E R17, desc[UR6][R20.64] ;  /* 0x0000000614117981 */ /* 0x000168000c1e1900 */
[----:B------:R1:W5:Y:S01]  /*19e0*/  LDG.E R23, desc[UR6][R22.64] ;  /* 0x0000000616177981 */ /* 0x000362000c1e1900 */
[----:B0-----:R-:W-:-:S02]  /*19f0*/  VIADD R21, R7, 0x500 ;  /* 0x0000050007157836 */ /* 0x001fc40000000000 */
[----:B-1----:R-:W-:Y:S01]  /*1a00*/  VIADD R22, R7, 0x600 ;  /* 0x0000060007167836 */ /* 0x002fe20000000000 */
[----:B--2---:R-:W-:Y:S01]  /*1a10*/  VIMNMX3 R27, R29, R28, R27, !PT ;  /* 0x0000001c1d1b720f */ /* 0x004fe2000780011b */
[----:B------:R-:W-:-:S04]  /*1a20*/  IMAD.WIDE.U32 R28, R15, 0x4, R4 ;  /* 0x000000040f1c7825 */ /* 0x000fc800078e0004 */
[----:B------:R-:W-:Y:S02]  /*1a30*/  VIADD R15, R7, 0x400 ;  /* 0x00000400070f7836 */ /* 0x000fe40000000000 */
[----:B------:R-:W2:Y:S02]  /*1a40*/  LDG.E R28, desc[UR6][R28.64] ;  /* 0x000000061c1c7981 */ /* 0x000ea4000c1e1900 */
[----:B------:R-:W-:-:S05]  /*1a50*/  IMAD.WIDE.U32 R14, R15, 0x4, R4 ;  /* 0x000000040f0e7825 */ /* 0x000fca00078e0004 */
[----:B------:R0:W2:Y:S01]  /*1a60*/  LDG.E R18, desc[UR6][R14.64] ;  /* 0x000000060e127981 */ /* 0x0000a2000c1e1900 */
[----:B----4-:R-:W-:Y:S01]  /*1a70*/  VIMNMX3 R0, R27, R0, R13, !PT ;  /* 0x000000001b00720f */ /* 0x010fe2000780010d */
[----:B------:R-:W-:Y:S02]  /*1a80*/  VIADD R27, R7, 0x700 ;  /* 0x00000700071b7836 */ /* 0x000fe40000000000 */
[----:B0-----:R-:W-:-:S04]  /*1a90*/  IMAD.WIDE.U32 R14, R21, 0x4, R4 ;  /* 0x00000004150e7825 */ /* 0x001fc800078e0004 */
[--C-:B------:R-:W-:Y:S01]  /*1aa0*/  IMAD.WIDE.U32 R20, R22, 0x4, R4.reuse ;  /* 0x0000000416147825 */ /* 0x100fe200078e0004 */
[----:B------:R0:W4:Y:S04]  /*1ab0*/  LDG.E R13, desc[UR6][R14.64] ;  /* 0x000000060e0d7981 */ /* 0x000128000c1e1900 */
[----:B------:R-:W4:Y:S01]  /*1ac0*/  LDG.E R29, desc[UR6][R20.64] ;  /* 0x00000006141d7981 */ /* 0x000f22000c1e1900 */
[----:B0-----:R-:W-:-:S05]  /*1ad0*/  IMAD.WIDE.U32 R14, R27, 0x4, R4 ;  /* 0x000000041b0e7825 */ /* 0x001fca00078e0004 */
[----:B------:R-:W4:Y:S01]  /*1ae0*/  LDG.E R22, desc[UR6][R14.64] ;  /* 0x000000060e167981 */ /* 0x000f22000c1e1900 */
[----:B---3--:R-:W-:Y:S01]  /*1af0*/  VIMNMX3 R0, R0, R25, R26, !PT ;  /* 0x000000190000720f */ /* 0x008fe2000780011a */
[----:B------:R-:W-:-:S05]  /*1b00*/  VIADD R12, R12, 0x10 ;  /* 0x000000100c0c7836 */ /* 0x000fca0000000000 */
[----:B------:R-:W-:Y:S02]  /*1b10*/  ISETP.NE.AND P0, PT, R12, RZ, PT ;  /* 0x000000ff0c00720c */ /* 0x000fe40003f05270 */
[----:B-----5:R-:W-:-:S04]  /*1b20*/  VIMNMX3 R0, R0, R16, R19, !PT ;  /* 0x000000100000720f */ /* 0x020fc80007800113 */
[----:B------:R-:W-:Y:S01]  /*1b30*/  VIMNMX3 R0, R0, R24, R23, !PT ;  /* 0x000000180000720f */ /* 0x000fe20007800117 */
[----:B------:R-:W-:Y:S02]  /*1b40*/  VIADD R11, R11, 0x1000 ;  /* 0x000010000b0b7836 */ /* 0x000fe40000000000 */
[----:B------:R-:W-:Y:S01]  /*1b50*/  VIADD R7, R7, 0x1000 ;  /* 0x0000100007077836 */ /* 0x000fe20000000000 */
[----:B--2---:R-:W-:-:S04]  /*1b60*/  VIMNMX3 R0, R0, R28, R17, !PT ;  /* 0x0000001c0000720f */ /* 0x004fc80007800111 */
[----:B----4-:R-:W-:-:S04]  /*1b70*/  VIMNMX3 R0, R0, R18, R13, !PT ;  /* 0x000000120000720f */ /* 0x010fc8000780010d */
[----:B------:R-:W-:Y:S01]  /*1b80*/  VIMNMX3 R29, R0, R29, R22, !PT ;  /* 0x0000001d001d720f */ /* 0x000fe20007800116 */
[----:B------:R-:W-:Y:S06]  /*1b90*/  @P0 BRA `(.L_x_432) ;  /* 0xfffffffc00100947 */ /* 0x000fec000383ffff */
[----:B------:R-:W-:Y:S05]  /*1ba0*/  BSYNC.RECONVERGENT B3 ;  /* 0x0000000000037941 */ /* 0x000fea0003800200 */
.L_x_431:
[----:B------:R-:W-:-:S07]  /*1bb0*/  VIADD R0, R11, 0xfffff800 ;  /* 0xfffff8000b007836 */ /* 0x000fce0000000000 */
.L_x_430:
[----:B------:R-:W-:Y:S05]  /*1bc0*/  BSYNC.RECONVERGENT B2 ;  /* 0x0000000000027941 */ /* 0x000fea0003800200 */
.L_x_429:
[----:B------:R-:W-:-:S13]  /*1bd0*/  ISETP.NE.AND P0, PT, R10, RZ, PT ;  /* 0x000000ff0a00720c */ /* 0x000fda0003f05270 */
[----:B------:R-:W-:Y:S05]  /*1be0*/  @!P0 BRA `(.L_x_428) ;  /* 0x0000000400148947 */ /* 0x000fea0003800000 */
[----:B------:R-:W-:Y:S01]  /*1bf0*/  ISETP.GE.U32.AND P0, PT, R10, 0x8, PT ;  /* 0x000000080a00780c */ /* 0x000fe20003f06070 */
[----:B------:R-:W-:Y:S01]  /*1c00*/  BSSY.RECONVERGENT B2, `(.L_x_433) ;  /* 0x0000021000027945 */ /* 0x000fe20003800200 */
[----:B------:R-:W-:-:S04]  /*1c10*/  LOP3.LUT R23, R8, 0x7, RZ, 0xc0, !PT ;  /* 0x0000000708177812 */ /* 0x000fc800078ec0ff */
[----:B------:R-:W-:-:S07]  /*1c20*/  ISETP.NE.AND P1, PT, R23, RZ, PT ;  /* 0x000000ff1700720c */ /* 0x000fce0003f25270 */
[----:B------:R-:W-:Y:S06]  /*1c30*/  @!P0 BRA `(.L_x_434) ;  /* 0x0000000000748947 */ /* 0x000fec0003800000 */
[----:B------:R-:W-:-:S05]  /*1c40*/  IADD3 R11, PT, PT, R0, R9, RZ ;  /* 0x00000009000b7210 */ /* 0x000fca0007ffe0ff */
[C---:B------:R-:W-:Y:S02]  /*1c50*/  VIADD R19, R11.reuse, 0x100 ;  /* 0x000001000b137836 */ /* 0x040fe40000000000 */
[C---:B------:R-:W-:Y:S02]  /*1c60*/  VIADD R21, R11.reuse, 0x200 ;  /* 0x000002000b157836 */ /* 0x040fe40000000000 */
[C---:B------:R-:W-:Y:S02]  /*1c70*/  VIADD R13, R11.reuse, 0x300 ;  /* 0x000003000b0d7836 */ /* 0x040fe40000000000 */
[----:B------:R-:W-:-:S04]  /*1c80*/  IMAD.WIDE.U32 R16, R11, 0x4, R4 ;  /* 0x000000040b107825 */ /* 0x000fc800078e0004 */
[--C-:B------:R-:W-:Y:S01]  /*1c90*/  IMAD.WIDE.U32 R18, R19, 0x4, R4.reuse ;  /* 0x0000000413127825 */ /* 0x100fe200078e0004 */
[----:B------:R0:W2:Y:S03]  /*1ca0*/  LDG.E R22, desc[UR6][R16.64] ;  /* 0x0000000610167981 */ /* 0x0000a6000c1e1900 */
[--C-:B------:R-:W-:Y:S01]  /*1cb0*/  IMAD.WIDE.U32 R20, R21, 0x4, R4.reuse ;  /* 0x0000000415147825 */ /* 0x100fe200078e0004 */
[----:B------:R1:W2:Y:S03]  /*1cc0*/  LDG.E R7, desc[UR6][R18.64] ;  /* 0x0000000612077981 */ /* 0x0002a6000c1e1900 */
[C---:B------:R-:W-:Y:S02]  /*1cd0*/  VIADD R15, R11.reuse, 0x400 ;  /* 0x000004000b0f7836 */ /* 0x040fe40000000000 */
[----:B------:R-:W-:Y:S01]  /*1ce0*/  VIADD R25, R11, 0x500 ;  /* 0x000005000b197836 */ /* 0x000fe20000000000 */
[----:B------:R-:W3:Y:S01]  /*1cf0*/  LDG.E R20, desc[UR6][R20.64] ;  /* 0x0000000614147981 */ /* 0x000ee2000c1e1900 */
[----:B------:R-:W-:-:S04]  /*1d00*/  IMAD.WIDE.U32 R12, R13, 0x4, R4 ;  /* 0x000000040d0c7825 */ /* 0x000fc800078e0004 */
[C---:B------:R-:W-:Y:S02]  /*1d10*/  VIADD R27, R11.reuse, 0x600 ;  /* 0x000006000b1b7836 */ /* 0x040fe40000000000 */
[----:B------:R-:W-:Y:S01]  /*1d20*/  VIADD R24, R11, 0x700 ;  /* 0x000007000b187836 */ /* 0x000fe20000000000 */
[----:B------:R-:W3:Y:S01]  /*1d30*/  LDG.E R12, desc[UR6][R12.64] ;  /* 0x000000060c0c7981 */ /* 0x000ee2000c1e1900 */
[----:B------:R-:W-:-:S04]  /*1d40*/  IMAD.WIDE.U32 R14, R15, 0x4, R4 ;  /* 0x000000040f0e7825 */ /* 0x000fc800078e0004 */
[--C-:B------:R-:W-:Y:S02]  /*1d50*/  IMAD.WIDE.U32 R10, R25, 0x4, R4.reuse ;  /* 0x00000004190a7825 */ /* 0x100fe400078e0004 */
[----:B------:R-:W4:Y:S02]  /*1d60*/  LDG.E R14, desc[UR6][R14.64] ;  /* 0x000000060e0e7981 */ /* 0x000f24000c1e1900 */
[--C-:B0-----:R-:W-:Y:S02]  /*1d70*/  IMAD.WIDE.U32 R16, R27, 0x4, R4.reuse ;  /* 0x000000041b107825 */ /* 0x101fe400078e0004 */
[----:B------:R-:W4:Y:S02]  /*1d80*/  LDG.E R10, desc[UR6][R10.64] ;  /* 0x000000060a0a7981 */ /* 0x000f24000c1e1900 */
[----:B-1----:R-:W-:Y:S02]  /*1d90*/  IMAD.WIDE.U32 R18, R24, 0x4, R4 ;  /* 0x0000000418127825 */ /* 0x002fe400078e0004 */
[----:B------:R-:W5:Y:S04]  /*1da0*/  LDG.E R16, desc[UR6][R16.64] ;  /* 0x0000000610107981 */ /* 0x000f68000c1e1900 */
[----:B------:R-:W5:Y:S01]  /*1db0*/  LDG.E R18, desc[UR6][R18.64] ;  /* 0x0000000612127981 */ /* 0x000f62000c1e1900 */
[----:B------:R-:W-:Y:S01]  /*1dc0*/  VIADD R0, R0, 0x800 ;  /* 0x0000080000007836 */ /* 0x000fe20000000000 */
[----:B--2---:R-:W-:-:S04]  /*1dd0*/  VIMNMX3 R7, R29, R22, R7, !PT ;  /* 0x000000161d07720f */ /* 0x004fc80007800107 */
[----:B---3--:R-:W-:-:S04]  /*1de0*/  VIMNMX3 R7, R7, R20, R12, !PT ;  /* 0x000000140707720f */ /* 0x008fc8000780010c */
[----:B----4-:R-:W-:-:S04]  /*1df0*/  VIMNMX3 R7, R7, R14, R10, !PT ;  /* 0x0000000e0707720f */ /* 0x010fc8000780010a */
[----:B-----5:R-:W-:-:S07]  /*1e00*/  VIMNMX3 R29, R7, R16, R18, !PT ;  /* 0x00000010071d720f */ /* 0x020fce0007800112 */
.L_x_434:
[----:B------:R-:W-:Y:S05]  /*1e10*/  BSYNC.RECONVERGENT B2 ;  /* 0x0000000000027941 */ /* 0x000fea0003800200 */
.L_x_433:
[----:B------:R-:W-:Y:S05]  /*1e20*/  @!P1 BRA `(.L_x_428) ;  /* 0x0000000000849947 */ /* 0x000fea0003800000 */
[----:B------:R-:W-:Y:S01]  /*1e30*/  ISETP.GE.U32.AND P0, PT, R23, 0x4, PT ;  /* 0x000000041700780c */ /* 0x000fe20003f06070 */
[----:B------:R-:W-:Y:S01]  /*1e40*/  BSSY.RECONVERGENT B2, `(.L_x_435) ;  /* 0x0000012000027945 */ /* 0x000fe20003800200 */
[----:B------:R-:W-:-:S11]  /*1e50*/  LOP3.LUT P1, RZ, R8, 0x3, RZ, 0xc0, !PT ;  /* 0x0000000308ff7812 */ /* 0x000fd6000782c0ff */
[----:B------:R-:W-:Y:S05]  /*1e60*/  @!P0 BRA `(.L_x_436) ;  /* 0x00000000003c8947 */ /* 0x000fea0003800000 */
[----:B------:R-:W-:-:S04]  /*1e70*/  IMAD.IADD R7, R0, 0x1, R9 ;  /* 0x0000000100077824 */ /* 0x000fc800078e0209 */
[C---:B------:R-:W-:Y:S02]  /*1e80*/  VIADD R11, R7.reuse, 0x100 ;  /* 0x00000100070b7836 */ /* 0x040fe40000000000 */
[----:B------:R-:W-:-:S04]  /*1e90*/  IMAD.WIDE.U32 R8, R7, 0x4, R4 ;  /* 0x0000000407087825 */ /* 0x000fc800078e0004 */
[C---:B------:R-:W-:Y:S02]  /*1ea0*/  VIADD R13, R7.reuse, 0x200 ;  /* 0x00000200070d7836 */ /* 0x040fe40000000000 */
[----:B------:R-:W-:Y:S01]  /*1eb0*/  VIADD R15, R7, 0x300 ;  /* 0x00000300070f7836 */ /* 0x000fe20000000000 */
[----:B------:R-:W2:Y:S01]  /*1ec0*/  LDG.E R8, desc[UR6][R8.64] ;  /* 0x0000000608087981 */ /* 0x000ea2000c1e1900 */
[----:B------:R-:W-:-:S04]  /*1ed0*/  IMAD.WIDE.U32 R10, R11, 0x4, R4 ;  /* 0x000000040b0a7825 */ /* 0x000fc800078e0004 */
[--C-:B------:R-:W-:Y:S02]  /*1ee0*/  IMAD.WIDE.U32 R12, R13, 0x4, R4.reuse ;  /* 0x000000040d0c7825 */ /* 0x100fe400078e0004 */
[----:B------:R-:W2:Y:S02]  /*1ef0*/  LDG.E R10, desc[UR6][R10.64] ;  /* 0x000000060a0a7981 */ /* 0x000ea4000c1e1900 */
[----:B------:R-:W-:Y:S02]  /*1f00*/  IMAD.WIDE.U32 R14, R15, 0x4, R4 ;  /* 0x000000040f0e7825 */ /* 0x000fe400078e0004 */
[----:B------:R-:W3:Y:S04]  /*1f10*/  LDG.E R12, desc[UR6][R12.64] ;  /* 0x000000060c0c7981 */ /* 0x000ee8000c1e1900 */
[----:B------:R-:W3:Y:S01]  /*1f20*/  LDG.E R14, desc[UR6][R14.64] ;  /* 0x000000060e0e7981 */ /* 0x000ee2000c1e1900 */
[----:B------:R-:W-:Y:S01]  /*1f30*/  VIADD R0, R0, 0x400 ;  /* 0x0000040000007836 */ /* 0x000fe20000000000 */
[----:B--2---:R-:W-:-:S04]  /*1f40*/  VIMNMX3 R29, R29, R8, R10, !PT ;  /* 0x000000081d1d720f */ /* 0x004fc8000780010a */
[----:B---3--:R-:W-:-:S07]  /*1f50*/  VIMNMX3 R29, R29, R12, R14, !PT ;  /* 0x0000000c1d1d720f */ /* 0x008fce000780010e */
.L_x_436:
[----:B------:R-:W-:Y:S05]  /*1f60*/  BSYNC.RECONVERGENT B2 ;  /* 0x0000000000027941 */ /* 0x000fea0003800200 */
.L_x_435:
[----:B------:R-:W-:Y:S05]  /*1f70*/  @!P1 BRA `(.L_x_428) ;  /* 0x0000000000309947 */ /* 0x000fea0003800000 */
[----:B------:R-:W-:Y:S01]  /*1f80*/  LOP3.LUT R6, R6, 0xffff, RZ, 0xc0, !PT ;  /* 0x0000ffff06067812 */ /* 0x000fe200078ec0ff */
[----:B------:R-:W-:-:S03]  /*1f90*/  IMAD.IADD R9, R0, 0x1, R2 ;  /* 0x0000000100097824 */ /* 0x000fc600078e0202 */
[----:B------:R-:W-:-:S04]  /*1fa0*/  LEA.HI R6, R6, 0x1, RZ, 0x18 ;  /* 0x0000000106067811 */ /* 0x000fc800078fc0ff */
[----:B------:R-:W-:-:S05]  /*1fb0*/  LOP3.LUT R6, R6, 0x3, RZ, 0xc0, !PT ;  /* 0x0000000306067812 */ /* 0x000fca00078ec0ff */
[----:B------:R-:W-:-:S07]  /*1fc0*/  IMAD.MOV R0, RZ, RZ, -R6 ;  /* 0x000000ffff007224 */ /* 0x000fce00078e0a06 */
.L_x_437:
[----:B------:R-:W-:-:S06]  /*1fd0*/  IMAD.WIDE.U32 R6, R9, 0x4, R4 ;  /* 0x0000000409067825 */ /* 0x000fcc00078e0004 */
[----:B------:R-:W2:Y:S01]  /*1fe0*/  LDG.E R6, desc[UR6][R6.64] ;  /* 0x0000000606067981 */ /* 0x000ea2000c1e1900 */
[----:B------:R-:W-:Y:S02]  /*1ff0*/  VIADD R0, R0, 0x1 ;  /* 0x0000000100007836 */ /* 0x000fe40000000000 */
[----:B------:R-:W-:-:S03]  /*2000*/  VIADD R9, R9, 0x100 ;  /* 0x0000010009097836 */ /* 0x000fc60000000000 */
[----:B------:R-:W-:Y:S02]  /*2010*/  ISETP.NE.AND P0, PT, R0, RZ, PT ;  /* 0x000000ff0000720c */ /* 0x000fe40003f05270 */
[----:B--2---:R-:W-:-:S11]  /*2020*/  VIMNMX R29, PT, PT, R6, R29, !PT ;  /* 0x0000001d061d7248 */ /* 0x004fd60007fe0100 */
[----:B------:R-:W-:Y:S05]  /*2030*/  @P0 BRA `(.L_x_437) ;  /* 0xfffffffc00e40947 */ /* 0x000fea000383ffff */
.L_x_428:
[----:B------:R-:W-:Y:S05]  /*2040*/  BSYNC.RECONVERGENT B1 ;  /* 0x0000000000017941 */ /* 0x000fea0003800200 */
.L_x_425:
[----:B------:R-:W0:Y:S01]  /*2050*/  S2R R7, SR_LANEID ;  /* 0x0000000000077919 */ /* 0x000e220000000000 */
[----:B------:R-:W1:Y:S01]  /*2060*/  SHFL.DOWN PT, R0, R29, 0x1, 0x1f ;  /* 0x08201f001d007f89 */ /* 0x000e6200000e0000 */
[----:B------:R-:W2:Y:S01]  /*2070*/  S2R R6, SR_TID.X ;  /* 0x0000000000067919 */ /* 0x000ea20000002100 */
[C---:B0-----:R-:W-:Y:S02]  /*2080*/  ISETP.GT.AND P0, PT, R7.reuse, 0x1e, PT ;  /* 0x0000001e0700780c */ /* 0x041fe40003f04270 */
[----:B------:R-:W-:-:S11]  /*2090*/  ISETP.NE.AND P1, PT, R7, RZ, PT ;  /* 0x000000ff0700720c */ /* 0x000fd60003f25270 */
[----:B-1----:R-:W-:Y:S02]  /*20a0*/  @!P0 VIMNMX R29, PT, PT, R0, R29, !PT ;  /* 0x0000001d001d8248 */ /* 0x002fe40007fe0100 */
[----:B------:R-:W-:Y:S01]  /*20b0*/  ISETP.GT.AND P0, PT, R7, 0x1d, PT ;  /* 0x0000001d0700780c */ /* 0x000fe20003f04270 */
[----:B------:R-:W0:Y:S01]  /*20c0*/  @!P1 S2R R5, SR_CgaCtaId ;  /* 0x0000000000059919 */ /* 0x000e220000008800 */
[----:B------:R-:W-:Y:S02]  /*20d0*/  @!P1 MOV R4, 0x400 ;  /* 0x0000040000049802 */ /* 0x000fe40000000f00 */
[----:B--2---:R-:W-:Y:S01]  /*20e0*/  @!P1 SHF.R.U32.HI R2, RZ, 0x3, R6 ;  /* 0x00000003ff029819 */ /* 0x004fe20000011606 */
        /* <DEDUP_REMOVED lines=22> */
[----:B---3--:R-:W-:Y:S04]  /*2250*/  LDS R0, [UR4+0xc] ;  /* 0x00000c04ff007984 */ /* 0x008fe80008000800 */
[----:B------:R-:W0:Y:S04]  /*2260*/  LDS.128 R4, [UR4+0x10] ;  /* 0x00001004ff047984 */ /* 0x000e280008000c00 */
[----:B------:R-:W1:Y:S01]  /*2270*/  LDS.64 R10, [UR4+0x20] ;  /* 0x00002004ff0a7984 */ /* 0x000e620008000a00 */
[----:B0-----:R-:W-:-:S04]  /*2280*/  VIMNMX3 R0, R9, R0, R4, !PT ;  /* 0x000000000900720f */ /* 0x001fc80007800104 */
[----:B------:R-:W-:-:S04]  /*2290*/  VIMNMX3 R0, R0, R5, R6, !PT ;  /* 0x000000050000720f */ /* 0x000fc80007800106 */
[----:B-1----:R-:W-:-:S04]  /*22a0*/  VIMNMX3 R0, R0, R7, R10, !PT ;  /* 0x000000070000720f */ /* 0x002fc8000780010a */
[----:B------:R-:W-:-:S07]  /*22b0*/  VIMNMX R9, PT, PT, R0, R11, !PT ;  /* 0x0000000b00097248 */ /* 0x000fce0007fe0100 */
.L_x_424:
[----:B------:R-:W-:Y:S05]  /*22c0*/  BSYNC.RECONVERGENT B0 ;  /* 0x0000000000007941 */ /* 0x000fea0003800200 */
.L_x_408:
[----:B------:R-:W-:Y:S05]  /*22d0*/  @P0 EXIT ;  /* 0x000000000000094d */ /* 0x000fea0003800000 */
[----:B--23--:R-:W2:Y:S02]  /*22e0*/  LDC.64 R4, c[0x0][0x388] ;  /* 0x0000e200ff047b82 */ /* 0x00cea40000000a00 */
[----:B--2---:R-:W-:-:S05]  /*22f0*/  IMAD.WIDE.U32 R2, R3, 0x4, R4 ;  /* 0x0000000403027825 */ /* 0x004fca00078e0004 */
[----:B------:R-:W-:Y:S01]  /*2300*/  STG.E desc[UR6][R2.64], R9 ;  /* 0x0000000902007986 */ /* 0x000fe2000c101906 */
[----:B------:R-:W-:Y:S05]  /*2310*/  EXIT ;  /* 0x000000000000794d */ /* 0x000fea0003800000 */
.L_x_438:
        /* <DEDUP_REMOVED lines=14> */
.L_x_508:


//--------------------- .text._ZN3cub18CUB_300001_SM_10006detail6reduce28DeviceReduceSingleTileKernelINS2_10policy_hubIijN4cuda3__47maximumIiEEE10Policy1000EN6thrust24THRUST_300001_SM_1000_NS6detail15normal_iteratorINSC_10device_ptrIiEEEEPijS8_iiNS5_3std3__410__identityEEEvT0_T1_T2_T3_T4_T6_ --------------------------
	.section	.text._ZN3cub18CUB_300001_SM_10006detail6reduce28DeviceReduceSingleTileKernelINS2_10policy_hubIijN4cuda3__47maximumIiEEE10Policy1000EN6thrust24THRUST_300001_SM_1000_NS6detail15normal_iteratorINSC_10device_ptrIiEEEEPijS8_iiNS5_3std3__410__identityEEEvT0_T1_T2_T3_T4_T6_,"ax",@progbits
	.align	128
        .global         _ZN3cub18CUB_300001_SM_10006detail6reduce28DeviceReduceSingleTileKernelINS2_10policy_hubIijN4cuda3__47maximumIiEEE10Policy1000EN6thrust24THRUST_300001_SM_1000_NS6detail15normal_iteratorINSC_10device_ptrIiEEEEPijS8_iiNS5_3std3__410__identityEEEvT0_T1_T2_T3_T4_T6_
        .type           _ZN3cub18CUB_300001_SM_10006detail6reduce28DeviceReduceSingleTileKernelINS2_10policy_hubIijN4cuda3__47maximumIiEEE10Policy1000EN6thrust24THRUST_300001_SM_1000_NS6detail15normal_iteratorINSC_10device_ptrIiEEEEPijS8_iiNS5_3std3__410__identityEEEvT0_T1_T2_T3_T4_T6_,@function
        .size           _ZN3cub18CUB_300001_SM_10006detail6reduce28DeviceReduceSingleTileKernelINS2_10policy_hubIijN4cuda3__47maximumIiEEE10Policy1000EN6thrust24THRUST_300001_SM_1000_NS6detail15normal_iteratorINSC_10device_ptrIiEEEEPijS8_iiNS5_3std3__410__identityEEEvT0_T1_T2_T3_T4_T6_,(.L_x_509 - _ZN3cub18CUB_300001_SM_10006detail6reduce28DeviceReduceSingleTileKernelINS2_10policy_hubIijN4cuda3__47maximumIiEEE10Policy1000EN6thrust24THRUST_300001_SM_1000_NS6detail15normal_iteratorINSC_10device_ptrIiEEEEPijS8_iiNS5_3std3__410__identityEEEvT0_T1_T2_T3_T4_T6_)
        .other          _ZN3cub18CUB_300001_SM_10006detail6reduce28DeviceReduceSingleTileKernelINS2_10policy_hubIijN4cuda3__47maximumIiEEE10Policy1000EN6thrust24THRUST_300001_SM_1000_NS6detail15normal_iteratorINSC_10device_ptrIiEEEEPijS8_iiNS5_3std3__410__identityEEEvT0_T1_T2_T3_T4_T6_,@"STO_CUDA_ENTRY STV_DEFAULT"
_ZN3cub18CUB_300001_SM_10006detail6reduce28DeviceReduceSingleTileKernelINS2_10policy_hubIijN4cuda3__47maximumIiEEE10Policy1000EN6thrust24THRUST_300001_SM_1000_NS6detail15normal_iteratorINSC_10device_ptrIiEEEEPijS8_iiNS5_3std3__410__identityEEEvT0_T1_T2_T3_T4_T6_:
.text._ZN3cub18CUB_300001_SM_10006detail6reduce28DeviceReduceSingleTileKernelINS2_10policy_hubIijN4cuda3__47maximumIiEEE10Policy1000EN6thrust24THRUST_300001_SM_1000_NS6detail15normal_iteratorINSC_10device_ptrIiEEEEPijS8_iiNS5_3std3__410__identityEEEvT0_T1_T2_T3_T4_T6_:
        /* <DEDUP_REMOVED lines=13> */
.L_x_439:
[----:B------:R-:W-:Y:S01]  /*00d0*/  ISETP.GT.U32.AND P0, PT, R2, 0xfff, PT ;  /* 0x00000fff0200780c */ /* 0x000fe20003f04070 */
[----:B------:R-:W-:-:S12]  /*00e0*/  BSSY.RECONVERGENT B0, `(.L_x_440) ;  /* 0x00001da000007945 */ /* 0x000fd80003800200 */
        /* <DEDUP_REMOVED lines=11> */
.L_x_443:
[----:B------:R-:W-:Y:S05]  /*01a0*/  BSYNC.RECONVERGENT B1 ;  /* 0x0000000000017941 */ /* 0x000fea0003800200 */
.L_x_442:
        /* <DEDUP_REMOVED lines=17> */
.L_x_448:
        /* <DEDUP_REMOVED lines=31> */
.L_x_447:
[----:B------:R-:W-:Y:S05]  /*04b0*/  BSYNC.RECONVERGENT B2 ;  /* 0x0000000000027941 */ /* 0x000fea0003800200 */
.L_x_446:
[----:B------:R-:W-:Y:S05]  /*04c0*/  @!P1 BRA `(.L_x_445) ;  /* 0x0000000000c89947 */ /* 0x000fea0003800000 */
[----:B------:R-:W-:Y:S01]  /*04d0*/  ISETP.GE.U32.AND P0, PT, R21, 0x8, PT ;  /* 0x000000081500780c */ /* 0x000fe20003f06070 */
[----:B------:R-:W-:Y:S01]  /*04e0*/  BSSY.RECONVERGENT B2, `(.L_x_449) ;  /* 0x0000013000027945 */ /* 0x000fe20003800200 */
[----:B------:R-:W-:-:S04]  /*04f0*/  LOP3.LUT R16, R4, 0x7, RZ, 0xc0, !PT ;  /* 0x0000000704107812 */ /* 0x000fc800078ec0ff */
[----:B------:R-:W-:-:S07]  /*0500*/  ISETP.NE.AND P1, PT, R16, RZ, PT ;  /* 0x000000ff1000720c */ /* 0x000fce0003f25270 */
[----:B------:R-:W-:Y:S06]  /*0510*/  @!P0 BRA `(.L_x_450) ;  /* 0x00000000003c8947 */ /* 0x000fec0003800000 */
[----:B------:R-:W0:Y:S02]  /*0520*/  LDC.64 R6, c[0x0][0x380] ;  /* 0x0000e000ff067b82 */ /* 0x000e240000000a00 */
[----:B0-----:R-:W-:-:S05]  /*0530*/  IMAD.WIDE.U32 R6, R5, 0x4, R6 ;  /* 0x0000000405067825 */ /* 0x001fca00078e0006 */
        /* <DEDUP_REMOVED lines=13> */
.L_x_450:
[----:B------:R-:W-:Y:S05]  /*0610*/  BSYNC.RECONVERGENT B2 ;  /* 0x0000000000027941 */ /* 0x000fea0003800200 */
.L_x_449:
        /* <DEDUP_REMOVED lines=11> */
[----:B------:R-:W3:Y:S01]  /*06d0*/  LDG.E R10, desc[UR6][R6.64+0xc00] ;  /* 0x000c0006060a7981 */ /* 0x000ee2000c1e1900 */
[----:B------:R-:W-:Y:S01]  /*06e0*/  VIADD R5, R5, 0x400 ;  /* 0x0000040005057836 */ /* 0x000fe20000000000 */
[----:B--2--5:R-:W-:-:S04]  /*06f0*/  VIMNMX3 R0, R0, R9, R4, !PT ;  /* 0x000000090000720f */ /* 0x024fc80007800104 */
[----:B---3--:R-:W-:-:S07]  /*0700*/  VIMNMX3 R0, R0, R11, R10, !PT ;  /* 0x0000000b0000720f */ /* 0x008fce000780010a */
.L_x_452:
[----:B------:R-:W-:Y:S05]  /*0710*/  BSYNC.RECONVERGENT B2 ;  /* 0x0000000000027941 */ /* 0x000fea0003800200 */
.L_x_451:
[----:B------:R-:W-:Y:S05]  /*0720*/  @!P1 BRA `(.L_x_445) ;  /* 0x0000000000309947 */ /* 0x000fea0003800000 */
[----:B------:R-:W0:Y:S02]  /*0730*/  LDC.64 R6, c[0x0][0x380] ;  /* 0x0000e000ff067b82 */ /* 0x000e240000000a00 */
[----:B0-----:R-:W-:-:S04]  /*0740*/  IMAD.WIDE.U32 R4, R5, 0x4, R6 ;  /* 0x0000000405047825 */ /* 0x001fc800078e0006 */
[----:B------:R-:W-:Y:S02]  /*0750*/  IMAD.MOV R6, RZ, RZ, -R8 ;  /* 0x000000ffff067224 */ /* 0x000fe400078e0a08 */
[----:B------:R-:W-:-:S07]  /*0760*/  IMAD.MOV.U32 R7, RZ, RZ, R5 ;  /* 0x000000ffff077224 */ /* 0x000fce00078e0005 */
.L_x_453:
[----:B------:R-:W-:-:S06]  /*0770*/  IMAD.MOV.U32 R5, RZ, RZ, R7 ;  /* 0x000000ffff057224 */ /* 0x000fcc00078e0007 */
[----:B------:R0:W2:Y:S01]  /*0780*/  LDG.E R5, desc[UR6][R4.64] ;  /* 0x0000000604057981 */ /* 0x0000a2000c1e1900 */
[----:B------:R-:W-:-:S05]  /*0790*/  VIADD R6, R6, 0x1 ;  /* 0x0000000106067836 */ /* 0x000fca0000000000 */
[----:B------:R-:W-:Y:S02]  /*07a0*/  ISETP.NE.AND P0, PT, R6, RZ, PT ;  /* 0x000000ff0600720c */ /* 0x000fe40003f05270 */
[----:B0-----:R-:W-:-:S05]  /*07b0*/  IADD3 R4, P1, PT, R4, 0x400, RZ ;  /* 0x0000040004047810 */ /* 0x001fca0007f3e0ff */
[----:B------:R-:W-:Y:S01]  /*07c0*/  IMAD.X R7, RZ, RZ, R7, P1 ;  /* 0x000000ffff077224 */ /* 0x000fe200008e0607 */
[----:B--2--5:R-:W-:-:S05]  /*07d0*/  VIMNMX R0, PT, PT, R5, R0, !PT ;  /* 0x0000000005007248 */ /* 0x024fca0007fe0100 */
[----:B------:R-:W-:Y:S05]  /*07e0*/  @P0 BRA `(.L_x_453) ;  /* 0xfffffffc00e00947 */ /* 0x000fea000383ffff */
.L_x_445:
[----:B------:R-:W-:Y:S05]  /*07f0*/  BSYNC.RECONVERGENT B1 ;  /* 0x0000000000017941 */ /* 0x000fea0003800200 */
.L_x_444:
[----:B------:R-:W-:Y:S01]  /*0800*/  ISETP.GE.U32.AND P0, PT, R2, 0x100, PT ;  /* 0x000001000200780c */ /* 0x000fe20003f06070 */
[----:B-----5:R-:W-:-:S12]  /*0810*/  IMAD.MOV.U32 R9, RZ, RZ, R0 ;  /* 0x000000ffff097224 */ /* 0x020fd800078e0000 */
[----:B------:R-:W-:Y:S05]  /*0820*/  @!P0 BRA `(.L_x_454) ;  /* 0x0000000000a08947 */ /* 0x000fea0003800000 */
[----:B0-----:R-:W0:Y:S01]  /*0830*/  S2R R6, SR_LANEID ;  /* 0x0000000000067919 */ /* 0x001e220000000000 */
[----:B------:R-:W1:Y:S02]  /*0840*/  SHFL.DOWN PT, R0, R9, 0x1, 0x1f ;  /* 0x08201f0009007f89 */ /* 0x000e6400000e0000 */
[----:B-1----:R-:W-:Y:S02]  /*0850*/  VIMNMX R0, PT, PT, R0, R9, !PT ;  /* 0x0000000900007248 */ /* 0x002fe40007fe0100 */
[C---:B0-----:R-:W-:Y:S02]  /*0860*/  ISETP.GT.AND P0, PT, R6.reuse, 0x1e, PT ;  /* 0x0000001e0600780c */ /* 0x041fe40003f04270 */
[C---:B------:R-:W-:Y:S02]  /*0870*/  ISETP.NE.AND P1, PT, R6.reuse, RZ, PT ;  /* 0x000000ff0600720c */ /* 0x040fe40003f25270 */
[----:B------:R-:W-:Y:S02]  /*0880*/  SEL R0, R9, R0, P0 ;  /* 0x0000000009007207 */ /* 0x000fe40000000000 */
[----:B------:R-:W-:-:S03]  /*0890*/  ISETP.GT.AND P0, PT, R6, 0x1d, PT ;  /* 0x0000001d0600780c */ /* 0x000fc60003f04270 */
[----:B------:R-:W0:Y:S06]  /*08a0*/  SHFL.DOWN PT, R5, R0, 0x2, 0x1f ;  /* 0x08401f0000057f89 */ /* 0x000e2c00000e0000 */
        /* <DEDUP_REMOVED lines=32> */
.L_x_454:
[----:B0-----:R-:W0:Y:S01]  /*0ab0*/  S2R R6, SR_LANEID ;  /* 0x0000000000067919 */ /* 0x001e220000000000 */
[----:B------:R-:W-:-:S04]  /*0ac0*/  LOP3.LUT R0, R3, 0x3e0, RZ, 0xc0, !PT ;  /* 0x000003e003007812 */ /* 0x000fc800078ec0ff */
[----:B------:R-:W-:Y:S01]  /*0ad0*/  LOP3.LUT R7, RZ, R0, RZ, 0x33, !PT ;  /* 0x00000000ff077212 */ /* 0x000fe200078e33ff */
[----:B------:R-:W-:-:S04]  /*0ae0*/  VIADD R5, R0, 0x20 ;  /* 0x0000002000057836 */ /* 0x000fc80000000000 */
[----:B------:R-:W-:Y:S01]  /*0af0*/  IMAD.IADD R7, R7, 0x1, R2 ;  /* 0x0000000107077824 */ /* 0x000fe200078e0202 */
[----:B------:R-:W-:-:S04]  /*0b00*/  ISETP.GT.U32.AND P0, PT, R5, R2, PT ;  /* 0x000000020500720c */ /* 0x000fc80003f04070 */
        /* <DEDUP_REMOVED lines=36> */
[C---:B------:R-:W-:Y:S02]  /*0d50*/  ISETP.GT.U32.AND P3, PT, R2.reuse, 0x60, PT ;  /* 0x000000600200780c */ /* 0x040fe40003f64070 */
[----:B------:R-:W-:Y:S01]  /*0d60*/  ISETP.GT.U32.AND P1, PT, R2, 0x80, PT ;  /* 0x000000800200780c */ /* 0x000fe20003f24070 */
[----:B-1----:R-:W-:-:S09]  /*0d70*/  ULEA UR4, UR5, UR4, 0x18 ;  /* 0x0000000405047291 */ /* 0x002fd2000f8ec0ff */
[----:B------:R-:W0:Y:S04]  /*0d80*/  LDS R0, [UR4+0xc] ;  /* 0x00000c04ff007984 */ /* 0x000e280008000800 */
[----:B------:R-:W1:Y:S04]  /*0d90*/  LDS.128 R8, [UR4+0x10] ;  /* 0x00001004ff087984 */ /* 0x000e680008000c00 */
[----:B------:R-:W2:Y:S01]  /*0da0*/  LDS.64 R6, [UR4+0x20] ;  /* 0x00002004ff067984 */ /* 0x000ea20008000a00 */
[----:B0-----:R-:W-:Y:S02]  /*0db0*/  @P2 VIMNMX R5, PT, PT, R5, R0, !PT ;  /* 0x0000000005052248 */ /* 0x001fe40007fe0100 */
[----:B------:R-:W-:-:S02]  /*0dc0*/  ISETP.GT.U32.AND P2, PT, R2, 0xa0, PT ;  /* 0x000000a00200780c */ /* 0x000fc40003f44070 */
[----:B-1----:R-:W-:Y:S02]  /*0dd0*/  @P4 VIMNMX R5, PT, PT, R5, R8, !PT ;  /* 0x0000000805054248 */ /* 0x002fe40007fe0100 */
[C---:B------:R-:W-:Y:S02]  /*0de0*/  ISETP.GT.U32.AND P4, PT, R2.reuse, 0xc0, PT ;  /* 0x000000c00200780c */ /* 0x040fe40003f84070 */
[----:B------:R-:W-:Y:S02]  /*0df0*/  @P3 VIMNMX R5, PT, PT, R5, R9, !PT ;  /* 0x0000000905053248 */ /* 0x000fe40007fe0100 */
[----:B------:R-:W-:Y:S02]  /*0e00*/  ISETP.GT.U32.AND P3, PT, R2, 0xe0, PT ;  /* 0x000000e00200780c */ /* 0x000fe40003f64070 */
[----:B------:R-:W-:-:S04]  /*0e10*/  @P1 VIMNMX R5, PT, PT, R5, R10, !PT ;  /* 0x0000000a05051248 */ /* 0x000fc80007fe0100 */
[----:B------:R-:W-:-:S04]  /*0e20*/  @P2 VIMNMX R5, PT, PT, R5, R11, !PT ;  /* 0x0000000b05052248 */ /* 0x000fc80007fe0100 */
[----:B--2---:R-:W-:-:S04]  /*0e30*/  @P4 VIMNMX R5, PT, PT, R5, R6, !PT ;  /* 0x0000000605054248 */ /* 0x004fc80007fe0100 */
[----:B------:R-:W-:Y:S01]  /*0e40*/  @P3 VIMNMX R5, PT, PT, R5, R7, !PT ;  /* 0x0000000705053248 */ /* 0x000fe20007fe0100 */
[----:B------:R-:W-:Y:S06]  /*0e50*/  BRA `(.L_x_455) ;  /* 0x0000001000087947 */ /* 0x000fec0003800000 */
.L_x_441:
[----:B------:R-:W0:Y:S01]  /*0e60*/  S2R R0, SR_TID.X ;  /* 0x0000000000007919 */ /* 0x000e220000002100 */
[----:B------:R-:W1:Y:S02]  /*0e70*/  LDCU.64 UR4, c[0x0][0x380] ;  /* 0x00007000ff0477ac */ /* 0x000e640008000a00 */
[----:B-1----:R-:W-:Y:S02]  /*0e80*/  IMAD.U32 R12, RZ, RZ, UR4 ;  /* 0x00000004ff0c7e24 */ /* 0x002fe4000f8e00ff */
[----:B------:R-:W-:Y:S02]  /*0e90*/  IMAD.U32 R13, RZ, RZ, UR5 ;  /* 0x00000005ff0d7e24 */ /* 0x000fe4000f8e00ff */
        /* <DEDUP_REMOVED lines=17> */
[----:B------:R-:W-:Y:S01]  /*0fb0*/  UMOV UR4, 0x1000 ;  /* 0x0000100000047882 */ /* 0x000fe20000000000 */
[----:B--2---:R-:W-:Y:S01]  /*0fc0*/  VIMNMX3 R6, R3, R6, R7, !PT ;  /* 0x000000060306720f */ /* 0x004fe20007800107 */
[----:B------:R-:W-:-:S05]  /*0fd0*/  VIADD R3, R2, 0xfffff000 ;  /* 0xfffff00002037836 */ /* 0x000fca0000000000 */
[----:B------:R-:W-:Y:S02]  /*0fe0*/  ISETP.GE.U32.AND P0, PT, R3, 0x1000, PT ;  /* 0x000010000300780c */ /* 0x000fe40003f06070 */
        /* <DEDUP_REMOVED lines=8> */
[----:B------:R-:W0:Y:S01]  /*1070*/  LDC R2, c[0x0][0x390] ;  /* 0x0000e400ff027b82 */ /* 0x000e220000000800 */
[----:B------:R-:W-:-:S07]  /*1080*/  UMOV UR4, 0x1000 ;  /* 0x0000100000047882 */ /* 0x000fce0000000000 */
[----:B------:R-:W1:Y:S02]  /*1090*/  LDC.64 R12, c[0x0][0x380] ;  /* 0x0000e000ff0c7b82 */ /* 0x000e640000000a00 */
.L_x_458:
[----:B------:R-:W-:-:S04]  /*10a0*/  VIADD R5, R0, UR4 ;  /* 0x0000000400057c36 */ /* 0x000fc80008000000 */
[----:B-1----:R-:W-:-:S05]  /*10b0*/  IMAD.WIDE.U32 R4, R5, 0x4, R12 ;  /* 0x0000000405047825 */ /* 0x002fca00078e000c */
        /* <DEDUP_REMOVED lines=16> */
[----:B--2---:R-:W-:Y:S01]  /*11c0*/  VIMNMX3 R10, R10, R11, R14, !PT ;  /* 0x0000000b0a0a720f */ /* 0x004fe2000780010e */
[----:B0-----:R-:W-:-:S05]  /*11d0*/  VIADD R11, R2, -UR4 ;  /* 0x80000004020b7c36 */ /* 0x001fca0008000000 */
[----:B------:R-:W-:Y:S02]  /*11e0*/  ISETP.GE.U32.AND P0, PT, R11, 0x1000, PT ;  /* 0x000010000b00780c */ /* 0x000fe40003f06070 */
[----:B---3--:R-:W-:Y:S02]  /*11f0*/  VIMNMX3 R16, R25, R16, R17, !PT ;  /* 0x000000101910720f */ /* 0x008fe40007800111 */
[----:B----4-:R-:W-:Y:S02]  /*1200*/  VIMNMX3 R19, R18, R19, R20, !PT ;  /* 0x000000131213720f */ /* 0x010fe40007800114 */
[----:B-----5:R-:W-:-:S04]  /*1210*/  VIMNMX3 R21, R21, R22, R23, !PT ;  /* 0x000000161515720f */ /* 0x020fc80007800117 */
[----:B------:R-:W-:Y:S02]  /*1220*/  VIMNMX3 R16, R16, R19, R21, !PT ;  /* 0x000000131010720f */ /* 0x000fe40007800115 */
[----:B------:R-:W-:Y:S02]  /*1230*/  VIMNMX3 R7, R9, R7, R6, !PT ;  /* 0x000000070907720f */ /* 0x000fe40007800106 */
[----:B------:R-:W-:-:S04]  /*1240*/  VIMNMX R8, PT, PT, R8, R15, !PT ;  /* 0x0000000f08087248 */ /* 0x000fc80007fe0100 */
[----:B------:R-:W-:-:S04]  /*1250*/  VIMNMX3 R7, R10, R7, R8, !PT ;  /* 0x000000070a07720f */ /* 0x000fc80007800108 */
[----:B------:R-:W-:Y:S01]  /*1260*/  VIMNMX R25, PT, PT, R16, R7, !PT ;  /* 0x0000000710197248 */ /* 0x000fe20007fe0100 */
[----:B------:R-:W-:Y:S06]  /*1270*/  @!P0 BRA `(.L_x_457) ;  /* 0x0000000800688947 */ /* 0x000fec0003800000 */
[----:B------:R-:W-:-:S06]  /*1280*/  UIADD3 UR4, UPT, UPT, UR4, 0x1000, URZ ;  /* 0x0000100004047890 */ /* 0x000fcc000fffe0ff */
[----:B------:R-:W-:-:S13]  /*1290*/  ISETP.LT.U32.AND P0, PT, R3, UR4, PT ;  /* 0x0000000403007c0c */ /* 0x000fda000bf01070 */
[----:B------:R-:W-:Y:S05]  /*12a0*/  @!P0 BRA `(.L_x_458) ;  /* 0xfffffffc007c8947 */ /* 0x000fea000383ffff */
.L_x_456:
[----:B------:R-:W-:Y:S01]  /*12b0*/  VIADD R3, R2, -UR4 ;  /* 0x8000000402037c36 */ /* 0x000fe20008000000 */
[----:B------:R-:W-:Y:S04]  /*12c0*/  BSSY.RECONVERGENT B1, `(.L_x_457) ;  /* 0x0000095000017945 */ /* 0x000fe80003800200 */
[----:B------:R-:W-:-:S04]  /*12d0*/  ISETP.GE.AND P0, PT, R0, R3, PT ;  /* 0x000000030000720c */ /* 0x000fc80003f06270 */
[----:B------:R-:W-:-:S13]  /*12e0*/  ISETP.LE.U32.OR P0, PT, R2, UR4, P0 ;  /* 0x0000000402007c0c */ /* 0x000fda0008703470 */
[----:B------:R-:W-:Y:S05]  /*12f0*/  @P0 BRA `(.L_x_459) ;  /* 0x0000000800440947 */ /* 0x000fea0003800000 */
[----:B------:R-:W-:Y:S01]  /*1300*/  LOP3.LUT R3, RZ, R0, RZ, 0x33, !PT ;  /* 0x00000000ff037212 */ /* 0x000fe200078e33ff */
[----:B------:R-:W-:Y:S01]  /*1310*/  BSSY.RECONVERGENT B2, `(.L_x_460) ;  /* 0x000004a000027945 */ /* 0x000fe20003800200 */
[----:B------:R-:W-:Y:S02]  /*1320*/  IMAD.MOV.U32 R6, RZ, RZ, R0 ;  /* 0x000000ffff067224 */ /* 0x000fe400078e0000 */
[----:B------:R-:W-:-:S04]  /*1330*/  IADD3 R3, PT, PT, R2, -UR4, R3 ;  /* 0x8000000402037c10 */ /* 0x000fc8000fffe003 */
[C---:B------:R-:W-:Y:S02]  /*1340*/  ISETP.GE.U32.AND P0, PT, R3.reuse, 0xf00, PT ;  /* 0x00000f000300780c */ /* 0x040fe40003f06070 */
[----:B------:R-:W-:-:S04]  /*1350*/  LEA.HI R3, R3, 0x1, RZ, 0x18 ;  /* 0x0000000103037811 */ /* 0x000fc800078fc0ff */
[----:B------:R-:W-:-:S07]  /*1360*/  LOP3.LUT R4, R3, 0xf, RZ, 0xc0, !PT ;  /* 0x0000000f03047812 */ /* 0x000fce00078ec0ff */
[----:B------:R-:W-:Y:S05]  /*1370*/  @!P0 BRA `(.L_x_461) ;  /* 0x00000004000c8947 */ /* 0x000fea0003800000 */
[----:B------:R-:W-:Y:S01]  /*1380*/  LOP3.LUT R7, R3, 0x1fffff0, RZ, 0xc0, !PT ;  /* 0x01fffff003077812 */ /* 0x000fe200078ec0ff */
[----:B------:R-:W-:Y:S01]  /*1390*/  BSSY.RECONVERGENT B3, `(.L_x_462) ;  /* 0x0000040000037945 */ /* 0x000fe20003800200 */
[C---:B------:R-:W-:Y:S01]  /*13a0*/  LOP3.LUT R6, R0.reuse, 0x800, RZ, 0xfc, !PT ;  /* 0x0000080000067812 */ /* 0x040fe200078efcff */
[----:B------:R-:W-:Y:S02]  /*13b0*/  VIADD R2, R0, UR4 ;  /* 0x0000000400027c36 */ /* 0x000fe40008000000 */
[----:B------:R-:W-:-:S07]  /*13c0*/  IMAD.MOV R7, RZ, RZ, -R7 ;  /* 0x000000ffff077224 */ /* 0x000fce00078e0a07 */
.L_x_463:
[----:B------:R-:W-:-:S04]  /*13d0*/  IMAD.WIDE.U32 R26, R2, 0x4, R12 ;  /* 0x00000004021a7825 */ /* 0x000fc800078e000c */
[C---:B------:R-:W-:Y:S02]  /*13e0*/  VIADD R9, R2.reuse, 0x100 ;  /* 0x0000010002097836 */ /* 0x040fe40000000000 */
[----:B------:R-:W-:Y:S01]  /*13f0*/  VIADD R15, R2, 0x400 ;  /* 0x00000400020f7836 */ /* 0x000fe20000000000 */
[----:B------:R0:W2:Y:S01]  /*1400*/  LDG.E R26, desc[UR6][R26.64] ;  /* 0x000000061a1a7981 */ /* 0x0000a2000c1e1900 */
[----:B------:R-:W-:-:S04]  /*1410*/  IMAD.WIDE.U32 R8, R9, 0x4, R12 ;  /* 0x0000000409087825 */ /* 0x000fc800078e000c */
[C---:B------:R-:W-:Y:S01]  /*1420*/  VIADD R17, R2.reuse, 0x200 ;  /* 0x0000020002117836 */ /* 0x040fe20000000000 */
[----:B------:R1:W2:Y:S01]  /*1430*/  LDG.E R5, desc[UR6][R8.64] ;  /* 0x0000000608057981 */ /* 0x0002a2000c1e1900 */
[C---:B------:R-:W-:Y:S02]  /*1440*/  VIADD R11, R2.reuse, 0x300 ;  /* 0x00000300020b7836 */ /* 0x040fe40000000000 */
[----:B0-----:R-:W-:Y:S02]  /*1450*/  VIADD R27, R2, 0x700 ;  /* 0x00000700021b7836 */ /* 0x001fe40000000000 */
[----:B------:R-:W-:-:S04]  /*1460*/  IMAD.WIDE.U32 R14, R15, 0x4, R12 ;  /* 0x000000040f0e7825 */ /* 0x000fc800078e000c */
[--C-:B------:R-:W-:Y:S01]  /*1470*/  IMAD.WIDE.U32 R16, R17, 0x4, R12.reuse ;  /* 0x0000000411107825 */ /* 0x100fe200078e000c */
[----:B------:R0:W3:Y:S03]  /*1480*/  LDG.E R22, desc[UR6][R14.64] ;  /* 0x000000060e167981 */ /* 0x0000e6000c1e1900 */
[----:B------:R-:W-:Y:S01]  /*1490*/  VIADD R29, R2, 0x500 ;  /* 0x00000500021d7836 */ /* 0x000fe20000000000 */
[----:B------:R-:W4:Y:S01]  /*14a0*/  LDG.E R24, desc[UR6][R16.64] ;  /* 0x0000000610187981 */ /* 0x000f22000c1e1900 */
[----:B------:R-:W-:-:S04]  /*14b0*/  IMAD.WIDE.U32 R10, R11, 0x4, R12 ;  /* 0x000000040b0a7825 */ /* 0x000fc800078e000c */
[--C-:B-1----:R-:W-:Y:S01]  /*14c0*/  IMAD.WIDE.U32 R8, R27, 0x4, R12.reuse ;  /* 0x000000041b087825 */ /* 0x102fe200078e000c */
[----:B------:R-:W4:Y:S03]  /*14d0*/  LDG.E R23, desc[UR6][R10.64] ;  /* 0x000000060a177981 */ /* 0x000f26000c1e1900 */
[----:B------:R-:W-:Y:S02]  /*14e0*/  VIADD R27, R2, 0x900 ;  /* 0x00000900021b7836 */ /* 0x000fe40000000000 */
[----:B------:R-:W-:-:S04]  /*14f0*/  IMAD.WIDE.U32 R28, R29, 0x4, R12 ;  /* 0x000000041d1c7825 */ /* 0x000fc800078e000c */
[C---:B------:R-:W-:Y:S01]  /*1500*/  VIADD R19, R2.reuse, 0x600 ;  /* 0x0000060002137836 */ /* 0x040fe20000000000 */
[----:B------:R1:W5:Y:S01]  /*1510*/  LDG.E R11, desc[UR6][R8.64] ;  /* 0x00000006080b7981 */ /* 0x000362000c1e1900 */
[C---:B0-----:R-:W-:Y:S02]  /*1520*/  VIADD R15, R2.reuse, 0xa00 ;  /* 0x00000a00020f7836 */ /* 0x041fe40000000000 */
[----:B------:R-:W-:Y:S01]  /*1530*/  VIADD R20, R2, 0x800 ;  /* 0x0000080002147836 */ /* 0x000fe20000000000 */
[----:B------:R0:W3:Y:S01]  /*1540*/  LDG.E R21, desc[UR6][R28.64] ;  /* 0x000000061c157981 */ /* 0x0000e2000c1e1900 */
[----:B------:R-:W-:-:S04]  /*1550*/  IMAD.WIDE.U32 R18, R19, 0x4, R12 ;  /* 0x0000000413127825 */ /* 0x000fc800078e000c */
[----:B-1----:R-:W-:-:S04]  /*1560*/  IMAD.WIDE.U32 R8, R27, 0x4, R12 ;  /* 0x000000041b087825 */ /* 0x002fc800078e000c */
[--C-:B------:R-:W-:Y:S02]  /*1570*/  IMAD.WIDE.U32 R14, R15, 0x4, R12.reuse ;  /* 0x000000040f0e7825 */ /* 0x100fe400078e000c */
[----:B------:R-:W5:Y:S02]  /*1580*/  LDG.E R9, desc[UR6][R8.64] ;  /* 0x0000000608097981 */ /* 0x000f64000c1e1900 */
[--C-:B------:R-:W-:Y:S02]  /*1590*/  IMAD.WIDE.U32 R16, R20, 0x4, R12.reuse ;  /* 0x0000000414107825 */ /* 0x100fe400078e000c */
[----:B------:R1:W5:Y:S02]  /*15a0*/  LDG.E R20, desc[UR6][R18.64] ;  /* 0x0000000612147981 */ /* 0x000364000c1e1900 */
[C---:B0-----:R-:W-:Y:S02]  /*15b0*/  VIADD R29, R2.reuse, 0xb00 ;  /* 0x00000b00021d7836 */ /* 0x041fe40000000000 */
[----:B------:R-:W-:Y:S01]  /*15c0*/  VIADD R27, R2, 0xc00 ;  /* 0x00000c00021b7836 */ /* 0x000fe20000000000 */
[----:B------:R0:W5:Y:S01]  /*15d0*/  LDG.E R10, desc[UR6][R16.64] ;  /* 0x00000006100a7981 */ /* 0x000162000c1e1900 */
[----:B------:R-:W-:-:S03]  /*15e0*/  IMAD.WIDE.U32 R28, R29, 0x4, R12 ;  /* 0x000000041d1c7825 */ /* 0x000fc600078e000c */
[----:B------:R0:W5:Y:S01]  /*15f0*/  LDG.E R8, desc[UR6][R14.64] ;  /* 0x000000060e087981 */ /* 0x000162000c1e1900 */
[C---:B-1----:R-:W-:Y:S02]  /*1600*/  VIADD R19, R2.reuse, 0xe00 ;  /* 0x00000e0002137836 */ /* 0x042fe40000000000 */
[C---:B------:R-:W-:Y:S02]  /*1610*/  VIADD R18, R2.reuse, 0xf00 ;  /* 0x00000f0002127836 */ /* 0x040fe40000000000 */
[----:B0-----:R-:W-:Y:S02]  /*1620*/  IMAD.WIDE.U32 R16, R27, 0x4, R12 ;  /* 0x000000041b107825 */ /* 0x001fe400078e000c */
[----:B------:R-:W5:Y:S02]  /*1630*/  LDG.E R27, desc[UR6][R28.64] ;  /* 0x000000061c1b7981 */ /* 0x000f64000c1e1900 */
[----:B------:R-:W-:-:S04]  /*1640*/  VIADD R15, R2, 0xd00 ;  /* 0x00000d00020f7836 */ /* 0x000fc80000000000 */
[--C-:B------:R-:W-:Y:S01]  /*1650*/  IMAD.WIDE.U32 R14, R15, 0x4, R12.reuse ;  /* 0x000000040f0e7825 */ /* 0x100fe200078e000c */
[----:B------:R0:W5:Y:S05]  /*1660*/  LDG.E R28, desc[UR6][R16.64] ;  /* 0x00000006101c7981 */ /* 0x00016a000c1e1900 */
[----:B------:R-:W5:Y:S01]  /*1670*/  LDG.E R15, desc[UR6][R14.64] ;  /* 0x000000060e0f7981 */ /* 0x000f62000c1e1900 */
[----:B0-----:R-:W-:-:S04]  /*1680*/  IMAD.WIDE.U32 R16, R19, 0x4, R12 ;  /* 0x0000000413107825 */ /* 0x001fc800078e000c */
[----:B------:R-:W-:Y:S02]  /*1690*/  IMAD.WIDE.U32 R18, R18, 0x4, R12 ;  /* 0x0000000412127825 */ /* 0x000fe400078e000c */
[----:B------:R-:W5:Y:S04]  /*16a0*/  LDG.E R16, desc[UR6][R16.64] ;  /* 0x0000000610107981 */ /* 0x000f68000c1e1900 */
[----:B------:R-:W5:Y:S01]  /*16b0*/  LDG.E R19, desc[UR6][R18.64] ;  /* 0x0000000612137981 */ /* 0x000f62000c1e1900 */
[----:B------:R-:W-:-:S05]  /*16c0*/  VIADD R7, R7, 0x10 ;  /* 0x0000001007077836 */ /* 0x000fca0000000000 */
[----:B------:R-:W-:Y:S01]  /*16d0*/  ISETP.NE.AND P0, PT, R7, RZ, PT ;  /* 0x000000ff0700720c */ /* 0x000fe20003f05270 */
[----:B------:R-:W-:Y:S02]  /*16e0*/  VIADD R6, R6, 0x1000 ;  /* 0x0000100006067836 */ /* 0x000fe40000000000 */
[----:B------:R-:W-:Y:S01]  /*16f0*/  VIADD R2, R2, 0x1000 ;  /* 0x0000100002027836 */ /* 0x000fe20000000000 */
[----:B--2---:R-:W-:-:S04]  /*1700*/  VIMNMX3 R5, R25, R26, R5, !PT ;  /* 0x0000001a1905720f */ /* 0x004fc80007800105 */
[----:B----4-:R-:W-:-:S04]  /*1710*/  VIMNMX3 R5, R5, R24, R23, !PT ;  /* 0x000000180505720f */ /* 0x010fc80007800117 */
[----:B---3--:R-:W-:-:S04]  /*1720*/  VIMNMX3 R5, R5, R22, R21, !PT ;  /* 0x000000160505720f */ /* 0x008fc80007800115 */
[----:B-----5:R-:W-:-:S04]  /*1730*/  VIMNMX3 R5, R5, R20, R11, !PT ;  /* 0x000000140505720f */ /* 0x020fc8000780010b */
[----:B------:R-:W-:-:S04]  /*1740*/  VIMNMX3 R5, R5, R10, R9, !PT ;  /* 0x0000000a0505720f */ /* 0x000fc80007800109 */
[----:B------:R-:W-:-:S04]  /*1750*/  VIMNMX3 R5, R5, R8, R27, !PT ;  /* 0x000000080505720f */ /* 0x000fc8000780011b */
[----:B------:R-:W-:-:S04]  /*1760*/  VIMNMX3 R5, R5, R28, R15, !PT ;  /* 0x0000001c0505720f */ /* 0x000fc8000780010f */
[----:B------:R-:W-:Y:S01]  /*1770*/  VIMNMX3 R25, R5, R16, R19, !PT ;  /* 0x000000100519720f */ /* 0x000fe20007800113 */
[----:B------:R-:W-:Y:S06]  /*1780*/  @P0 BRA `(.L_x_463) ;  /* 0xfffffffc00100947 */ /* 0x000fec000383ffff */
[----:B------:R-:W-:Y:S05]  /*1790*/  BSYNC.RECONVERGENT B3 ;  /* 0x0000000000037941 */ /* 0x000fea0003800200 */
.L_x_462:
[----:B------:R-:W-:-:S07]  /*17a0*/  VIADD R6, R6, 0xfffff800 ;  /* 0xfffff80006067836 */ /* 0x000fce0000000000 */
.L_x_461:
[----:B------:R-:W-:Y:S05]  /*17b0*/  BSYNC.RECONVERGENT B2 ;  /* 0x0000000000027941 */ /* 0x000fea0003800200 */
.L_x_460:
[----:B------:R-:W-:-:S13]  /*17c0*/  ISETP.NE.AND P0, PT, R4, RZ, PT ;  /* 0x000000ff0400720c */ /* 0x000fda0003f05270 */
[----:B------:R-:W-:Y:S05]  /*17d0*/  @!P0 BRA `(.L_x_459) ;  /* 0x00000004000c8947 */ /* 0x000fea0003800000 */
[----:B------:R-:W-:Y:S01]  /*17e0*/  ISETP.GE.U32.AND P0, PT, R4, 0x8, PT ;  /* 0x000000080400780c */ /* 0x000fe20003f06070 */
[----:B------:R-:W-:Y:S01]  /*17f0*/  BSSY.RECONVERGENT B2, `(.L_x_464) ;  /* 0x0000021000027945 */ /* 0x000fe20003800200 */
[----:B------:R-:W-:-:S04]  /*1800*/  LOP3.LUT R22, R3, 0x7, RZ, 0xc0, !PT ;  /* 0x0000000703167812 */ /* 0x000fc800078ec0ff */
[----:B------:R-:W-:-:S07]  /*1810*/  ISETP.NE.AND P1, PT, R22, RZ, PT ;  /* 0x000000ff1600720c */ /* 0x000fce0003f25270 */
[----:B------:R-:W-:Y:S06]  /*1820*/  @!P0 BRA `(.L_x_465) ;  /* 0x0000000000748947 */ /* 0x000fec0003800000 */
[----:B------:R-:W-:-:S04]  /*1830*/  VIADD R5, R6, UR4 ;  /* 0x0000000406057c36 */ /* 0x000fc80008000000 */
[C---:B------:R-:W-:Y:S02]  /*1840*/  VIADD R21, R5.reuse, 0x100 ;  /* 0x0000010005157836 */ /* 0x040fe40000000000 */
[C---:B------:R-:W-:Y:S02]  /*1850*/  VIADD R19, R5.reuse, 0x200 ;  /* 0x0000020005137836 */ /* 0x040fe40000000000 */
[C---:B------:R-:W-:Y:S02]  /*1860*/  VIADD R9, R5.reuse, 0x300 ;  /* 0x0000030005097836 */ /* 0x040fe40000000000 */
[----:B------:R-:W-:-:S04]  /*1870*/  IMAD.WIDE.U32 R14, R5, 0x4, R12 ;  /* 0x00000004050e7825 */ /* 0x000fc800078e000c */
[--C-:B------:R-:W-:Y:S01]  /*1880*/  IMAD.WIDE.U32 R20, R21, 0x4, R12.reuse ;  /* 0x0000000415147825 */ /* 0x100fe200078e000c */
[----:B------:R0:W2:Y:S03]  /*1890*/  LDG.E R2, desc[UR6][R14.64] ;  /* 0x000000060e027981 */ /* 0x0000a6000c1e1900 */
[--C-:B------:R-:W-:Y:S01]  /*18a0*/  IMAD.WIDE.U32 R18, R19, 0x4, R12.reuse ;  /* 0x0000000413127825 */ /* 0x100fe200078e000c */
[----:B------:R-:W2:Y:S03]  /*18b0*/  LDG.E R7, desc[UR6][R20.64] ;  /* 0x0000000614077981 */ /* 0x000ea6000c1e1900 */
        /* <DEDUP_REMOVED lines=10> */
[--C-:B------:R-:W-:Y:S02]  /*1960*/  IMAD.WIDE.U32 R16, R23, 0x4, R12.reuse ;  /* 0x0000000417107825 */ /* 0x100fe400078e000c */
[----:B------:R-:W4:Y:S02]  /*1970*/  LDG.E R4, desc[UR6][R4.64] ;  /* 0x0000000604047981 */ /* 0x000f24000c1e1900 */
[----:B0-----:R-:W-:Y:S02]  /*1980*/  IMAD.WIDE.U32 R14, R27, 0x4, R12 ;  /* 0x000000041b0e7825 */ /* 0x001fe400078e000c */
[----:B------:R-:W5:Y:S04]  /*1990*/  LDG.E R16, desc[UR6][R16.64] ;  /* 0x0000000610107981 */ /* 0x000f68000c1e1900 */
[----:B------:R-:W5:Y:S01]  /*19a0*/  LDG.E R14, desc[UR6][R14.64] ;  /* 0x000000060e0e7981 */ /* 0x000f62000c1e1900 */
[----:B------:R-:W-:Y:S01]  /*19b0*/  VIADD R6, R6, 0x800 ;  /* 0x0000080006067836 */ /* 0x000fe20000000000 */
[----:B--2---:R-:W-:-:S04]  /*19c0*/  VIMNMX3 R7, R25, R2, R7, !PT ;  /* 0x000000021907720f */ /* 0x004fc80007800107 */
[----:B---3--:R-:W-:-:S04]  /*19d0*/  VIMNMX3 R7, R7, R18, R8, !PT ;  /* 0x000000120707720f */ /* 0x008fc80007800108 */
[----:B----4-:R-:W-:-:S04]  /*19e0*/  VIMNMX3 R7, R7, R10, R4, !PT ;  /* 0x0000000a0707720f */ /* 0x010fc80007800104 */
[----:B-----5:R-:W-:-:S07]  /*19f0*/  VIMNMX3 R25, R7, R16, R14, !PT ;  /* 0x000000100719720f */ /* 0x020fce000780010e */
.L_x_465:
[----:B------:R-:W-:Y:S05]  /*1a00*/  BSYNC.RECONVERGENT B2 ;  /* 0x0000000000027941 */ /* 0x000fea0003800200 */
.L_x_464:
        /* <DEDUP_REMOVED lines=21> */
.L_x_467:
[----:B------:R-:W-:Y:S05]  /*1b60*/  BSYNC.RECONVERGENT B2 ;  /* 0x0000000000027941 */ /* 0x000fea0003800200 */
.L_x_466:
[----:B------:R-:W-:Y:S05]  /*1b70*/  @!P1 BRA `(.L_x_459) ;  /* 0x0000000000249947 */ /* 0x000fea0003800000 */
[----:B------:R-:W-:Y:S02]  /*1b80*/  VIADD R5, R6, UR4 ;  /* 0x0000000406057c36 */ /* 0x000fe40008000000 */
[----:B------:R-:W-:-:S07]  /*1b90*/  IMAD.MOV R4, RZ, RZ, -R7 ;  /* 0x000000ffff047224 */ /* 0x000fce00078e0a07 */
.L_x_468:
[----:B------:R-:W-:-:S06]  /*1ba0*/  IMAD.WIDE.U32 R2, R5, 0x4, R12 ;  /* 0x0000000405027825 */ /* 0x000fcc00078e000c */
[----:B------:R-:W2:Y:S01]  /*1bb0*/  LDG.E R2, desc[UR6][R2.64] ;  /* 0x0000000602027981 */ /* 0x000ea2000c1e1900 */
[----:B------:R-:W-:Y:S02]  /*1bc0*/  VIADD R4, R4, 0x1 ;  /* 0x0000000104047836 */ /* 0x000fe40000000000 */
[----:B------:R-:W-:-:S03]  /*1bd0*/  VIADD R5, R5, 0x100 ;  /* 0x0000010005057836 */ /* 0x000fc60000000000 */
[----:B------:R-:W-:Y:S02]  /*1be0*/  ISETP.NE.AND P0, PT, R4, RZ, PT ;  /* 0x000000ff0400720c */ /* 0x000fe40003f05270 */
[----:B--2---:R-:W-:-:S11]  /*1bf0*/  VIMNMX R25, PT, PT, R2, R25, !PT ;  /* 0x0000001902197248 */ /* 0x004fd60007fe0100 */
[----:B------:R-:W-:Y:S05]  /*1c00*/  @P0 BRA `(.L_x_468) ;  /* 0xfffffffc00e40947 */ /* 0x000fea000383ffff */
.L_x_459:
[----:B------:R-:W-:Y:S05]  /*1c10*/  BSYNC.RECONVERGENT B1 ;  /* 0x0000000000017941 */ /* 0x000fea0003800200 */
.L_x_457:
        /* <DEDUP_REMOVED lines=38> */
.L_x_455:
[----:B------:R-:W-:Y:S05]  /*1e80*/  BSYNC.RECONVERGENT B0 ;  /* 0x0000000000007941 */ /* 0x000fea0003800200 */
.L_x_440:
[----:B------:R-:W-:Y:S05]  /*1e90*/  @P0 EXIT ;  /* 0x000000000000094d */ /* 0x000fea0003800000 */
[----:B-12---:R-:W1:Y:S01]  /*1ea0*/  LDC.64 R2, c[0x0][0x388] ;  /* 0x0000e200ff027b82 */ /* 0x006e620000000a00 */
[----:B------:R-:W0:Y:S02]  /*1eb0*/  LDCU UR4, c[0x0][0x398] ;  /* 0x00007300ff0477ac */ /* 0x000e240008000800 */
[----:B0-----:R-:W-:-:S05]  /*1ec0*/  VIMNMX R5, PT, PT, R5, UR4, !PT ;  /* 0x0000000405057c48 */ /* 0x001fca000ffe0100 */
[----:B-1----:R-:W-:Y:S01]  /*1ed0*/  STG.E desc[UR6][R2.64], R5 ;  /* 0x0000000502007986 */ /* 0x002fe2000c101906 */
[----:B------:R-:W-:Y:S05]  /*1ee0*/  EXIT ;  /* 0x000000000000794d */ /* 0x000fea0003800000 */
.L_x_469:
        /* <DEDUP_REMOVED lines=9> */
.L_x_509:


//--------------------- .text._ZN3cub18CUB_300001_SM_10006detail8for_each13static_kernelINS2_12policy_hub_t12policy_500_tElN6thrust24THRUST_300001_SM_1000_NS8cuda_cub6__fill7functorINS7_6detail15normal_iteratorINS7_10device_ptrIiEEEEiEEEEvT0_T1_ --------------------------
	.section	.text._ZN3cub18CUB_300001_SM_10006detail8for_each13static_kernelINS2_12policy_hub_t12policy_500_tElN6thrust24THRUST_300001_SM_1000_NS8cuda_cub6__fill7functorINS7_6detail15normal_iteratorINS7_10device_ptrIiEEEEiEEEEvT0_T1_,"ax",@progbits
	.align	128
        .global         _ZN3cub18CUB_300001_SM_10006detail8for_each13static_kernelINS2_12policy_hub_t12policy_500_tElN6thrust24THRUST_300001_SM_1000_NS8cuda_cub6__fill7functorINS7_6detail15normal_iteratorINS7_10device_ptrIiEEEEiEEEEvT0_T1_
        .type           _ZN3cub18CUB_300001_SM_10006detail8for_each13static_kernelINS2_12policy_hub_t12policy_500_tElN6thrust24THRUST_300001_SM_1000_NS8cuda_cub6__fill7functorINS7_6detail15normal_iteratorINS7_10device_ptrIiEEEEiEEEEvT0_T1_,@function
        .size           _ZN3cub18CUB_300001_SM_10006detail8for_each13static_kernelINS2_12policy_hub_t12policy_500_tElN6thrust24THRUST_300001_SM_1000_NS8cuda_cub6__fill7functorINS7_6detail15normal_iteratorINS7_10device_ptrIiEEEEiEEEEvT0_T1_,(.L_x_510 - _ZN3cub18CUB_300001_SM_10006detail8for_each13static_kernelINS2_12policy_hub_t12policy_500_tElN6thrust24THRUST_300001_SM_1000_NS8cuda_cub6__fill7functorINS7_6detail15normal_iteratorINS7_10device_ptrIiEEEEiEEEEvT0_T1_)
        .other          _ZN3cub18CUB_300001_SM_10006detail8for_each13static_kernelINS2_12policy_hub_t12policy_500_tElN6thrust24THRUST_300001_SM_1000_NS8cuda_cub6__fill7functorINS7_6detail15normal_iteratorINS7_10device_ptrIiEEEEiEEEEvT0_T1_,@"STO_CUDA_ENTRY STV_DEFAULT"
_ZN3cub18CUB_300001_SM_10006detail8for_each13static_kernelINS2_12policy_hub_t12policy_500_tElN6thrust24THRUST_300001_SM_1000_NS8cuda_cub6__fill7functorINS7_6detail15normal_iteratorINS7_10device_ptrIiEEEEiEEEEvT0_T1_:
.text._ZN3cub18CUB_300001_SM_10006detail8for_each13static_kernelINS2_12policy_hub_t12policy_500_tElN6thrust24THRUST_300001_SM_1000_NS8cuda_cub6__fill7functorINS7_6detail15normal_iteratorINS7_10device_ptrIiEEEEiEEEEvT0_T1_:
[----:B------:R-:W-:Y:S08]  /*0000*/  LDC R1, c[0x0][0x37c] ;  /* 0x0000df00ff017b82 */ /* 0x000ff00000000800 */
[----:B------:R-:W0:Y:S01]  /*0010*/  S2UR UR4, SR_CTAID.X ;  /* 0x00000000000479c3 */ /* 0x000e220000002500 */
[----:B------:R-:W1:Y:S01]  /*0020*/  LDCU.64 UR6, c[0x0][0x380] ;  /* 0x00007000ff0677ac */ /* 0x000e620008000a00 */
[----:B------:R-:W2:Y:S01]  /*0030*/  LDCU.64 UR8, c[0x0][0x358] ;  /* 0x00006b00ff0877ac */ /* 0x000ea20008000a00 */
[----:B0-----:R-:W-:-:S04]  /*0040*/  UIMAD.WIDE.U32 UR4, UR4, 0x200, URZ ;  /* 0x00000200040478a5 */ /* 0x001fc8000f8e00ff */
[----:B-1----:R-:W-:-:S04]  /*0050*/  UIADD3 UR6, UP0, UPT, -UR4, UR6, URZ ;  /* 0x0000000604067290 */ /* 0x002fc8000ff1e1ff */
[----:B------:R-:W-:Y:S02]  /*0060*/  UIADD3.X UR7, UPT, UPT, ~UR5, UR7, URZ, UP0, !UPT ;  /* 0x0000000705077290 */ /* 0x000fe400087fe5ff */
[----:B------:R-:W-:-:S04]  /*0070*/  UISETP.GE.U32.AND UP0, UPT, UR6, 0x200, UPT ;  /* 0x000002000600788c */ /* 0x000fc8000bf06070 */
[----:B------:R-:W-:-:S09]  /*0080*/  UISETP.GE.AND.EX UP0, UPT, UR7, URZ, UPT, UP0 ;  /* 0x000000ff0700728c */ /* 0x000fd2000bf06300 */
[----:B--2---:R-:W-:Y:S05]  /*0090*/  BRA.U !UP0, `(.L_x_470) ;  /* 0x0000000108287547 */ /* 0x004fea000b800000 */
[----:B------:R-:W0:Y:S01]  /*00a0*/  S2R R0, SR_TID.X ;  /* 0x0000000000007919 */ /* 0x000e220000002100 */
[----:B------:R-:W1:Y:S01]  /*00b0*/  LDCU.64 UR6, c[0x0][0x388] ;  /* 0x00007100ff0677ac */ /* 0x000e620008000a00 */
[----:B------:R-:W2:Y:S01]  /*00c0*/  LDC R5, c[0x0][0x390] ;  /* 0x0000e400ff057b82 */ /* 0x000ea20000000800 */
[----:B0-----:R-:W-:-:S05]  /*00d0*/  IADD3 R0, P0, PT, R0, UR4, RZ ;  /* 0x0000000400007c10 */ /* 0x001fca000ff1e0ff */
[----:B------:R-:W-:Y:S01]  /*00e0*/  IMAD.X R3, RZ, RZ, UR5, P0 ;  /* 0x00000005ff037e24 */ /* 0x000fe200080e06ff */
[----:B-1----:R-:W-:-:S04]  /*00f0*/  LEA R2, P0, R0, UR6, 0x2 ;  /* 0x0000000600027c11 */ /* 0x002fc8000f8010ff */
[----:B------:R-:W-:-:S05]  /*0100*/  LEA.HI.X R3, R0, UR7, R3, 0x2, P0 ;  /* 0x0000000700037c11 */ /* 0x000fca00080f1403 */
[----:B--2---:R-:W-:Y:S04]  /*0110*/  STG.E desc[UR8][R2.64], R5 ;  /* 0x0000000502007986 */ /* 0x004fe8000c101908 */
[----:B------:R-:W-:Y:S01]  /*0120*/  STG.E desc[UR8][R2.64+0x400], R5 ;  /* 0x0004000502007986 */ /* 0x000fe2000c101908 */
[----:B------:R-:W-:Y:S05]  /*0130*/  EXIT ;  /* 0x000000000000794d */ /* 0x000fea0003800000 */
.L_x_470:
[----:B------:R-:W0:Y:S01]  /*0140*/  S2R R0, SR_TID.X ;  /* 0x0000000000007919 */ /* 0x000e220000002100 */
[----:B------:R-:W-:Y:S01]  /*0150*/  USHF.R.S32.HI UR7, URZ, 0x1f, UR6 ;  /* 0x0000001fff077899 */ /* 0x000fe20008011406 */
[----:B------:R-:W1:Y:S05]  /*0160*/  LDCU.64 UR10, c[0x0][0x388] ;  /* 0x00007100ff0a77ac */ /* 0x000e6a0008000a00 */
[----:B------:R-:W-:Y:S02]  /*0170*/  IMAD.U32 R2, RZ, RZ, UR7 ;  /* 0x00000007ff027e24 */ /* 0x000fe4000f8e00ff */
[----:B------:R-:W-:Y:S01]  /*0180*/  IMAD.U32 R4, RZ, RZ, UR7 ;  /* 0x00000007ff047e24 */ /* 0x000fe2000f8e00ff */
[----:B0-----:R-:W-:-:S04]  /*0190*/  ISETP.LT.U32.AND P0, PT, R0, UR6, PT ;  /* 0x0000000600007c0c */ /* 0x001fc8000bf01070 */
[----:B------:R-:W-:Y:S01]  /*01a0*/  ISETP.GT.AND.EX P0, PT, R2, RZ, PT, P0 ;  /* 0x000000ff0200720c */ /* 0x000fe20003f04300 */
[C---:B------:R-:W-:Y:S01]  /*01b0*/  VIADD R2, R0.reuse, 0x100 ;  /* 0x0000010000027836 */ /* 0x040fe20000000000 */
[----:B------:R-:W-:-:S04]  /*01c0*/  IADD3 R0, P2, PT, R0, UR4, RZ ;  /* 0x0000000400007c10 */ /* 0x000fc8000ff5e0ff */
[----:B------:R-:W-:Y:S01]  /*01d0*/  ISETP.LT.U32.AND P1, PT, R2, UR6, PT ;  /* 0x0000000602007c0c */ /* 0x000fe2000bf21070 */
[----:B------:R-:W-:Y:S01]  /*01e0*/  IMAD.X R3, RZ, RZ, UR5, P2 ;  /* 0x00000005ff037e24 */ /* 0x000fe200090e06ff */
[----:B-1----:R-:W-:Y:S02]  /*01f0*/  LEA R2, P2, R0, UR10, 0x2 ;  /* 0x0000000a00027c11 */ /* 0x002fe4000f8410ff */
[----:B------:R-:W-:Y:S02]  /*0200*/  ISETP.GT.AND.EX P1, PT, R4, RZ, PT, P1 ;  /* 0x000000ff0400720c */ /* 0x000fe40003f24310 */
[----:B------:R-:W-:Y:S01]  /*0210*/  LEA.HI.X R3, R0, UR11, R3, 0x2, P2 ;  /* 0x0000000b00037c11 */ /* 0x000fe200090f1403 */
[----:B------:R-:W0:Y:S04]  /*0220*/  @P0 LDC R5, c[0x0][0x390] ;  /* 0x0000e400ff050b82 */ /* 0x000e280000000800 */
[----:B0-----:R0:W-:Y:S06]  /*0230*/  @P0 STG.E desc[UR8][R2.64], R5 ;  /* 0x0000000502000986 */ /* 0x0011ec000c101908 */
[----:B------:R-:W-:Y:S05]  /*0240*/  @!P1 EXIT ;  /* 0x000000000000994d */ /* 0x000fea0003800000 */
[----:B0-----:R-:W0:Y:S02]  /*0250*/  LDC R5, c[0x0][0x390] ;  /* 0x0000e400ff057b82 */ /* 0x001e240000000800 */
[----:B0-----:R-:W-:Y:S01]  /*0260*/  STG.E desc[UR8][R2.64+0x400], R5 ;  /* 0x0004000502007986 */ /* 0x001fe2000c101908 */
[----:B------:R-:W-:Y:S05]  /*0270*/  EXIT ;  /* 0x000000000000794d */ /* 0x000fea0003800000 */
.L_x_471:
        /* <DEDUP_REMOVED lines=16> */
.L_x_510:


//--------------------- .text._ZN3cub18CUB_300001_SM_10006detail8for_each13static_kernelINS2_12policy_hub_t12policy_500_tEmN6thrust24THRUST_300001_SM_1000_NS8cuda_cub6__fill7functorINS7_6detail15normal_iteratorINS7_10device_ptrIiEEEEiEEEEvT0_T1_ --------------------------
	.section	.text._ZN3cub18CUB_300001_SM_10006detail8for_each13static_kernelINS2_12policy_hub_t12policy_500_tEmN6thrust24THRUST_300001_SM_1000_NS8cuda_cub6__fill7functorINS7_6detail15normal_iteratorINS7_10device_ptrIiEEEEiEEEEvT0_T1_,"ax",@progbits
	.align	128
        .global         _ZN3cub18CUB_300001_SM_10006detail8for_each13static_kernelINS2_12policy_hub_t12policy_500_tEmN6thrust24THRUST_300001_SM_1000_NS8cuda_cub6__fill7functorINS7_6detail15normal_iteratorINS7_10device_ptrIiEEEEiEEEEvT0_T1_
        .type           _ZN3cub18CUB_300001_SM_10006detail8for_each13static_kernelINS2_12policy_hub_t12policy_500_tEmN6thrust24THRUST_300001_SM_1000_NS8cuda_cub6__fill7functorINS7_6detail15normal_iteratorINS7_10device_ptrIiEEEEiEEEEvT0_T1_,@function
        .size           _ZN3cub18CUB_300001_SM_10006detail8for_each13static_kernelINS2_12policy_hub_t12policy_500_tEmN6thrust24THRUST_300001_SM_1000_NS8cuda_cub6__fill7functorINS7_6detail15normal_iteratorINS7_10device_ptrIiEEEEiEEEEvT0_T1_,(.L_x_511 - _ZN3cub18CUB_300001_SM_10006detail8for_each13static_kernelINS2_12policy_hub_t12policy_500_tEmN6thrust24THRUST_300001_SM_1000_NS8cuda_cub6__fill7functorINS7_6detail15normal_iteratorINS7_10device_ptrIiEEEEiEEEEvT0_T1_)
        .other          _ZN3cub18CUB_300001_SM_10006detail8for_each13static_kernelINS2_12policy_hub_t12policy_500_tEmN6thrust24THRUST_300001_SM_1000_NS8cuda_cub6__fill7functorINS7_6detail15normal_iteratorINS7_10device_ptrIiEEEEiEEEEvT0_T1_,@"STO_CUDA_ENTRY STV_DEFAULT"
_ZN3cub18CUB_300001_SM_10006detail8for_each13static_kernelINS2_12policy_hub_t12policy_500_tEmN6thrust24THRUST_300001_SM_1000_NS8cuda_cub6__fill7functorINS7_6detail15normal_iteratorINS7_10device_ptrIiEEEEiEEEEvT0_T1_:
.text._ZN3cub18CUB_300001_SM_10006detail8for_each13static_kernelINS2_12policy_hub_t12policy_500_tEmN6thrust24THRUST_300001_SM_1000_NS8cuda_cub6__fill7functorINS7_6detail15normal_iteratorINS7_10device_ptrIiEEEEiEEEEvT0_T1_:
        /* <DEDUP_REMOVED lines=8> */
[----:B------:R-:W-:-:S09]  /*0080*/  UISETP.GE.U32.AND.EX UP0, UPT, UR7, URZ, UPT, UP0 ;  /* 0x000000ff0700728c */ /* 0x000fd2000bf06100 */
        /* <DEDUP_REMOVED lines=11> */
.L_x_472:
[----:B------:R-:W0:Y:S01]  /*0140*/  S2R R0, SR_TID.X ;  /* 0x0000000000007919 */ /* 0x000e220000002100 */
[----:B------:R-:W-:Y:S01]  /*0150*/  IMAD.U32 R2, RZ, RZ, UR7 ;  /* 0x00000007ff027e24 */ /* 0x000fe2000f8e00ff */
[----:B------:R-:W1:Y:S01]  /*0160*/  LDCU.64 UR10, c[0x0][0x388] ;  /* 0x00007100ff0a77ac */ /* 0x000e620008000a00 */
[----:B------:R-:W-:Y:S01]  /*0170*/  IMAD.U32 R4, RZ, RZ, UR7 ;  /* 0x00000007ff047e24 */ /* 0x000fe2000f8e00ff */
[----:B0-----:R-:W-:-:S04]  /*0180*/  ISETP.LT.U32.AND P0, PT, R0, UR6, PT ;  /* 0x0000000600007c0c */ /* 0x001fc8000bf01070 */
[----:B------:R-:W-:Y:S01]  /*0190*/  ISETP.GT.U32.AND.EX P0, PT, R2, RZ, PT, P0 ;  /* 0x000000ff0200720c */ /* 0x000fe20003f04100 */
[C---:B------:R-:W-:Y:S01]  /*01a0*/  VIADD R2, R0.reuse, 0x100 ;  /* 0x0000010000027836 */ /* 0x040fe20000000000 */
[----:B------:R-:W-:-:S04]  /*01b0*/  IADD3 R0, P2, PT, R0, UR4, RZ ;  /* 0x0000000400007c10 */ /* 0x000fc8000ff5e0ff */
[----:B------:R-:W-:Y:S01]  /*01c0*/  ISETP.LT.U32.AND P1, PT, R2, UR6, PT ;  /* 0x0000000602007c0c */ /* 0x000fe2000bf21070 */
[----:B------:R-:W-:Y:S01]  /*01d0*/  IMAD.X R3, RZ, RZ, UR5, P2 ;  /* 0x00000005ff037e24 */ /* 0x000fe200090e06ff */
[----:B-1----:R-:W-:Y:S02]  /*01e0*/  LEA R2, P2, R0, UR10, 0x2 ;  /* 0x0000000a00027c11 */ /* 0x002fe4000f8410ff */
[----:B------:R-:W-:Y:S02]  /*01f0*/  ISETP.GT.U32.AND.EX P1, PT, R4, RZ, PT, P1 ;  /* 0x000000ff0400720c */ /* 0x000fe40003f24110 */
[----:B------:R-:W-:Y:S01]  /*0200*/  LEA.HI.X R3, R0, UR11, R3, 0x2, P2 ;  /* 0x0000000b00037c11 */ /* 0x000fe200090f1403 */
[----:B------:R-:W0:Y:S04]  /*0210*/  @P0 LDC R5, c[0x0][0x390] ;  /* 0x0000e400ff050b82 */ /* 0x000e280000000800 */
[----:B0-----:R0:W-:Y:S06]  /*0220*/  @P0 STG.E desc[UR8][R2.64], R5 ;  /* 0x0000000502000986 */ /* 0x0011ec000c101908 */
[----:B------:R-:W-:Y:S05]  /*0230*/  @!P1 EXIT ;  /* 0x000000000000994d */ /* 0x000fea0003800000 */
[----:B0-----:R-:W0:Y:S02]  /*0240*/  LDC R5, c[0x0][0x390] ;  /* 0x0000e400ff057b82 */ /* 0x001e240000000800 */
[----:B0-----:R-:W-:Y:S01]  /*0250*/  STG.E desc[UR8][R2.64+0x400], R5 ;  /* 0x0004000502007986 */ /* 0x001fe2000c101908 */
[----:B------:R-:W-:Y:S05]  /*0260*/  EXIT ;  /* 0x000000000000794d */ /* 0x000fea0003800000 */
.L_x_473:
        /* <DEDUP_REMOVED lines=9> */
.L_x_511:


//--------------------- .text._ZN3cub18CUB_300001_SM_10006detail8for_each13static_kernelINS2_12policy_hub_t12policy_500_tEmN6thrust24THRUST_300001_SM_1000_NS8cuda_cub20__uninitialized_fill7functorINS7_10device_ptrIiEEiEEEEvT0_T1_ --------------------------
	.section	.text._ZN3cub18CUB_300001_SM_10006detail8for_each13static_kernelINS2_12policy_hub_t12policy_500_tEmN6thrust24THRUST_300001_SM_1000_NS8cuda_cub20__uninitialized_fill7functorINS7_10device_ptrIiEEiEEEEvT0_T1_,"ax",@progbits
	.align	128
        .global         _ZN3cub18CUB_300001_SM_10006detail8for_each13static_kernelINS2_12policy_hub_t12policy_500_tEmN6thrust24THRUST_300001_SM_1000_NS8cuda_cub20__uninitialized_fill7functorINS7_10device_ptrIiEEiEEEEvT0_T1_
        .type           _ZN3cub18CUB_300001_SM_10006detail8for_each13static_kernelINS2_12policy_hub_t12policy_500_tEmN6thrust24THRUST_300001_SM_1000_NS8cuda_cub20__uninitialized_fill7functorINS7_10device_ptrIiEEiEEEEvT0_T1_,@function
        .size           _ZN3cub18CUB_300001_SM_10006detail8for_each13static_kernelINS2_12policy_hub_t12policy_500_tEmN6thrust24THRUST_300001_SM_1000_NS8cuda_cub20__uninitialized_fill7functorINS7_10device_ptrIiEEiEEEEvT0_T1_,(.L_x_512 - _ZN3cub18CUB_300001_SM_10006detail8for_each13static_kernelINS2_12policy_hub_t12policy_500_tEmN6thrust24THRUST_300001_SM_1000_NS8cuda_cub20__uninitialized_fill7functorINS7_10device_ptrIiEEiEEEEvT0_T1_)
        .other          _ZN3cub18CUB_300001_SM_10006detail8for_each13static_kernelINS2_12policy_hub_t12policy_500_tEmN6thrust24THRUST_300001_SM_1000_NS8cuda_cub20__uninitialized_fill7functorINS7_10device_ptrIiEEiEEEEvT0_T1_,@"STO_CUDA_ENTRY STV_DEFAULT"
_ZN3cub18CUB_300001_SM_10006detail8for_each13static_kernelINS2_12policy_hub_t12policy_500_tEmN6thrust24THRUST_300001_SM_1000_NS8cuda_cub20__uninitialized_fill7functorINS7_10device_ptrIiEEiEEEEvT0_T1_:
.text._ZN3cub18CUB_300001_SM_10006detail8for_each13static_kernelINS2_12policy_hub_t12policy_500_tEmN6thrust24THRUST_300001_SM_1000_NS8cuda_cub20__uninitialized_fill7functorINS7_10device_ptrIiEEiEEEEvT0_T1_:
        /* <DEDUP_REMOVED lines=20> */
.L_x_474:
        /* <DEDUP_REMOVED lines=19> */
.L_x_475:
        /* <DEDUP_REMOVED lines=9> */
.L_x_512:


//--------------------- .text._ZN3cub18CUB_300001_SM_10006detail9transform16transform_kernelINS2_10policy_hubILb1EN4cuda3std3__45tupleIJN6thrust24THRUST_300001_SM_1000_NS17counting_iteratorIiNSA_11use_defaultESC_SC_EEEEEE10policy1000El12calculoScoreNSA_6detail15normal_iteratorINSA_10device_ptrIiEEEEJSD_EEEvT0_iT1_T2_DpNS2_10kernel_argIT3_EE --------------------------
	.section	.text._ZN3cub18CUB_300001_SM_10006detail9transform16transform_kernelINS2_10policy_hubILb1EN4cuda3std3__45tupleIJN6thrust24THRUST_300001_SM_1000_NS17counting_iteratorIiNSA_11use_defaultESC_SC_EEEEEE10policy1000El12calculoScoreNSA_6detail15normal_iteratorINSA_10device_ptrIiEEEEJSD_EEEvT0_iT1_T2_DpNS2_10kernel_argIT3_EE,"ax",@progbits
	.align	128
        .global         _ZN3cub18CUB_300001_SM_10006detail9transform16transform_kernelINS2_10policy_hubILb1EN4cuda3std3__45tupleIJN6thrust24THRUST_300001_SM_1000_NS17counting_iteratorIiNSA_11use_defaultESC_SC_EEEEEE10policy1000El12calculoScoreNSA_6detail15normal_iteratorINSA_10device_ptrIiEEEEJSD_EEEvT0_iT1_T2_DpNS2_10kernel_argIT3_EE
        .type           _ZN3cub18CUB_300001_SM_10006detail9transform16transform_kernelINS2_10policy_hubILb1EN4cuda3std3__45tupleIJN6thrust24THRUST_300001_SM_1000_NS17counting_iteratorIiNSA_11use_defaultESC_SC_EEEEEE10policy1000El12calculoScoreNSA_6detail15normal_iteratorINSA_10device_ptrIiEEEEJSD_EEEvT0_iT1_T2_DpNS2_10kernel_argIT3_EE,@function
        .size           _ZN3cub18CUB_300001_SM_10006detail9transform16transform_kernelINS2_10policy_hubILb1EN4cuda3std3__45tupleIJN6thrust24THRUST_300001_SM_1000_NS17counting_iteratorIiNSA_11use_defaultESC_SC_EEEEEE10policy1000El12calculoScoreNSA_6detail15normal_iteratorINSA_10device_ptrIiEEEEJSD_EEEvT0_iT1_T2_DpNS2_10kernel_argIT3_EE,(.L_x_513 - _ZN3cub18CUB_300001_SM_10006detail9transform16transform_kernelINS2_10policy_hubILb1EN4cuda3std3__45tupleIJN6thrust24THRUST_300001_SM_1000_NS17counting_iteratorIiNSA_11use_defaultESC_SC_EEEEEE10policy1000El12calculoScoreNSA_6detail15normal_iteratorINSA_10device_ptrIiEEEEJSD_EEEvT0_iT1_T2_DpNS2_10kernel_argIT3_EE)
        .other          _ZN3cub18CUB_300001_SM_10006detail9transform16transform_kernelINS2_10policy_hubILb1EN4cuda3std3__45tupleIJN6thrust24THRUST_300001_SM_1000_NS17counting_iteratorIiNSA_11use_defaultESC_SC_EEEEEE10policy1000El12calculoScoreNSA_6detail15normal_iteratorINSA_10device_ptrIiEEEEJSD_EEEvT0_iT1_T2_DpNS2_10kernel_argIT3_EE,@"STO_CUDA_ENTRY STV_DEFAULT"
_ZN3cub18CUB_300001_SM_10006detail9transform16transform_kernelINS2_10policy_hubILb1EN4cuda3std3__45tupleIJN6thrust24THRUST_300001_SM_1000_NS17counting_iteratorIiNSA_11use_defaultESC_SC_EEEEEE10policy1000El12calculoScoreNSA_6detail15normal_iteratorINSA_10device_ptrIiEEEEJSD_EEEvT0_iT1_T2_DpNS2_10kernel_argIT3_EE:
.text._ZN3cub18CUB_300001_SM_10006detail9transform16transform_kernelINS2_10policy_hubILb1EN4cuda3std3__45tupleIJN6thrust24THRUST_300001_SM_1000_NS17counting_iteratorIiNSA_11use_defaultESC_SC_EEEEEE10policy1000El12calculoScoreNSA_6detail15normal_iteratorINSA_10device_ptrIiEEEEJSD_EEEvT0_iT1_T2_DpNS2_10kernel_argIT3_EE:
[----:B------:R-:W-:Y:S08]  /*0000*/  LDC R1, c[0x0][0x37c] ;  /* 0x0000df00ff017b82 */ /* 0x000ff00000000800 */
[----:B------:R-:W0:Y:S01]  /*0010*/  LDC R5, c[0x0][0x388] ;  /* 0x0000e200ff057b82 */ /* 0x000e220000000800 */
[----:B------:R-:W1:Y:S07]  /*0020*/  LDCU.64 UR6, c[0x0][0x380] ;  /* 0x00007000ff0677ac */ /* 0x000e6e0008000a00 */
[----:B------:R-:W2:Y:S08]  /*0030*/  S2UR UR4, SR_CTAID.X ;  /* 0x00000000000479c3 */ /* 0x000eb00000002500 */
[----:B------:R-:W3:Y:S01]  /*0040*/  LDC.64 R12, c[0x0][0x3a8] ;  /* 0x0000ea00ff0c7b82 */ /* 0x000ee20000000a00 */
[----:B0-----:R-:W-:-:S07]  /*0050*/  IMAD.SHL.U32 R3, R5, 0x80, RZ ;  /* 0x0000008005037824 */ /* 0x001fce00078e00ff */
[----:B------:R-:W0:Y:S01]  /*0060*/  LDC.U8 R0, c[0x0][0x398] ;  /* 0x0000e600ff007b82 */ /* 0x000e220000000000 */
[----:B------:R-:W-:Y:S01]  /*0070*/  SHF.R.S32.HI R2, RZ, 0x1f, R3 ;  /* 0x0000001fff027819 */ /* 0x000fe20000011403 */
[----:B--2---:R-:W-:-:S04]  /*0080*/  IMAD.WIDE.U32 R8, R3, UR4, RZ ;  /* 0x0000000403087c25 */ /* 0x004fc8000f8e00ff */
[----:B------:R-:W-:Y:S01]  /*0090*/  IMAD R11, R2, UR4, RZ ;  /* 0x00000004020b7c24 */ /* 0x000fe2000f8e02ff */
[----:B-1----:R-:W-:Y:S01]  /*00a0*/  IADD3 R6, P0, PT, -R8, UR6, RZ ;  /* 0x0000000608067c10 */ /* 0x002fe2000ff1e1ff */
[----:B------:R-:W1:Y:S02]  /*00b0*/  LDCU UR6, c[0x0][0x3b0] ;  /* 0x00007600ff0677ac */ /* 0x000e640008000800 */
[----:B------:R-:W-:Y:S01]  /*00c0*/  IMAD.IADD R11, R9, 0x1, R11 ;  /* 0x00000001090b7824 */ /* 0x000fe200078e020b */
[----:B------:R-:W2:Y:S04]  /*00d0*/  LDCU.64 UR4, c[0x0][0x358] ;  /* 0x00006b00ff0477ac */ /* 0x000ea80008000a00 */
[----:B------:R-:W-:Y:S02]  /*00e0*/  IADD3.X R7, PT, PT, ~R11, UR7, RZ, P0, !PT ;  /* 0x000000070b077c10 */ /* 0x000fe400087fe5ff */
[----:B------:R-:W-:-:S02]  /*00f0*/  ISETP.LT.U32.AND P0, PT, R6, R3, PT ;  /* 0x000000030600720c */ /* 0x000fc40003f01070 */
[C---:B------:R-:W-:Y:S02]  /*0100*/  SHF.L.U64.HI R4, R8.reuse, 0x2, R11 ;  /* 0x0000000208047819 */ /* 0x040fe4000001020b */
[----:B------:R-:W-:Y:S02]  /*0110*/  ISETP.LT.AND.EX P0, PT, R7, R2, PT, P0 ;  /* 0x000000020700720c */ /* 0x000fe40003f01300 */
[----:B---3--:R-:W-:Y:S02]  /*0120*/  LEA R2, P1, R8, R12, 0x2 ;  /* 0x0000000c08027211 */ /* 0x008fe400078210ff */
[----:B------:R-:W-:-:S04]  /*0130*/  SEL R6, R6, R3, P0 ;  /* 0x0000000306067207 */ /* 0x000fc80000000000 */
[----:B------:R-:W-:Y:S01]  /*0140*/  ISETP.NE.AND P0, PT, R3, R6, PT ;  /* 0x000000060300720c */ /* 0x000fe20003f05270 */
[----:B------:R-:W-:Y:S02]  /*0150*/  IMAD.X R3, R4, 0x1, R13, P1 ;  /* 0x0000000104037824 */ /* 0x000fe400008e060d */
[----:B-1----:R-:W-:-:S10]  /*0160*/  VIADD R4, R8, UR6 ;  /* 0x0000000608047c36 */ /* 0x002fd40008000000 */
[----:B--2---:R-:W-:Y:S05]  /*0170*/  @!P0 BRA `(.L_x_476) ;  /* 0x00000010002c8947 */ /* 0x004fea0003800000 */
[----:B------:R-:W-:-:S13]  /*0180*/  ISETP.GE.AND P0, PT, R5, 0x1, PT ;  /* 0x000000010500780c */ /* 0x000fda0003f06270 */
[----:B------:R-:W-:Y:S05]  /*0190*/  @!P0 EXIT ;  /* 0x000000000000894d */ /* 0x000fea0003800000 */
[----:B------:R-:W1:Y:S01]  /*01a0*/  S2R R7, SR_TID.X ;  /* 0x0000000000077919 */ /* 0x000e620000002100 */
[C---:B------:R-:W-:Y:S01]  /*01b0*/  ISETP.GE.U32.AND P0, PT, R5.reuse, 0x4, PT ;  /* 0x000000040500780c */ /* 0x040fe20003f06070 */
[----:B------:R-:W-:Y:S01]  /*01c0*/  IMAD.MOV.U32 R10, RZ, RZ, RZ ;  /* 0x000000ffff0a7224 */ /* 0x000fe200078e00ff */
[----:B------:R-:W-:-:S11]  /*01d0*/  LOP3.LUT R18, R5, 0x3, RZ, 0xc0, !PT ;  /* 0x0000000305127812 */ /* 0x000fd600078ec0ff */
[----:B------:R-:W-:Y:S05]  /*01e0*/  @!P0 BRA `(.L_x_477) ;  /* 0x0000000800e08947 */ /* 0x000fea0003800000 */
[----:B-1----:R-:W-:-:S13]  /*01f0*/  ISETP.GE.AND P1, PT, R7, R6, PT ;  /* 0x000000060700720c */ /* 0x002fda0003f26270 */
[----:B------:R-:W1:Y:S01]  /*0200*/  @!P1 LDC.64 R12, c[0x0][0x390] ;  /* 0x0000e400ff0c9b82 */ /* 0x000e620000000a00 */
[----:B------:R-:W-:-:S07]  /*0210*/  @!P1 IMAD.IADD R9, R4, 0x1, R7 ;  /* 0x0000000104099824 */ /* 0x000fce00078e0207 */
[----:B------:R-:W2:Y:S01]  /*0220*/  @!P1 LDC.64 R10, c[0x0][0x3a0] ;  /* 0x0000e800ff0a9b82 */ /* 0x000ea20000000a00 */
[----:B-1----:R-:W-:-:S04]  /*0230*/  @!P1 IADD3 R12, P0, PT, R9, R12, RZ ;  /* 0x0000000c090c9210 */ /* 0x002fc80007f1e0ff */
[----:B------:R-:W-:-:S05]  /*0240*/  @!P1 LEA.HI.X.SX32 R13, R9, R13, 0x1, P0 ;  /* 0x0000000d090d9211 */ /* 0x000fca00000f0eff */
[----:B------:R-:W3:Y:S01]  /*0250*/  @!P1 LDG.E.U8 R12, desc[UR4][R12.64+-0x1] ;  /* 0xffffff040c0c9981 */ /* 0x000ee2000c1e1100 */
[----:B--2---:R-:W-:-:S05]  /*0260*/  @!P1 IMAD.WIDE R10, R9, 0x4, R10 ;  /* 0x00000004090a9825 */ /* 0x004fca00078e020a */
[----:B------:R-:W2:Y:S04]  /*0270*/  @!P1 LDG.E R14, desc[UR4][R10.64+-0x4] ;  /* 0xfffffc040a0e9981 */ /* 0x000ea8000c1e1900 */
[----:B------:R1:W4:Y:S01]  /*0280*/  @!P1 LDG.E R16, desc[UR4][R10.64] ;  /* 0x000000040a109981 */ /* 0x000322000c1e1900 */
[----:B------:R-:W-:Y:S01]  /*0290*/  VIADD R17, R7, 0x80 ;  /* 0x0000008007117836 */ /* 0x000fe20000000000 */
[----:B0-----:R-:W-:-:S04]  /*02a0*/  @!P1 PRMT R9, R0, 0x9910, RZ ;  /* 0x0000991000099816 */ /* 0x001fc800000000ff */
[----:B------:R-:W-:-:S13]  /*02b0*/  ISETP.GE.AND P0, PT, R17, R6, PT ;  /* 0x000000061100720c */ /* 0x000fda0003f06270 */
[----:B-1----:R-:W0:Y:S01]  /*02c0*/  @!P0 LDC.64 R10, c[0x0][0x3a0] ;  /* 0x0000e800ff0a8b82 */ /* 0x002e220000000a00 */
[----:B---3--:R-:W-:-:S07]  /*02d0*/  ISETP.NE.AND P2, PT, R9, R12, !P1 ;  /* 0x0000000c0900720c */ /* 0x008fce0004f45270 */
[----:B------:R-:W1:Y:S01]  /*02e0*/  @!P0 LDC.64 R8, c[0x0][0x390] ;  /* 0x0000e400ff088b82 */ /* 0x000e620000000a00 */
[----:B--2---:R-:W-:Y:S02]  /*02f0*/  @!P1 VIADD R15, R14, 0x2 ;  /* 0x000000020e0f9836 */ /* 0x004fe40000000000 */
[----:B----4-:R-:W-:-:S03]  /*0300*/  @!P1 VIADD R16, R16, 0xffffffff ;  /* 0xffffffff10109836 */ /* 0x010fc60000000000 */
[----:B------:R-:W-:-:S04]  /*0310*/  @P2 VIADD R15, R14, 0xffffffff ;  /* 0xffffffff0e0f2836 */ /* 0x000fc80000000000 */
[----:B------:R-:W-:Y:S02]  /*0320*/  @!P1 IMAD.MOV.U32 R14, RZ, RZ, R15 ;  /* 0x000000ffff0e9224 */ /* 0x000fe400078e000f */
[----:B------:R-:W-:Y:S01]  /*0330*/  @!P0 IMAD.IADD R15, R4, 0x1, R17 ;  /* 0x00000001040f8824 */ /* 0x000fe200078e0211 */
[-C--:B------:R-:W-:Y:S02]  /*0340*/  @!P1 VIMNMX R17, PT, PT, RZ, R16.reuse, !PT ;  /* 0x00000010ff119248 */ /* 0x080fe40007fe0100 */
[C---:B------:R-:W-:Y:S02]  /*0350*/  ISETP.GE.AND P4, PT, R14.reuse, R16, !P1 ;  /* 0x000000100e00720c */ /* 0x040fe40004f86270 */
[----:B------:R-:W-:Y:S02]  /*0360*/  @!P1 ISETP.GT.AND P2, PT, R14, RZ, PT ;  /* 0x000000ff0e00920c */ /* 0x000fe40003f44270 */
[----:B-1----:R-:W-:-:S04]  /*0370*/  @!P0 IADD3 R12, P3, PT, R15, R8, RZ ;  /* 0x000000080f0c8210 */ /* 0x002fc80007f7e0ff */
[----:B------:R-:W-:Y:S01]  /*0380*/  @!P0 LEA.HI.X.SX32 R13, R15, R9, 0x1, P3 ;  /* 0x000000090f0d8211 */ /* 0x000fe200018f0eff */
[----:B------:R-:W-:-:S04]  /*0390*/  IMAD.WIDE R8, R7, 0x4, R2 ;  /* 0x0000000407087825 */ /* 0x000fc800078e0202 */
[----:B------:R-:W-:-:S05]  /*03a0*/  @P4 SEL R17, R14, R17, P2 ;  /* 0x000000110e114207 */ /* 0x000fca0001000000 */
[----:B------:R1:W-:Y:S04]  /*03b0*/  @!P1 STG.E desc[UR4][R8.64], R17 ;  /* 0x0000001108009986 */ /* 0x0003e8000c101904 */
[----:B------:R-:W2:Y:S01]  /*03c0*/  @!P0 LDG.E.U8 R12, desc[UR4][R12.64+-0x1] ;  /* 0xffffff040c0c8981 */ /* 0x000ea2000c1e1100 */
[----:B0-----:R-:W-:-:S05]  /*03d0*/  @!P0 IMAD.WIDE R14, R15, 0x4, R10 ;  /* 0x000000040f0e8825 */ /* 0x001fca00078e020a */
[----:B------:R-:W1:Y:S04]  /*03e0*/  @!P0 LDG.E R16, desc[UR4][R14.64+-0x4] ;  /* 0xfffffc040e108981 */ /* 0x000e68000c1e1900 */
[----:B------:R-:W3:Y:S01]  /*03f0*/  @!P0 LDG.E R19, desc[UR4][R14.64] ;  /* 0x000000040e138981 */ /* 0x000ee2000c1e1900 */
[----:B------:R-:W-:Y:S01]  /*0400*/  VIADD R21, R7, 0x100 ;  /* 0x0000010007157836 */ /* 0x000fe20000000000 */
[----:B------:R-:W-:-:S04]  /*0410*/  @!P0 PRMT R11, R0, 0x9910, RZ ;  /* 0x00009910000b8816 */ /* 0x000fc800000000ff */
[----:B------:R-:W-:-:S13]  /*0420*/  ISETP.GE.AND P1, PT, R21, R6, PT ;  /* 0x000000061500720c */ /* 0x000fda0003f26270 */
[----:B------:R-:W-:Y:S01]  /*0430*/  @!P1 IMAD.IADD R21, R4, 0x1, R21 ;  /* 0x0000000104159824 */ /* 0x000fe200078e0215 */
[----:B--2---:R-:W-:Y:S02]  /*0440*/  ISETP.NE.AND P2, PT, R11, R12, !P0 ;  /* 0x0000000c0b00720c */ /* 0x004fe40004745270 */
[----:B------:R-:W0:Y:S01]  /*0450*/  @!P1 LDC.64 R10, c[0x0][0x390] ;  /* 0x0000e400ff0a9b82 */ /* 0x000e220000000a00 */
[----:B-1----:R-:W-:Y:S02]  /*0460*/  @!P0 VIADD R17, R16, 0x2 ;  /* 0x0000000210118836 */ /* 0x002fe40000000000 */
[----:B---3--:R-:W-:-:S05]  /*0470*/  @!P0 VIADD R19, R19, 0xffffffff ;  /* 0xffffffff13138836 */ /* 0x008fca0000000000 */
[----:B------:R-:W1:Y:S03]  /*0480*/  @!P1 LDC.64 R12, c[0x0][0x3a0] ;  /* 0x0000e800ff0c9b82 */ /* 0x000e660000000a00 */
[----:B------:R-:W-:-:S05]  /*0490*/  @P2 VIADD R17, R16, 0xffffffff ;  /* 0xffffffff10112836 */ /* 0x000fca0000000000 */
[CC--:B------:R-:W-:Y:S02]  /*04a0*/  ISETP.GE.AND P4, PT, R17.reuse, R19.reuse, !P0 ;  /* 0x000000131100720c */ /* 0x0c0fe40004786270 */
[----:B------:R-:W-:Y:S02]  /*04b0*/  @!P0 VIMNMX R19, PT, PT, RZ, R19, !PT ;  /* 0x00000013ff138248 */ /* 0x000fe40007fe0100 */
[----:B------:R-:W-:Y:S02]  /*04c0*/  @!P0 ISETP.GT.AND P2, PT, R17, RZ, PT ;  /* 0x000000ff1100820c */ /* 0x000fe40003f44270 */
[----:B0-----:R-:W-:-:S04]  /*04d0*/  @!P1 IADD3 R10, P3, PT, R21, R10, RZ ;  /* 0x0000000a150a9210 */ /* 0x001fc80007f7e0ff */
[----:B------:R-:W-:-:S03]  /*04e0*/  @!P1 LEA.HI.X.SX32 R11, R21, R11, 0x1, P3 ;  /* 0x0000000b150b9211 */ /* 0x000fc600018f0eff */
[----:B------:R-:W-:-:S05]  /*04f0*/  @P4 SEL R19, R17, R19, P2 ;  /* 0x0000001311134207 */ /* 0x000fca0001000000 */
[----:B------:R0:W-:Y:S04]  /*0500*/  @!P0 STG.E desc[UR4][R8.64+0x200], R19 ;  /* 0x0002001308008986 */ /* 0x0001e8000c101904 */
[----:B------:R-:W2:Y:S01]  /*0510*/  @!P1 LDG.E.U8 R10, desc[UR4][R10.64+-0x1] ;  /* 0xffffff040a0a9981 */ /* 0x000ea2000c1e1100 */
[----:B-1----:R-:W-:-:S05]  /*0520*/  @!P1 IMAD.WIDE R12, R21, 0x4, R12 ;  /* 0x00000004150c9825 */ /* 0x002fca00078e020c */
[----:B------:R-:W3:Y:S04]  /*0530*/  @!P1 LDG.E R14, desc[UR4][R12.64+-0x4] ;  /* 0xfffffc040c0e9981 */ /* 0x000ee8000c1e1900 */
[----:B------:R-:W4:Y:S01]  /*0540*/  @!P1 LDG.E R16, desc[UR4][R12.64] ;  /* 0x000000040c109981 */ /* 0x000f22000c1e1900 */
[----:B------:R-:W-:Y:S01]  /*0550*/  @!P1 PRMT R15, R0, 0x9910, RZ ;  /* 0x00009910000f9816 */ /* 0x000fe200000000ff */
[----:B------:R-:W-:Y:S03]  /*0560*/  BSSY.RECONVERGENT B0, `(.L_x_478) ;  /* 0x0000022000007945 */ /* 0x000fe60003800200 */
[----:B--2---:R-:W-:Y:S02]  /*0570*/  ISETP.NE.AND P0, PT, R15, R10, !P1 ;  /* 0x0000000a0f00720c */ /* 0x004fe40004f05270 */
[----:B------:R-:W-:Y:S01]  /*0580*/  LOP3.LUT R10, R5, 0x7ffffffc, RZ, 0xc0, !PT ;  /* 0x7ffffffc050a7812 */ /* 0x000fe200078ec0ff */
[----:B---3--:R-:W-:-:S02]  /*0590*/  @!P1 VIADD R15, R14, 0x2 ;  /* 0x000000020e0f9836 */ /* 0x008fc40000000000 */
[----:B----4-:R-:W-:-:S08]  /*05a0*/  @!P1 VIADD R16, R16, 0xffffffff ;  /* 0xffffffff10109836 */ /* 0x010fd00000000000 */
[----:B------:R-:W-:Y:S01]  /*05b0*/  @P0 VIADD R15, R14, 0xffffffff ;  /* 0xffffffff0e0f0836 */ /* 0x000fe20000000000 */
[----:B------:R-:W-:-:S04]  /*05c0*/  @!P1 VIMNMX R11, PT, PT, RZ, R16, !PT ;  /* 0x00000010ff0b9248 */ /* 0x000fc80007fe0100 */
[C---:B------:R-:W-:Y:S02]  /*05d0*/  ISETP.GE.AND P2, PT, R15.reuse, R16, !P1 ;  /* 0x000000100f00720c */ /* 0x040fe40004f46270 */
[----:B------:R-:W-:-:S11]  /*05e0*/  @!P1 ISETP.GT.AND P0, PT, R15, RZ, PT ;  /* 0x000000ff0f00920c */ /* 0x000fd60003f04270 */
[----:B------:R-:W-:Y:S01]  /*05f0*/  @P2 SEL R11, R15, R11, P0 ;  /* 0x0000000b0f0b2207 */ /* 0x000fe20000000000 */
[----:B------:R-:W-:Y:S01]  /*0600*/  VIADD R15, R7, 0x180 ;  /* 0x00000180070f7836 */ /* 0x000fe20000000000 */
[----:B------:R-:W-:-:S03]  /*0610*/  ISETP.NE.AND P2, PT, R10, 0x4, PT ;  /* 0x000000040a00780c */ /* 0x000fc60003f45270 */
[----:B------:R0:W-:Y:S01]  /*0620*/  @!P1 STG.E desc[UR4][R8.64+0x400], R11 ;  /* 0x0004000b08009986 */ /* 0x0001e2000c101904 */
[----:B------:R-:W-:-:S13]  /*0630*/  ISETP.GE.AND P0, PT, R15, R6, PT ;  /* 0x000000060f00720c */ /* 0x000fda0003f06270 */
[----:B0-----:R-:W-:Y:S05]  /*0640*/  @P0 BRA `(.L_x_479) ;  /* 0x00000000004c0947 */ /* 0x001fea0003800000 */
[----:B------:R-:W0:Y:S01]  /*0650*/  LDCU.64 UR6, c[0x0][0x390] ;  /* 0x00007200ff0677ac */ /* 0x000e220008000a00 */
[----:B------:R-:W1:Y:S01]  /*0660*/  LDC.64 R12, c[0x0][0x3a0] ;  /* 0x0000e800ff0c7b82 */ /* 0x000e620000000a00 */
[----:B------:R-:W-:-:S05]  /*0670*/  IMAD.IADD R5, R4, 0x1, R15 ;  /* 0x0000000104057824 */ /* 0x000fca00078e020f */
[----:B0-----:R-:W-:-:S04]  /*0680*/  IADD3 R14, P0, PT, R5, UR6, RZ ;  /* 0x00000006050e7c10 */ /* 0x001fc8000ff1e0ff */
[----:B------:R-:W-:-:S05]  /*0690*/  LEA.HI.X.SX32 R15, R5, UR7, 0x1, P0 ;  /* 0x00000007050f7c11 */ /* 0x000fca00080f0eff */
[----:B------:R-:W2:Y:S01]  /*06a0*/  LDG.E.U8 R14, desc[UR4][R14.64+-0x1] ;  /* 0xffffff040e0e7981 */ /* 0x000ea2000c1e1100 */
[----:B-1----:R-:W-:-:S05]  /*06b0*/  IMAD.WIDE R12, R5, 0x4, R12 ;  /* 0x00000004050c7825 */ /* 0x002fca00078e020c */
[----:B------:R-:W3:Y:S04]  /*06c0*/  LDG.E R5, desc[UR4][R12.64+-0x4] ;  /* 0xfffffc040c057981 */ /* 0x000ee8000c1e1900 */
[----:B------:R-:W4:Y:S01]  /*06d0*/  LDG.E R16, desc[UR4][R12.64] ;  /* 0x000000040c107981 */ /* 0x000f22000c1e1900 */
[----:B------:R-:W-:-:S04]  /*06e0*/  PRMT R11, R0, 0x9910, RZ ;  /* 0x00009910000b7816 */ /* 0x000fc800000000ff */
[----:B--2---:R-:W-:Y:S01]  /*06f0*/  ISETP.NE.AND P0, PT, R11, R14, PT ;  /* 0x0000000e0b00720c */ /* 0x004fe20003f05270 */
[----:B---3--:R-:W-:Y:S02]  /*0700*/  VIADD R11, R5, 0x2 ;  /* 0x00000002050b7836 */ /* 0x008fe40000000000 */
[----:B----4-:R-:W-:-:S10]  /*0710*/  VIADD R16, R16, 0xffffffff ;  /* 0xffffffff10107836 */ /* 0x010fd40000000000 */
[----:B------:R-:W-:-:S05]  /*0720*/  @P0 VIADD R11, R5, 0xffffffff ;  /* 0xffffffff050b0836 */ /* 0x000fca0000000000 */
[CC--:B------:R-:W-:Y:S02]  /*0730*/  ISETP.GE.AND P0, PT, R11.reuse, R16.reuse, PT ;  /* 0x000000100b00720c */ /* 0x0c0fe40003f06270 */
[----:B------:R-:W-:Y:S02]  /*0740*/  VIMNMX R16, PT, PT, RZ, R16, !PT ;  /* 0x00000010ff107248 */ /* 0x000fe40007fe0100 */
[----:B------:R-:W-:-:S09]  /*0750*/  ISETP.GT.AND P1, PT, R11, RZ, PT ;  /* 0x000000ff0b00720c */ /* 0x000fd20003f24270 */
[----:B------:R-:W-:-:S05]  /*0760*/  @P0 SEL R16, R11, R16, P1 ;  /* 0x000000100b100207 */ /* 0x000fca0000800000 */
[----:B------:R0:W-:Y:S02]  /*0770*/  STG.E desc[UR4][R8.64+0x600], R16 ;  /* 0x0006001008007986 */ /* 0x0001e4000c101904 */
.L_x_479:
[----:B------:R-:W-:Y:S05]  /*0780*/  BSYNC.RECONVERGENT B0 ;  /* 0x0000000000007941 */ /* 0x000fea0003800200 */
.L_x_478:
[----:B------:R-:W-:Y:S05]  /*0790*/  @!P2 BRA `(.L_x_477) ;  /* 0x000000040074a947 */ /* 0x000fea0003800000 */
[----:B------:R-:W1:Y:S01]  /*07a0*/  LDC.64 R12, c[0x0][0x3a0] ;  /* 0x0000e800ff0c7b82 */ /* 0x000e620000000a00 */
[----:B------:R-:W-:Y:S01]  /*07b0*/  IMAD.MOV.U32 R5, RZ, RZ, 0x4 ;  /* 0x00000004ff057424 */ /* 0x000fe200078e00ff */
[----:B------:R-:W2:Y:S06]  /*07c0*/  LDCU.64 UR6, c[0x0][0x390] ;  /* 0x00007200ff0677ac */ /* 0x000eac0008000a00 */
.L_x_482:
[----:B------:R-:W-:-:S05]  /*07d0*/  IMAD R11, R5, 0x80, R7 ;  /* 0x00000080050b7824 */ /* 0x000fca00078e0207 */
[----:B------:R-:W-:-:S13]  /*07e0*/  ISETP.GE.AND P1, PT, R11, R6, PT ;  /* 0x000000060b00720c */ /* 0x000fda0003f26270 */
[----:B------:R-:W3:Y:S01]  /*07f0*/  @!P1 LDC.64 R14, c[0x0][0x390] ;  /* 0x0000e400ff0e9b82 */ /* 0x000ee20000000a00 */
[----:B------:R-:W-:-:S07]  /*0800*/  @!P1 IMAD.IADD R17, R4, 0x1, R11 ;  /* 0x0000000104119824 */ /* 0x000fce00078e020b */
[----:B0-2---:R-:W0:Y:S01]  /*0810*/  @!P1 LDC.64 R8, c[0x0][0x3a0] ;  /* 0x0000e800ff089b82 */ /* 0x005e220000000a00 */
[----:B---3--:R-:W-:-:S04]  /*0820*/  @!P1 IADD3 R14, P0, PT, R17, R14, RZ ;  /* 0x0000000e110e9210 */ /* 0x008fc80007f1e0ff */
[----:B------:R-:W-:-:S05]  /*0830*/  @!P1 LEA.HI.X.SX32 R15, R17, R15, 0x1, P0 ;  /* 0x0000000f110f9211 */ /* 0x000fca00000f0eff */
[----:B------:R-:W3:Y:S01]  /*0840*/  @!P1 LDG.E.U8 R14, desc[UR4][R14.64+-0x1] ;  /* 0xffffff040e0e9981 */ /* 0x000ee2000c1e1100 */
[----:B0-----:R-:W-:-:S05]  /*0850*/  @!P1 IMAD.WIDE R8, R17, 0x4, R8 ;  /* 0x0000000411089825 */ /* 0x001fca00078e0208 */
[----:B------:R-:W4:Y:S04]  /*0860*/  @!P1 LDG.E R16, desc[UR4][R8.64+-0x4] ;  /* 0xfffffc0408109981 */ /* 0x000f28000c1e1900 */
[----:B------:R0:W5:Y:S01]  /*0870*/  @!P1 LDG.E R19, desc[UR4][R8.64] ;  /* 0x0000000408139981 */ /* 0x000162000c1e1900 */
[----:B------:R-:W-:Y:S01]  /*0880*/  VIADD R23, R11, 0x80 ;  /* 0x000000800b177836 */ /* 0x000fe20000000000 */
[----:B------:R-:W-:-:S04]  /*0890*/  @!P1 PRMT R17, R0, 0x9910, RZ ;  /* 0x0000991000119816 */ /* 0x000fc800000000ff */
[----:B------:R-:W-:Y:S01]  /*08a0*/  ISETP.GE.AND P0, PT, R23, R6, PT ;  /* 0x000000061700720c */ /* 0x000fe20003f06270 */
[----:B0-----:R-:W-:-:S12]  /*08b0*/  IMAD.WIDE R8, R11, 0x4, R2 ;  /* 0x000000040b087825 */ /* 0x001fd800078e0202 */
[----:B------:R-:W0:Y:S01]  /*08c0*/  @!P0 LDC.64 R20, c[0x0][0x390] ;  /* 0x0000e400ff148b82 */ /* 0x000e220000000a00 */
[----:B---3--:R-:W-:-:S07]  /*08d0*/  ISETP.NE.AND P2, PT, R17, R14, !P1 ;  /* 0x0000000e1100720c */ /* 0x008fce0004f45270 */
[----:B------:R-:W3:Y:S01]  /*08e0*/  @!P0 LDC.64 R14, c[0x0][0x3a0] ;  /* 0x0000e800ff0e8b82 */ /* 0x000ee20000000a00 */
[----:B----4-:R-:W-:Y:S02]  /*08f0*/  @!P1 VIADD R17, R16, 0x2 ;  /* 0x0000000210119836 */ /* 0x010fe40000000000 */
[----:B-----5:R-:W-:-:S03]  /*0900*/  @!P1 VIADD R19, R19, 0xffffffff ;  /* 0xffffffff13139836 */ /* 0x020fc60000000000 */
[----:B------:R-:W-:Y:S02]  /*0910*/  @P2 VIADD R17, R16, 0xffffffff ;  /* 0xffffffff10112836 */ /* 0x000fe40000000000 */
[----:B------:R-:W-:Y:S02]  /*0920*/  @!P1 VIMNMX R25, PT, PT, RZ, R19, !PT ;  /* 0x00000013ff199248 */ /* 0x000fe40007fe0100 */
[----:B------:R-:W-:Y:S02]  /*0930*/  @!P1 IMAD.MOV.U32 R16, RZ, RZ, R17 ;  /* 0x000000ffff109224 */ /* 0x000fe400078e0011 */
[----:B------:R-:W-:-:S03]  /*0940*/  @!P0 IMAD.IADD R17, R4, 0x1, R23 ;  /* 0x0000000104118824 */ /* 0x000fc600078e0217 */
[C---:B------:R-:W-:Y:S02]  /*0950*/  ISETP.GE.AND P4, PT, R16.reuse, R19, !P1 ;  /* 0x000000131000720c */ /* 0x040fe40004f86270 */
[----:B------:R-:W-:Y:S02]  /*0960*/  @!P1 ISETP.GT.AND P2, PT, R16, RZ, PT ;  /* 0x000000ff1000920c */ /* 0x000fe40003f44270 */
[----:B0-----:R-:W-:-:S04]  /*0970*/  @!P0 IADD3 R20, P3, PT, R17, R20, RZ ;  /* 0x0000001411148210 */ /* 0x001fc80007f7e0ff */
[----:B------:R-:W-:-:S05]  /*0980*/  @!P0 LEA.HI.X.SX32 R21, R17, R21, 0x1, P3 ;  /* 0x0000001511158211 */ /* 0x000fca00018f0eff */
[----:B------:R-:W-:-:S05]  /*0990*/  @P4 SEL R25, R16, R25, P2 ;  /* 0x0000001910194207 */ /* 0x000fca0001000000 */
[----:B------:R0:W-:Y:S04]  /*09a0*/  @!P1 STG.E desc[UR4][R8.64], R25 ;  /* 0x0000001908009986 */ /* 0x0001e8000c101904 */
[----:B------:R-:W4:Y:S01]  /*09b0*/  @!P0 LDG.E.U8 R20, desc[UR4][R20.64+-0x1] ;  /* 0xffffff0414148981 */ /* 0x000f22000c1e1100 */
[----:B---3--:R-:W-:-:S05]  /*09c0*/  @!P0 IMAD.WIDE R14, R17, 0x4, R14 ;  /* 0x00000004110e8825 */ /* 0x008fca00078e020e */
[----:B------:R-:W3:Y:S04]  /*09d0*/  @!P0 LDG.E R19, desc[UR4][R14.64+-0x4] ;  /* 0xfffffc040e138981 */ /* 0x000ee8000c1e1900 */
[----:B------:R5:W2:Y:S01]  /*09e0*/  @!P0 LDG.E R23, desc[UR4][R14.64] ;  /* 0x000000040e178981 */ /* 0x000aa2000c1e1900 */
[----:B------:R-:W-:Y:S01]  /*09f0*/  VIADD R27, R11, 0x100 ;  /* 0x000001000b1b7836 */ /* 0x000fe20000000000 */
[----:B------:R-:W-:-:S04]  /*0a00*/  @!P0 PRMT R17, R0, 0x9910, RZ ;  /* 0x0000991000118816 */ /* 0x000fc800000000ff */
[----:B------:R-:W-:-:S13]  /*0a10*/  ISETP.GE.AND P1, PT, R27, R6, PT ;  /* 0x000000061b00720c */ /* 0x000fda0003f26270 */
[----:B-----5:R-:W5:Y:S01]  /*0a20*/  @!P1 LDC.64 R14, c[0x0][0x3a0] ;  /* 0x0000e800ff0e9b82 */ /* 0x020f620000000a00 */
[----:B----4-:R-:W-:-:S07]  /*0a30*/  ISETP.NE.AND P2, PT, R17, R20, !P0 ;  /* 0x000000141100720c */ /* 0x010fce0004745270 */
[----:B------:R-:W4:Y:S01]  /*0a40*/  @!P1 LDC.64 R16, c[0x0][0x390] ;  /* 0x0000e400ff109b82 */ /* 0x000f220000000a00 */
[----:B---3--:R-:W-:Y:S02]  /*0a50*/  @!P0 VIADD R22, R19, 0x2 ;  /* 0x0000000213168836 */ /* 0x008fe40000000000 */
[----:B--2---:R-:W-:-:S03]  /*0a60*/  @!P0 VIADD R23, R23, 0xffffffff ;  /* 0xffffffff17178836 */ /* 0x004fc60000000000 */
[----:B------:R-:W-:Y:S02]  /*0a70*/  @P2 VIADD R22, R19, 0xffffffff ;  /* 0xffffffff13162836 */ /* 0x000fe40000000000 */
[----:B------:R-:W-:-:S03]  /*0a80*/  @!P1 IMAD.IADD R19, R4, 0x1, R27 ;  /* 0x0000000104139824 */ /* 0x000fc600078e021b */
[CC--:B------:R-:W-:Y:S02]  /*0a90*/  ISETP.GE.AND P4, PT, R22.reuse, R23.reuse, !P0 ;  /* 0x000000171600720c */ /* 0x0c0fe40004786270 */
[----:B------:R-:W-:Y:S02]  /*0aa0*/  @!P0 VIMNMX R23, PT, PT, RZ, R23, !PT ;  /* 0x00000017ff178248 */ /* 0x000fe40007fe0100 */
[----:B------:R-:W-:Y:S02]  /*0ab0*/  @!P0 ISETP.GT.AND P2, PT, R22, RZ, PT ;  /* 0x000000ff1600820c */ /* 0x000fe40003f44270 */
[----:B----4-:R-:W-:-:S04]  /*0ac0*/  @!P1 IADD3 R16, P3, PT, R19, R16, RZ ;  /* 0x0000001013109210 */ /* 0x010fc80007f7e0ff */
[----:B------:R-:W-:-:S03]  /*0ad0*/  @!P1 LEA.HI.X.SX32 R17, R19, R17, 0x1, P3 ;  /* 0x0000001113119211 */ /* 0x000fc600018f0eff */
[----:B------:R-:W-:-:S05]  /*0ae0*/  @P4 SEL R23, R22, R23, P2 ;  /* 0x0000001716174207 */ /* 0x000fca0001000000 */
[----:B------:R2:W-:Y:S04]  /*0af0*/  @!P0 STG.E desc[UR4][R8.64+0x200], R23 ;  /* 0x0002001708008986 */ /* 0x0005e8000c101904 */
[----:B------:R-:W3:Y:S01]  /*0b00*/  @!P1 LDG.E.U8 R16, desc[UR4][R16.64+-0x1] ;  /* 0xffffff0410109981 */ /* 0x000ee2000c1e1100 */
[----:B-----5:R-:W-:-:S05]  /*0b10*/  @!P1 IMAD.WIDE R14, R19, 0x4, R14 ;  /* 0x00000004130e9825 */ /* 0x020fca00078e020e */
[----:B------:R-:W4:Y:S04]  /*0b20*/  @!P1 LDG.E R19, desc[UR4][R14.64+-0x4] ;  /* 0xfffffc040e139981 */ /* 0x000f28000c1e1900 */
[----:B------:R-:W5:Y:S01]  /*0b30*/  @!P1 LDG.E R21, desc[UR4][R14.64] ;  /* 0x000000040e159981 */ /* 0x000f62000c1e1900 */
[----:B0-----:R-:W-:Y:S01]  /*0b40*/  @!P1 PRMT R25, R0, 0x9910, RZ ;  /* 0x0000991000199816 */ /* 0x001fe200000000ff */
[----:B------:R-:W-:Y:S01]  /*0b50*/  VIADD R11, R11, 0x180 ;  /* 0x000001800b0b7836 */ /* 0x000fe20000000000 */
[----:B------:R-:W-:Y:S01]  /*0b60*/  BSSY.RECONVERGENT B0, `(.L_x_480) ;  /* 0x000001f000007945 */ /* 0x000fe20003800200 */
[----:B------:R-:W-:Y:S01]  /*0b70*/  VIADD R5, R5, 0x4 ;  /* 0x0000000405057836 */ /* 0x000fe20000000000 */
[----:B---3--:R-:W-:Y:S01]  /*0b80*/  ISETP.NE.AND P0, PT, R25, R16, !P1 ;  /* 0x000000101900720c */ /* 0x008fe20004f05270 */
[----:B----4-:R-:W-:-:S02]  /*0b90*/  @!P1 VIADD R20, R19, 0x2 ;  /* 0x0000000213149836 */ /* 0x010fc40000000000 */
[----:B-----5:R-:W-:-:S10]  /*0ba0*/  @!P1 VIADD R21, R21, 0xffffffff ;  /* 0xffffffff15159836 */ /* 0x020fd40000000000 */
[----:B------:R-:W-:-:S05]  /*0bb0*/  @P0 VIADD R20, R19, 0xffffffff ;  /* 0xffffffff13140836 */ /* 0x000fca0000000000 */
[CC--:B------:R-:W-:Y:S02]  /*0bc0*/  ISETP.GE.AND P2, PT, R20.reuse, R21.reuse, !P1 ;  /* 0x000000151400720c */ /* 0x0c0fe40004f46270 */
[----:B------:R-:W-:Y:S02]  /*0bd0*/  @!P1 VIMNMX R21, PT, PT, RZ, R21, !PT ;  /* 0x00000015ff159248 */ /* 0x000fe40007fe0100 */
[----:B------:R-:W-:-:S09]  /*0be0*/  @!P1 ISETP.GT.AND P0, PT, R20, RZ, PT ;  /* 0x000000ff1400920c */ /* 0x000fd20003f04270 */
[----:B------:R-:W-:Y:S02]  /*0bf0*/  @P2 SEL R21, R20, R21, P0 ;  /* 0x0000001514152207 */ /* 0x000fe40000000000 */
[----:B------:R-:W-:Y:S02]  /*0c00*/  ISETP.GE.AND P0, PT, R11, R6, PT ;  /* 0x000000060b00720c */ /* 0x000fe40003f06270 */
[----:B------:R-:W-:Y:S01]  /*0c10*/  ISETP.NE.AND P2, PT, R5, R10, PT ;  /* 0x0000000a0500720c */ /* 0x000fe20003f45270 */
[----:B------:R2:W-:Y:S10]  /*0c20*/  @!P1 STG.E desc[UR4][R8.64+0x400], R21 ;  /* 0x0004001508009986 */ /* 0x0005f4000c101904 */
[----:B------:R-:W-:Y:S05]  /*0c30*/  @P0 BRA `(.L_x_481) ;  /* 0x0000000000440947 */ /* 0x000fea0003800000 */
[----:B------:R-:W-:-:S05]  /*0c40*/  IMAD.IADD R15, R4, 0x1, R11 ;  /* 0x00000001040f7824 */ /* 0x000fca00078e020b */
[----:B------:R-:W-:-:S04]  /*0c50*/  IADD3 R16, P0, PT, R15, UR6, RZ ;  /* 0x000000060f107c10 */ /* 0x000fc8000ff1e0ff */
[----:B------:R-:W-:-:S05]  /*0c60*/  LEA.HI.X.SX32 R17, R15, UR7, 0x1, P0 ;  /* 0x000000070f117c11 */ /* 0x000fca00080f0eff */
[----:B------:R-:W3:Y:S01]  /*0c70*/  LDG.E.U8 R16, desc[UR4][R16.64+-0x1] ;  /* 0xffffff0410107981 */ /* 0x000ee2000c1e1100 */
[----:B-1----:R-:W-:-:S05]  /*0c80*/  IMAD.WIDE R14, R15, 0x4, R12 ;  /* 0x000000040f0e7825 */ /* 0x002fca00078e020c */
[----:B------:R-:W4:Y:S04]  /*0c90*/  LDG.E R11, desc[UR4][R14.64+-0x4] ;  /* 0xfffffc040e0b7981 */ /* 0x000f28000c1e1900 */
[----:B------:R-:W5:Y:S01]  /*0ca0*/  LDG.E R20, desc[UR4][R14.64] ;  /* 0x000000040e147981 */ /* 0x000f62000c1e1900 */
[----:B------:R-:W-:-:S04]  /*0cb0*/  PRMT R19, R0, 0x9910, RZ ;  /* 0x0000991000137816 */ /* 0x000fc800000000ff */
[----:B---3--:R-:W-:Y:S01]  /*0cc0*/  ISETP.NE.AND P0, PT, R19, R16, PT ;  /* 0x000000101300720c */ /* 0x008fe20003f05270 */
[----:B----4-:R-:W-:Y:S02]  /*0cd0*/  VIADD R19, R11, 0x2 ;  /* 0x000000020b137836 */ /* 0x010fe40000000000 */
[----:B-----5:R-:W-:-:S10]  /*0ce0*/  VIADD R20, R20, 0xffffffff ;  /* 0xffffffff14147836 */ /* 0x020fd40000000000 */
[----:B------:R-:W-:-:S05]  /*0cf0*/  @P0 VIADD R19, R11, 0xffffffff ;  /* 0xffffffff0b130836 */ /* 0x000fca0000000000 */
[CC--:B------:R-:W-:Y:S02]  /*0d00*/  ISETP.GE.AND P0, PT, R19.reuse, R20.reuse, PT ;  /* 0x000000141300720c */ /* 0x0c0fe40003f06270 */
[----:B------:R-:W-:Y:S02]  /*0d10*/  VIMNMX R20, PT, PT, RZ, R20, !PT ;  /* 0x00000014ff147248 */ /* 0x000fe40007fe0100 */
[----:B------:R-:W-:-:S09]  /*0d20*/  ISETP.GT.AND P1, PT, R19, RZ, PT ;  /* 0x000000ff1300720c */ /* 0x000fd20003f24270 */
[----:B------:R-:W-:-:S05]  /*0d30*/  @P0 SEL R20, R19, R20, P1 ;  /* 0x0000001413140207 */ /* 0x000fca0000800000 */
[----:B------:R0:W-:Y:S02]  /*0d40*/  STG.E desc[UR4][R8.64+0x600], R20 ;  /* 0x0006001408007986 */ /* 0x0001e4000c101904 */
.L_x_481:
[----:B------:R-:W-:Y:S05]  /*0d50*/  BSYNC.RECONVERGENT B0 ;  /* 0x0000000000007941 */ /* 0x000fea0003800200 */
.L_x_480:
[----:B------:R-:W-:Y:S05]  /*0d60*/  @P2 BRA `(.L_x_482) ;  /* 0xfffffff800982947 */ /* 0x000fea000383ffff */
.L_x_477:
[----:B------:R-:W-:-:S13]  /*0d70*/  ISETP.NE.AND P0, PT, R18, RZ, PT ;  /* 0x000000ff1200720c */ /* 0x000fda0003f05270 */
[----:B------:R-:W-:Y:S05]  /*0d80*/  @!P0 EXIT ;  /* 0x000000000000894d */ /* 0x000fea0003800000 */
[----:B------:R-:W3:Y:S01]  /*0d90*/  LDC R5, c[0x0][0x388] ;  /* 0x0000e200ff057b82 */ /* 0x000ee20000000800 */
[----:B------:R-:W-:Y:S02]  /*0da0*/  ISETP.NE.AND P1, PT, R18, 0x1, PT ;  /* 0x000000011200780c */ /* 0x000fe40003f25270 */
[----:B---3--:R-:W-:-:S04]  /*0db0*/  LOP3.LUT R5, R5, 0x1, RZ, 0xc0, !PT ;  /* 0x0000000105057812 */ /* 0x008fc800078ec0ff */
[----:B------:R-:W-:-:S07]  /*0dc0*/  ISETP.NE.U32.AND P0, PT, R5, 0x1, PT ;  /* 0x000000010500780c */ /* 0x000fce0003f05070 */
[----:B------:R-:W-:Y:S06]  /*0dd0*/  @!P1 BRA `(.L_x_483) ;  /* 0x0000000000b09947 */ /* 0x000fec0003800000 */
[----:B-1----:R-:W-:-:S05]  /*0de0*/  IMAD R5, R10, 0x80, R7 ;  /* 0x000000800a057824 */ /* 0x002fca00078e0207 */
[----:B------:R-:W-:-:S13]  /*0df0*/  ISETP.GE.AND P2, PT, R5, R6, PT ;  /* 0x000000060500720c */ /* 0x000fda0003f46270 */
[----:B------:R-:W1:Y:S01]  /*0e00*/  @!P2 LDC.64 R14, c[0x0][0x390] ;  /* 0x0000e400ff0eab82 */ /* 0x000e620000000a00 */
[----:B0-2---:R-:W-:-:S07]  /*0e10*/  @!P2 IMAD.IADD R9, R4, 0x1, R5 ;  /* 0x000000010409a824 */ /* 0x005fce00078e0205 */
[----:B------:R-:W0:Y:S01]  /*0e20*/  @!P2 LDC.64 R12, c[0x0][0x3a0] ;  /* 0x0000e800ff0cab82 */ /* 0x000e220000000a00 */
[----:B-1----:R-:W-:-:S04]  /*0e30*/  @!P2 IADD3 R14, P1, PT, R9, R14, RZ ;  /* 0x0000000e090ea210 */ /* 0x002fc80007f3e0ff */
[----:B------:R-:W-:-:S05]  /*0e40*/  @!P2 LEA.HI.X.SX32 R15, R9, R15, 0x1, P1 ;  /* 0x0000000f090fa211 */ /* 0x000fca00008f0eff */
[----:B------:R-:W2:Y:S01]  /*0e50*/  @!P2 LDG.E.U8 R14, desc[UR4][R14.64+-0x1] ;  /* 0xffffff040e0ea981 */ /* 0x000ea2000c1e1100 */
[----:B0-----:R-:W-:-:S05]  /*0e60*/  @!P2 IMAD.WIDE R12, R9, 0x4, R12 ;  /* 0x00000004090ca825 */ /* 0x001fca00078e020c */
[----:B------:R-:W3:Y:S04]  /*0e70*/  @!P2 LDG.E R11, desc[UR4][R12.64+-0x4] ;  /* 0xfffffc040c0ba981 */ /* 0x000ee8000c1e1900 */
[----:B------:R0:W4:Y:S01]  /*0e80*/  @!P2 LDG.E R17, desc[UR4][R12.64] ;  /* 0x000000040c11a981 */ /* 0x000122000c1e1900 */
[----:B------:R-:W-:Y:S01]  /*0e90*/  VIADD R19, R5, 0x80 ;  /* 0x0000008005137836 */ /* 0x000fe20000000000 */
[----:B------:R-:W-:-:S04]  /*0ea0*/  @!P2 PRMT R9, R0, 0x9910, RZ ;  /* 0x000099100009a816 */ /* 0x000fc800000000ff */
[----:B------:R-:W-:-:S13]  /*0eb0*/  ISETP.GE.AND P1, PT, R19, R6, PT ;  /* 0x000000061300720c */ /* 0x000fda0003f26270 */
[----:B0-----:R-:W0:Y:S01]  /*0ec0*/  @!P1 LDC.64 R12, c[0x0][0x3a0] ;  /* 0x0000e800ff0c9b82 */ /* 0x001e220000000a00 */
[----:B--2---:R-:W-:-:S07]  /*0ed0*/  ISETP.NE.AND P3, PT, R9, R14, !P2 ;  /* 0x0000000e0900720c */ /* 0x004fce0005765270 */
[----:B------:R-:W1:Y:S01]  /*0ee0*/  @!P1 LDC.64 R8, c[0x0][0x390] ;  /* 0x0000e400ff089b82 */ /* 0x000e620000000a00 */
[----:B---3--:R-:W-:Y:S02]  /*0ef0*/  @!P2 VIADD R16, R11, 0x2 ;  /* 0x000000020b10a836 */ /* 0x008fe40000000000 */
[----:B----4-:R-:W-:-:S03]  /*0f00*/  @!P2 VIADD R17, R17, 0xffffffff ;  /* 0xffffffff1111a836 */ /* 0x010fc60000000000 */
[----:B------:R-:W-:Y:S02]  /*0f10*/  @P3 VIADD R16, R11, 0xffffffff ;  /* 0xffffffff0b103836 */ /* 0x000fe40000000000 */
[----:B------:R-:W-:-:S03]  /*0f20*/  @!P1 IMAD.IADD R11, R4, 0x1, R19 ;  /* 0x00000001040b9824 */ /* 0x000fc600078e0213 */
[CC--:B------:R-:W-:Y:S02]  /*0f30*/  ISETP.GE.AND P5, PT, R16.reuse, R17.reuse, !P2 ;  /* 0x000000111000720c */ /* 0x0c0fe400057a6270 */
[----:B------:R-:W-:Y:S02]  /*0f40*/  @!P2 VIMNMX R17, PT, PT, RZ, R17, !PT ;  /* 0x00000011ff11a248 */ /* 0x000fe40007fe0100 */
[----:B------:R-:W-:Y:S02]  /*0f50*/  @!P2 ISETP.GT.AND P3, PT, R16, RZ, PT ;  /* 0x000000ff1000a20c */ /* 0x000fe40003f64270 */
[----:B-1----:R-:W-:-:S04]  /*0f60*/  @!P1 IADD3 R14, P4, PT, R11, R8, RZ ;  /* 0x000000080b0e9210 */ /* 0x002fc80007f9e0ff */
[----:B------:R-:W-:Y:S01]  /*0f70*/  @!P1 LEA.HI.X.SX32 R15, R11, R9, 0x1, P4 ;  /* 0x000000090b0f9211 */ /* 0x000fe200020f0eff */
[----:B------:R-:W-:Y:S02]  /*0f80*/  IMAD.WIDE R8, R5, 0x4, R2 ;  /* 0x0000000405087825 */ /* 0x000fe400078e0202 */
[----:B------:R-:W-:-:S05]  /*0f90*/  @P5 SEL R17, R16, R17, P3 ;  /* 0x0000001110115207 */ /* 0x000fca0001800000 */
[----:B------:R3:W-:Y:S04]  /*0fa0*/  @!P2 STG.E desc[UR4][R8.64], R17 ;  /* 0x000000110800a986 */ /* 0x0007e8000c101904 */
[----:B------:R-:W2:Y:S01]  /*0fb0*/  @!P1 LDG.E.U8 R14, desc[UR4][R14.64+-0x1] ;  /* 0xffffff040e0e9981 */ /* 0x000ea2000c1e1100 */
[----:B0-----:R-:W-:-:S05]  /*0fc0*/  @!P1 IMAD.WIDE R12, R11, 0x4, R12 ;  /* 0x000000040b0c9825 */ /* 0x001fca00078e020c */
[----:B------:R-:W4:Y:S04]  /*0fd0*/  @!P1 LDG.E R5, desc[UR4][R12.64+-0x4] ;  /* 0xfffffc040c059981 */ /* 0x000f28000c1e1900 */
[----:B------:R-:W5:Y:S01]  /*0fe0*/  @!P1 LDG.E R16, desc[UR4][R12.64] ;  /* 0x000000040c109981 */ /* 0x000f62000c1e1900 */
[----:B------:R-:W-:Y:S01]  /*0ff0*/  @!P1 PRMT R11, R0, 0x9910, RZ ;  /* 0x00009910000b9816 */ /* 0x000fe200000000ff */
[----:B------:R-:W-:-:S03]  /*1000*/  VIADD R10, R10, 0x2 ;  /* 0x000000020a0a7836 */ /* 0x000fc60000000000 */
[----:B--2---:R-:W-:Y:S01]  /*1010*/  ISETP.NE.AND P2, PT, R11, R14, !P1 ;  /* 0x0000000e0b00720c */ /* 0x004fe20004f45270 */
[----:B----4-:R-:W-:Y:S02]  /*1020*/  @!P1 VIADD R11, R5, 0x2 ;  /* 0x00000002050b9836 */ /* 0x010fe40000000000 */
[----:B-----5:R-:W-:-:S10]  /*1030*/  @!P1 VIADD R16, R16, 0xffffffff ;  /* 0xffffffff10109836 */ /* 0x020fd40000000000 */
[----:B------:R-:W-:Y:S01]  /*1040*/  @P2 VIADD R11, R5, 0xffffffff ;  /* 0xffffffff050b2836 */ /* 0x000fe20000000000 */
[----:B------:R-:W-:-:S04]  /*1050*/  @!P1 VIMNMX R5, PT, PT, RZ, R16, !PT ;  /* 0x00000010ff059248 */ /* 0x000fc80007fe0100 */
[C---:B------:R-:W-:Y:S02]  /*1060*/  ISETP.GE.AND P3, PT, R11.reuse, R16, !P1 ;  /* 0x000000100b00720c */ /* 0x040fe40004f66270 */
[----:B------:R-:W-:-:S11]  /*1070*/  @!P1 ISETP.GT.AND P2, PT, R11, RZ, PT ;  /* 0x000000ff0b00920c */ /* 0x000fd60003f44270 */
[----:B------:R-:W-:-:S05]  /*1080*/  @P3 SEL R5, R11, R5, P2 ;  /* 0x000000050b053207 */ /* 0x000fca0001000000 */
[----:B------:R3:W-:Y:S02]  /*1090*/  @!P1 STG.E desc[UR4][R8.64+0x200], R5 ;  /* 0x0002000508009986 */ /* 0x0007e4000c101904 */
.L_x_483:
[----:B------:R-:W-:Y:S05]  /*10a0*/  @P0 EXIT ;  /* 0x000000000000094d */ /* 0x000fea0003800000 */
[----:B-1----:R-:W-:-:S05]  /*10b0*/  IMAD R11, R10, 0x80, R7 ;  /* 0x000000800a0b7824 */ /* 0x002fca00078e0207 */
[----:B------:R-:W-:-:S13]  /*10c0*/  ISETP.GE.AND P0, PT, R11, R6, PT ;  /* 0x000000060b00720c */ /* 0x000fda0003f06270 */
[----:B------:R-:W-:Y:S05]  /*10d0*/  @P0 EXIT ;  /* 0x000000000000094d */ /* 0x000fea0003800000 */
[----:B------:R-:W1:Y:S01]  /*10e0*/  LDCU.64 UR6, c[0x0][0x390] ;  /* 0x00007200ff0677ac */ /* 0x000e620008000a00 */
[----:B0-23--:R-:W0:Y:S01]  /*10f0*/  LDC.64 R8, c[0x0][0x3a0] ;  /* 0x0000e800ff087b82 */ /* 0x00de220000000a00 */
[----:B------:R-:W-:-:S05]  /*1100*/  IMAD.IADD R5, R4, 0x1, R11 ;  /* 0x0000000104057824 */ /* 0x000fca00078e020b */
[----:B-1----:R-:W-:-:S04]  /*1110*/  IADD3 R6, P0, PT, R5, UR6, RZ ;  /* 0x0000000605067c10 */ /* 0x002fc8000ff1e0ff */
[----:B------:R-:W-:-:S05]  /*1120*/  LEA.HI.X.SX32 R7, R5, UR7, 0x1, P0 ;  /* 0x0000000705077c11 */ /* 0x000fca00080f0eff */
[----:B------:R-:W2:Y:S01]  /*1130*/  LDG.E.U8 R6, desc[UR4][R6.64+-0x1] ;  /* 0xffffff0406067981 */ /* 0x000ea2000c1e1100 */
[----:B0-----:R-:W-:-:S05]  /*1140*/  IMAD.WIDE R4, R5, 0x4, R8 ;  /* 0x0000000405047825 */ /* 0x001fca00078e0208 */
[----:B------:R-:W3:Y:S04]  /*1150*/  LDG.E R8, desc[UR4][R4.64+-0x4] ;  /* 0xfffffc0404087981 */ /* 0x000ee8000c1e1900 */
[----:B------:R-:W4:Y:S01]  /*1160*/  LDG.E R9, desc[UR4][R4.64] ;  /* 0x0000000404097981 */ /* 0x000f22000c1e1900 */
[----:B------:R-:W-:Y:S01]  /*1170*/  PRMT R13, R0, 0x9910, RZ ;  /* 0x00009910000d7816 */ /* 0x000fe200000000ff */
[----:B------:R-:W-:-:S03]  /*1180*/  IMAD.WIDE R2, R11, 0x4, R2 ;  /* 0x000000040b027825 */ /* 0x000fc600078e0202 */
        /* <DEDUP_REMOVED lines=8> */
[----:B------:R-:W-:Y:S01]  /*1210*/  STG.E desc[UR4][R2.64], R9 ;  /* 0x0000000902007986 */ /* 0x000fe2000c101904 */
[----:B------:R-:W-:Y:S05]  /*1220*/  EXIT ;  /* 0x000000000000794d */ /* 0x000fea0003800000 */
.L_x_476:
[----:B------:R-:W-:-:S13]  /*1230*/  ISETP.GE.AND P0, PT, R5, 0x1, PT ;  /* 0x000000010500780c */ /* 0x000fda0003f06270 */
[----:B------:R-:W-:Y:S05]  /*1240*/  @!P0 EXIT ;  /* 0x000000000000894d */ /* 0x000fea0003800000 */
[----:B------:R-:W1:Y:S01]  /*1250*/  S2R R15, SR_TID.X ;  /* 0x00000000000f7919 */ /* 0x000e620000002100 */
[C---:B------:R-:W-:Y:S01]  /*1260*/  ISETP.GE.U32.AND P1, PT, R5.reuse, 0x8, PT ;  /* 0x000000080500780c */ /* 0x040fe20003f26070 */
[----:B------:R-:W-:Y:S01]  /*1270*/  IMAD.MOV.U32 R14, RZ, RZ, RZ ;  /* 0x000000ffff0e7224 */ /* 0x000fe200078e00ff */
[----:B------:R-:W-:-:S04]  /*1280*/  LOP3.LUT R22, R5, 0x7, RZ, 0xc0, !PT ;  /* 0x0000000705167812 */ /* 0x000fc800078ec0ff */
[----:B------:R-:W-:-:S07]  /*1290*/  ISETP.NE.AND P0, PT, R22, RZ, PT ;  /* 0x000000ff1600720c */ /* 0x000fce0003f05270 */
[----:B------:R-:W-:Y:S06]  /*12a0*/  @!P1 BRA `(.L_x_484) ;  /* 0x0000000400e09947 */ /* 0x000fec0003800000 */
[----:B-1----:R-:W-:Y:S01]  /*12b0*/  IMAD.WIDE.U32 R20, R15, 0x4, R2 ;  /* 0x000000040f147825 */ /* 0x002fe200078e0002 */
[----:B------:R-:W-:Y:S01]  /*12c0*/  IADD3 R6, P1, PT, R2, 0x600, RZ ;  /* 0x0000060002067810 */ /* 0x000fe20007f3e0ff */
[----:B------:R-:W1:Y:S01]  /*12d0*/  LDCU.64 UR8, c[0x0][0x390] ;  /* 0x00007200ff0877ac */ /* 0x000e620008000a00 */
[----:B------:R-:W-:Y:S01]  /*12e0*/  LOP3.LUT R14, R5, 0x7ffffff8, RZ, 0xc0, !PT ;  /* 0x7ffffff8050e7812 */ /* 0x000fe200078ec0ff */
[----:B------:R-:W-:Y:S01]  /*12f0*/  IMAD.MOV.U32 R16, RZ, RZ, R20 ;  /* 0x000000ffff107224 */ /* 0x000fe200078e0014 */
[----:B------:R-:W-:Y:S01]  /*1300*/  IADD3 R17, PT, PT, R8, UR6, R15 ;  /* 0x0000000608117c10 */ /* 0x000fe2000fffe00f */
[----:B------:R-:W-:Y:S01]  /*1310*/  VIADD R19, R15, 0x80 ;  /* 0x000000800f137836 */ /* 0x000fe20000000000 */
[----:B0-----:R-:W-:Y:S01]  /*1320*/  PRMT R18, R0, 0x9910, RZ ;  /* 0x0000991000127816 */ /* 0x001fe200000000ff */
[----:B------:R-:W-:Y:S02]  /*1330*/  IMAD.X R7, RZ, RZ, R3, P1 ;  /* 0x000000ffff077224 */ /* 0x000fe400008e0603 */
[----:B------:R-:W-:-:S07]  /*1340*/  IMAD.MOV R20, RZ, RZ, -R14 ;  /* 0x000000ffff147224 */ /* 0x000fce00078e0a0e */
.L_x_485:
[----:B------:R-:W0:Y:S01]  /*1350*/  LDC.64 R10, c[0x0][0x3a0] ;  /* 0x0000e800ff0a7b82 */ /* 0x000e220000000a00 */
[----:B-1----:R-:W-:-:S04]  /*1360*/  IADD3 R8, P1, PT, R17, UR8, RZ ;  /* 0x0000000811087c10 */ /* 0x002fc8000ff3e0ff */
[----:B------:R-:W-:-:S05]  /*1370*/  LEA.HI.X.SX32 R9, R17, UR9, 0x1, P1 ;  /* 0x0000000911097c11 */ /* 0x000fca00088f0eff */
[----:B--2---:R-:W2:Y:S01]  /*1380*/  LDG.E.U8 R13, desc[UR4][R8.64+-0x1] ;  /* 0xffffff04080d7981 */ /* 0x004ea2000c1e1100 */
[----:B0-----:R-:W-:-:S05]  /*1390*/  IMAD.WIDE R10, R17, 0x4, R10 ;  /* 0x00000004110a7825 */ /* 0x001fca00078e020a */
[----:B------:R-:W3:Y:S04]  /*13a0*/  LDG.E R12, desc[UR4][R10.64+-0x4] ;  /* 0xfffffc040a0c7981 */ /* 0x000ee8000c1e1900 */
[----:B------:R-:W4:Y:S01]  /*13b0*/  LDG.E R23, desc[UR4][R10.64] ;  /* 0x000000040a177981 */ /* 0x000f22000c1e1900 */
[----:B--2---:R-:W-:Y:S01]  /*13c0*/  ISETP.NE.AND P1, PT, R18, R13, PT ;  /* 0x0000000d1200720c */ /* 0x004fe20003f25270 */
[----:B---3--:R-:W-:-:S12]  /*13d0*/  VIADD R13, R12, 0x2 ;  /* 0x000000020c0d7836 */ /* 0x008fd80000000000 */
[----:B------:R-:W-:Y:S02]  /*13e0*/  @P1 VIADD R13, R12, 0xffffffff ;  /* 0xffffffff0c0d1836 */ /* 0x000fe40000000000 */
[----:B----4-:R-:W-:Y:S02]  /*13f0*/  VIADD R24, R23, 0xffffffff ;  /* 0xffffffff17187836 */ /* 0x010fe40000000000 */
[----:B------:R-:W-:Y:S01]  /*1400*/  IMAD.MOV.U32 R12, RZ, RZ, R16 ;  /* 0x000000ffff0c7224 */ /* 0x000fe200078e0010 */
[C---:B------:R-:W-:Y:S02]  /*1410*/  ISETP.GT.AND P2, PT, R13.reuse, RZ, PT ;  /* 0x000000ff0d00720c */ /* 0x040fe40003f44270 */
[-C--:B------:R-:W-:Y:S02]  /*1420*/  ISETP.GE.AND P1, PT, R13, R24.reuse, PT ;  /* 0x000000180d00720c */ /* 0x080fe40003f26270 */
[----:B------:R-:W-:-:S11]  /*1430*/  VIMNMX R24, PT, PT, RZ, R24, !PT ;  /* 0x00000018ff187248 */ /* 0x000fd60007fe0100 */
[----:B------:R-:W-:Y:S01]  /*1440*/  @P1 SEL R24, R13, R24, P2 ;  /* 0x000000180d181207 */ /* 0x000fe20001000000 */
[----:B------:R-:W-:-:S05]  /*1450*/  IMAD.MOV.U32 R13, RZ, RZ, R21 ;  /* 0x000000ffff0d7224 */ /* 0x000fca00078e0015 */
[----:B------:R0:W-:Y:S04]  /*1460*/  STG.E desc[UR4][R12.64], R24 ;  /* 0x000000180c007986 */ /* 0x0001e8000c101904 */
[----:B------:R-:W2:Y:S04]  /*1470*/  LDG.E.U8 R23, desc[UR4][R8.64+0x7f] ;  /* 0x00007f0408177981 */ /* 0x000ea8000c1e1100 */
[----:B------:R-:W3:Y:S04]  /*1480*/  LDG.E R25, desc[UR4][R10.64+0x1fc] ;  /* 0x0001fc040a197981 */ /* 0x000ee8000c1e1900 */
[----:B------:R-:W4:Y:S01]  /*1490*/  LDG.E R26, desc[UR4][R10.64+0x200] ;  /* 0x000200040a1a7981 */ /* 0x000f22000c1e1900 */
[----:B0-----:R-:W-:Y:S01]  /*14a0*/  IMAD.WIDE R12, R19, 0x4, R6 ;  /* 0x00000004130c7825 */ /* 0x001fe200078e0206 */
[----:B--2---:R-:W-:-:S03]  /*14b0*/  ISETP.NE.AND P1, PT, R18, R23, PT ;  /* 0x000000171200720c */ /* 0x004fc60003f25270 */
[----:B---3--:R-:W-:Y:S02]  /*14c0*/  VIADD R23, R25, 0x2 ;  /* 0x0000000219177836 */ /* 0x008fe40000000000 */
[----:B----4-:R-:W-:-:S08]  /*14d0*/  VIADD R26, R26, 0xffffffff ;  /* 0xffffffff1a1a7836 */ /* 0x010fd00000000000 */
[----:B------:R-:W-:-:S05]  /*14e0*/  @P1 VIADD R23, R25, 0xffffffff ;  /* 0xffffffff19171836 */ /* 0x000fca0000000000 */
[CC--:B------:R-:W-:Y:S02]  /*14f0*/  ISETP.GE.AND P1, PT, R23.reuse, R26.reuse, PT ;  /* 0x0000001a1700720c */ /* 0x0c0fe40003f26270 */
[----:B------:R-:W-:Y:S02]  /*1500*/  VIMNMX R26, PT, PT, RZ, R26, !PT ;  /* 0x0000001aff1a7248 */ /* 0x000fe40007fe0100 */
[----:B------:R-:W-:-:S09]  /*1510*/  ISETP.GT.AND P2, PT, R23, RZ, PT ;  /* 0x000000ff1700720c */ /* 0x000fd20003f44270 */
[----:B------:R-:W-:-:S05]  /*1520*/  @P1 SEL R26, R23, R26, P2 ;  /* 0x0000001a171a1207 */ /* 0x000fca0001000000 */
[----:B------:R0:W-:Y:S04]  /*1530*/  STG.E desc[UR4][R12.64+-0x600], R26 ;  /* 0xfffa001a0c007986 */ /* 0x0001e8000c101904 */
[----:B------:R-:W2:Y:S04]  /*1540*/  LDG.E.U8 R23, desc[UR4][R8.64+0xff] ;  /* 0x0000ff0408177981 */ /* 0x000ea8000c1e1100 */
[----:B------:R-:W3:Y:S04]  /*1550*/  LDG.E R24, desc[UR4][R10.64+0x3fc] ;  /* 0x0003fc040a187981 */ /* 0x000ee8000c1e1900 */
[----:B------:R-:W4:Y:S01]  /*1560*/  LDG.E R25, desc[UR4][R10.64+0x400] ;  /* 0x000400040a197981 */ /* 0x000f22000c1e1900 */
[----:B--2---:R-:W-:Y:S01]  /*1570*/  ISETP.NE.AND P1, PT, R18, R23, PT ;  /* 0x000000171200720c */ /* 0x004fe20003f25270 */
[----:B---3--:R-:W-:-:S12]  /*1580*/  VIADD R23, R24, 0x2 ;  /* 0x0000000218177836 */ /* 0x008fd80000000000 */
[----:B------:R-:W-:Y:S02]  /*1590*/  @P1 VIADD R23, R24, 0xffffffff ;  /* 0xffffffff18171836 */ /* 0x000fe40000000000 */
[----:B----4-:R-:W-:-:S03]  /*15a0*/  VIADD R24, R25, 0xffffffff ;  /* 0xffffffff19187836 */ /* 0x010fc60000000000 */
[C---:B------:R-:W-:Y:S02]  /*15b0*/  ISETP.GT.AND P2, PT, R23.reuse, RZ, PT ;  /* 0x000000ff1700720c */ /* 0x040fe40003f44270 */
[-C--:B------:R-:W-:Y:S02]  /*15c0*/  ISETP.GE.AND P1, PT, R23, R24.reuse, PT ;  /* 0x000000181700720c */ /* 0x080fe40003f26270 */
[----:B------:R-:W-:-:S11]  /*15d0*/  VIMNMX R24, PT, PT, RZ, R24, !PT ;  /* 0x00000018ff187248 */ /* 0x000fd60007fe0100 */
[----:B------:R-:W-:-:S05]  /*15e0*/  @P1 SEL R24, R23, R24, P2 ;  /* 0x0000001817181207 */ /* 0x000fca0001000000 */
[----:B------:R1:W-:Y:S04]  /*15f0*/  STG.E desc[UR4][R12.64+-0x400], R24 ;  /* 0xfffc00180c007986 */ /* 0x0003e8000c101904 */
[----:B------:R-:W2:Y:S04]  /*1600*/  LDG.E.U8 R23, desc[UR4][R8.64+0x17f] ;  /* 0x00017f0408177981 */ /* 0x000ea8000c1e1100 */
[----:B------:R-:W3:Y:S04]  /*1610*/  LDG.E R25, desc[UR4][R10.64+0x5fc] ;  /* 0x0005fc040a197981 */ /* 0x000ee8000c1e1900 */
[----:B0-----:R-:W4:Y:S01]  /*1620*/  LDG.E R26, desc[UR4][R10.64+0x600] ;  /* 0x000600040a1a7981 */ /* 0x001f22000c1e1900 */
[----:B--2---:R-:W-:Y:S01]  /*1630*/  ISETP.NE.AND P1, PT, R18, R23, PT ;  /* 0x000000171200720c */ /* 0x004fe20003f25270 */
[----:B---3--:R-:W-:-:S02]  /*1640*/  VIADD R23, R25, 0x2 ;  /* 0x0000000219177836 */ /* 0x008fc40000000000 */
[----:B----4-:R-:W-:-:S10]  /*1650*/  VIADD R26, R26, 0xffffffff ;  /* 0xffffffff1a1a7836 */ /* 0x010fd40000000000 */
[----:B------:R-:W-:-:S05]  /*1660*/  @P1 VIADD R23, R25, 0xffffffff ;  /* 0xffffffff19171836 */ /* 0x000fca0000000000 */
[CC--:B------:R-:W-:Y:S02]  /*1670*/  ISETP.GE.AND P1, PT, R23.reuse, R26.reuse, PT ;  /* 0x0000001a1700720c */ /* 0x0c0fe40003f26270 */
[----:B------:R-:W-:Y:S02]  /*1680*/  VIMNMX R26, PT, PT, RZ, R26, !PT ;  /* 0x0000001aff1a7248 */ /* 0x000fe40007fe0100 */
[----:B------:R-:W-:-:S09]  /*1690*/  ISETP.GT.AND P2, PT, R23, RZ, PT ;  /* 0x000000ff1700720c */ /* 0x000fd20003f44270 */
[----:B------:R-:W-:-:S05]  /*16a0*/  @P1 SEL R26, R23, R26, P2 ;  /* 0x0000001a171a1207 */ /* 0x000fca0001000000 */
[----:B------:R0:W-:Y:S04]  /*16b0*/  STG.E desc[UR4][R12.64+-0x200], R26 ;  /* 0xfffe001a0c007986 */ /* 0x0001e8000c101904 */
[----:B------:R-:W2:Y:S04]  /*16c0*/  LDG.E.U8 R23, desc[UR4][R8.64+0x1ff] ;  /* 0x0001ff0408177981 */ /* 0x000ea8000c1e1100 */
[----:B-1----:R-:W3:Y:S04]  /*16d0*/  LDG.E R24, desc[UR4][R10.64+0x7fc] ;  /* 0x0007fc040a187981 */ /* 0x002ee8000c1e1900 */
        /* <DEDUP_REMOVED lines=34> */
[----:B------:R-:W3:Y:S04]  /*1900*/  LDG.E.U8 R9, desc[UR4][R8.64+0x37f] ;  /* 0x00037f0408097981 */ /* 0x000ee8000c1e1100 */
[----:B------:R-:W4:Y:S04]  /*1910*/  LDG.E R23, desc[UR4][R10.64+0xdfc] ;  /* 0x000dfc040a177981 */ /* 0x000f28000c1e1900 */
[----:B0-----:R-:W5:Y:S01]  /*1920*/  LDG.E R26, desc[UR4][R10.64+0xe00] ;  /* 0x000e00040a1a7981 */ /* 0x001f62000c1e1900 */
[----:B------:R-:W-:-:S02]  /*1930*/  VIADD R20, R20, 0x8 ;  /* 0x0000000814147836 */ /* 0x000fc40000000000 */
[----:B------:R-:W-:Y:S02]  /*1940*/  VIADD R19, R19, 0x400 ;  /* 0x0000040013137836 */ /* 0x000fe40000000000 */
[----:B------:R-:W-:Y:S01]  /*1950*/  VIADD R17, R17, 0x400 ;  /* 0x0000040011117836 */ /* 0x000fe20000000000 */
[----:B---3--:R-:W-:Y:S01]  /*1960*/  ISETP.NE.AND P1, PT, R18, R9, PT ;  /* 0x000000091200720c */ /* 0x008fe20003f25270 */
[----:B----4-:R-:W-:Y:S02]  /*1970*/  VIADD R25, R23, 0x2 ;  /* 0x0000000217197836 */ /* 0x010fe40000000000 */
[----:B-----5:R-:W-:-:S10]  /*1980*/  VIADD R26, R26, 0xffffffff ;  /* 0xffffffff1a1a7836 */ /* 0x020fd40000000000 */
[----:B------:R-:W-:-:S05]  /*1990*/  @P1 VIADD R25, R23, 0xffffffff ;  /* 0xffffffff17191836 */ /* 0x000fca0000000000 */
[CC--:B------:R-:W-:Y:S02]  /*19a0*/  ISETP.GE.AND P1, PT, R25.reuse, R26.reuse, PT ;  /* 0x0000001a1900720c */ /* 0x0c0fe40003f26270 */
[----:B------:R-:W-:Y:S02]  /*19b0*/  VIMNMX R26, PT, PT, RZ, R26, !PT ;  /* 0x0000001aff1a7248 */ /* 0x000fe40007fe0100 */
[----:B------:R-:W-:-:S09]  /*19c0*/  ISETP.GT.AND P2, PT, R25, RZ, PT ;  /* 0x000000ff1900720c */ /* 0x000fd20003f44270 */
[----:B------:R-:W-:Y:S02]  /*19d0*/  @P1 SEL R26, R25, R26, P2 ;  /* 0x0000001a191a1207 */ /* 0x000fe40001000000 */
[----:B------:R-:W-:Y:S02]  /*19e0*/  ISETP.NE.AND P1, PT, R20, RZ, PT ;  /* 0x000000ff1400720c */ /* 0x000fe40003f25270 */
[----:B------:R-:W-:Y:S01]  /*19f0*/  IADD3 R16, P2, PT, R16, 0x1000, RZ ;  /* 0x0000100010107810 */ /* 0x000fe20007f5e0ff */
[----:B------:R2:W-:Y:S04]  /*1a00*/  STG.E desc[UR4][R12.64+0x600], R26 ;  /* 0x0006001a0c007986 */ /* 0x0005e8000c101904 */
[----:B------:R-:W-:-:S06]  /*1a10*/  IMAD.X R21, RZ, RZ, R21, P2 ;  /* 0x000000ffff157224 */ /* 0x000fcc00010e0615 */
[----:B------:R-:W-:Y:S05]  /*1a20*/  @P1 BRA `(.L_x_485) ;  /* 0xfffffff800481947 */ /* 0x000fea000383ffff */
.L_x_484:
[----:B------:R-:W-:Y:S05]  /*1a30*/  @!P0 EXIT ;  /* 0x000000000000894d */ /* 0x000fea0003800000 */
[----:B------:R-:W-:Y:S02]  /*1a40*/  ISETP.GE.U32.AND P1, PT, R22, 0x4, PT ;  /* 0x000000041600780c */ /* 0x000fe40003f26070 */
[----:B------:R-:W-:-:S04]  /*1a50*/  LOP3.LUT R18, R5, 0x3, RZ, 0xc0, !PT ;  /* 0x0000000305127812 */ /* 0x000fc800078ec0ff */
[----:B------:R-:W-:-:S07]  /*1a60*/  ISETP.NE.AND P0, PT, R18, RZ, PT ;  /* 0x000000ff1200720c */ /* 0x000fce0003f05270 */
[----:B------:R-:W-:Y:S06]  /*1a70*/  @!P1 BRA `(.L_x_486) ;  /* 0x0000000000e89947 */ /* 0x000fec0003800000 */
[----:B------:R-:W3:Y:S01]  /*1a80*/  LDCU.64 UR6, c[0x0][0x390] ;  /* 0x00007200ff0677ac */ /* 0x000ee20008000a00 */
[----:B-1----:R-:W-:Y:S01]  /*1a90*/  IMAD R11, R14, 0x80, R15 ;  /* 0x000000800e0b7824 */ /* 0x002fe200078e020f */
[----:B------:R-:W1:Y:S03]  /*1aa0*/  LDC.64 R8, c[0x0][0x3a0] ;  /* 0x0000e800ff087b82 */ /* 0x000e660000000a00 */
[----:B--2---:R-:W-:-:S05]  /*1ab0*/  IMAD.IADD R13, R4, 0x1, R11 ;  /* 0x00000001040d7824 */ /* 0x004fca00078e020b */
[----:B---3--:R-:W-:-:S04]  /*1ac0*/  IADD3 R6, P1, PT, R13, UR6, RZ ;  /* 0x000000060d067c10 */ /* 0x008fc8000ff3e0ff */
[----:B------:R-:W-:-:S05]  /*1ad0*/  LEA.HI.X.SX32 R7, R13, UR7, 0x1, P1 ;  /* 0x000000070d077c11 */ /* 0x000fca00088f0eff */
[----:B------:R-:W2:Y:S01]  /*1ae0*/  LDG.E.U8 R17, desc[UR4][R6.64+-0x1] ;  /* 0xffffff0406117981 */ /* 0x000ea2000c1e1100 */
[----:B-1----:R-:W-:-:S05]  /*1af0*/  IMAD.WIDE R8, R13, 0x4, R8 ;  /* 0x000000040d087825 */ /* 0x002fca00078e0208 */
[----:B------:R-:W3:Y:S04]  /*1b00*/  LDG.E R10, desc[UR4][R8.64+-0x4] ;  /* 0xfffffc04080a7981 */ /* 0x000ee8000c1e1900 */
[----:B------:R-:W4:Y:S01]  /*1b10*/  LDG.E R16, desc[UR4][R8.64] ;  /* 0x0000000408107981 */ /* 0x000f22000c1e1900 */
[----:B0-----:R-:W-:-:S04]  /*1b20*/  PRMT R12, R0, 0x9910, RZ ;  /* 0x00009910000c7816 */ /* 0x001fc800000000ff */
[----:B--2---:R-:W-:Y:S01]  /*1b30*/  ISETP.NE.AND P1, PT, R12, R17, PT ;  /* 0x000000110c00720c */ /* 0x004fe20003f25270 */
[----:B---3--:R-:W-:Y:S02]  /*1b40*/  VIADD R13, R10, 0x2 ;  /* 0x000000020a0d7836 */ /* 0x008fe40000000000 */
[----:B----4-:R-:W-:-:S10]  /*1b50*/  VIADD R16, R16, 0xffffffff ;  /* 0xffffffff10107836 */ /* 0x010fd40000000000 */
[----:B------:R-:W-:Y:S02]  /*1b60*/  @P1 VIADD R13, R10, 0xffffffff ;  /* 0xffffffff0a0d1836 */ /* 0x000fe40000000000 */
[----:B------:R-:W-:-:S03]  /*1b70*/  IMAD.WIDE R10, R11, 0x4, R2 ;  /* 0x000000040b0a7825 */ /* 0x000fc600078e0202 */
        /* <DEDUP_REMOVED lines=18> */
[----:B0-----:R-:W4:Y:S04]  /*1ca0*/  LDG.E R16, desc[UR4][R8.64+0x3fc] ;  /* 0x0003fc0408107981 */ /* 0x001f28000c1e1900 */
[----:B------:R-:W5:Y:S01]  /*1cb0*/  LDG.E R17, desc[UR4][R8.64+0x400] ;  /* 0x0004000408117981 */ /* 0x000f62000c1e1900 */
[----:B--2---:R-:W-:Y:S01]  /*1cc0*/  ISETP.NE.AND P1, PT, R12, R13, PT ;  /* 0x0000000d0c00720c */ /* 0x004fe20003f25270 */
[----:B----4-:R-:W-:-:S02]  /*1cd0*/  VIADD R13, R16, 0x2 ;  /* 0x00000002100d7836 */ /* 0x010fc40000000000 */
[----:B-----5:R-:W-:-:S10]  /*1ce0*/  VIADD R22, R17, 0xffffffff ;  /* 0xffffffff11167836 */ /* 0x020fd40000000000 */
[----:B------:R-:W-:-:S05]  /*1cf0*/  @P1 VIADD R13, R16, 0xffffffff ;  /* 0xffffffff100d1836 */ /* 0x000fca0000000000 */
[CC--:B------:R-:W-:Y:S02]  /*1d00*/  ISETP.GE.AND P1, PT, R13.reuse, R22.reuse, PT ;  /* 0x000000160d00720c */ /* 0x0c0fe40003f26270 */
[----:B------:R-:W-:Y:S02]  /*1d10*/  VIMNMX R22, PT, PT, RZ, R22, !PT ;  /* 0x00000016ff167248 */ /* 0x000fe40007fe0100 */
[----:B------:R-:W-:-:S09]  /*1d20*/  ISETP.GT.AND P2, PT, R13, RZ, PT ;  /* 0x000000ff0d00720c */ /* 0x000fd20003f44270 */
[----:B------:R-:W-:-:S05]  /*1d30*/  @P1 SEL R22, R13, R22, P2 ;  /* 0x000000160d161207 */ /* 0x000fca0001000000 */
[----:B------:R3:W-:Y:S04]  /*1d40*/  STG.E desc[UR4][R10.64+0x400], R22 ;  /* 0x000400160a007986 */ /* 0x0007e8000c101904 */
[----:B------:R-:W2:Y:S04]  /*1d50*/  LDG.E.U8 R7, desc[UR4][R6.64+0x17f] ;  /* 0x00017f0406077981 */ /* 0x000ea8000c1e1100 */
[----:B------:R-:W4:Y:S04]  /*1d60*/  LDG.E R13, desc[UR4][R8.64+0x5fc] ;  /* 0x0005fc04080d7981 */ /* 0x000f28000c1e1900 */
[----:B------:R-:W5:Y:S01]  /*1d70*/  LDG.E R16, desc[UR4][R8.64+0x600] ;  /* 0x0006000408107981 */ /* 0x000f62000c1e1900 */
[----:B------:R-:W-:Y:S01]  /*1d80*/  VIADD R14, R14, 0x4 ;  /* 0x000000040e0e7836 */ /* 0x000fe20000000000 */
        /* <DEDUP_REMOVED lines=8> */
[----:B------:R3:W-:Y:S02]  /*1e10*/  STG.E desc[UR4][R10.64+0x600], R17 ;  /* 0x000600110a007986 */ /* 0x0007e4000c101904 */
.L_x_486:
[----:B------:R-:W-:Y:S05]  /*1e20*/  @!P0 EXIT ;  /* 0x000000000000894d */ /* 0x000fea0003800000 */
[----:B------:R-:W-:Y:S02]  /*1e30*/  ISETP.NE.AND P1, PT, R18, 0x1, PT ;  /* 0x000000011200780c */ /* 0x000fe40003f25270 */
[----:B------:R-:W-:-:S04]  /*1e40*/  LOP3.LUT R5, R5, 0x1, RZ, 0xc0, !PT ;  /* 0x0000000105057812 */ /* 0x000fc800078ec0ff */
[----:B------:R-:W-:-:S07]  /*1e50*/  ISETP.NE.U32.AND P0, PT, R5, 0x1, PT ;  /* 0x000000010500780c */ /* 0x000fce0003f05070 */
[----:B------:R-:W-:Y:S06]  /*1e60*/  @!P1 BRA `(.L_x_487) ;  /* 0x0000000000889947 */ /* 0x000fec0003800000 */
[----:B------:R-:W4:Y:S01]  /*1e70*/  LDCU.64 UR6, c[0x0][0x390] ;  /* 0x00007200ff0677ac */ /* 0x000f220008000a00 */
[----:B-12---:R-:W-:Y:S01]  /*1e80*/  IMAD R13, R14, 0x80, R15 ;  /* 0x000000800e0d7824 */ /* 0x006fe200078e020f */
[----:B------:R-:W1:Y:S03]  /*1e90*/  LDC.64 R8, c[0x0][0x3a0] ;  /* 0x0000e800ff087b82 */ /* 0x000e660000000a00 */
[----:B---3--:R-:W-:-:S05]  /*1ea0*/  IMAD.IADD R11, R4, 0x1, R13 ;  /* 0x00000001040b7824 */ /* 0x008fca00078e020d */
[----:B----4-:R-:W-:-:S04]  /*1eb0*/  IADD3 R6, P1, PT, R11, UR6, RZ ;  /* 0x000000060b067c10 */ /* 0x010fc8000ff3e0ff */
        /* <DEDUP_REMOVED lines=18> */
[----:B------:R-:W5:Y:S01]  /*1fe0*/  LDG.E R16, desc[UR4][R8.64+0x200] ;  /* 0x0002000408107981 */ /* 0x000f62000c1e1900 */
[----:B------:R-:W-:Y:S01]  /*1ff0*/  VIADD R14, R14, 0x2 ;  /* 0x000000020e0e7836 */ /* 0x000fe20000000000 */
[----:B--2---:R-:W-:Y:S01]  /*2000*/  ISETP.NE.AND P1, PT, R17, R6, PT ;  /* 0x000000061100720c */ /* 0x004fe20003f25270 */
[----:B---3--:R-:W-:-:S02]  /*2010*/  VIADD R13, R5, 0x2 ;  /* 0x00000002050d7836 */ /* 0x008fc40000000000 */
[----:B-----5:R-:W-:-:S10]  /*2020*/  VIADD R16, R16, 0xffffffff ;  /* 0xffffffff10107836 */ /* 0x020fd40000000000 */
[----:B------:R-:W-:-:S05]  /*2030*/  @P1 VIADD R13, R5, 0xffffffff ;  /* 0xffffffff050d1836 */ /* 0x000fca0000000000 */
[CC--:B------:R-:W-:Y:S02]  /*2040*/  ISETP.GE.AND P1, PT, R13.reuse, R16.reuse, PT ;  /* 0x000000100d00720c */ /* 0x0c0fe40003f26270 */
[----:B------:R-:W-:Y:S02]  /*2050*/  VIMNMX R16, PT, PT, RZ, R16, !PT ;  /* 0x00000010ff107248 */ /* 0x000fe40007fe0100 */
[----:B------:R-:W-:-:S09]  /*2060*/  ISETP.GT.AND P2, PT, R13, RZ, PT ;  /* 0x000000ff0d00720c */ /* 0x000fd20003f44270 */
[----:B------:R-:W-:-:S05]  /*2070*/  @P1 SEL R16, R13, R16, P2 ;  /* 0x000000100d101207 */ /* 0x000fca0001000000 */
[----:B------:R4:W-:Y:S02]  /*2080*/  STG.E desc[UR4][R10.64+0x200], R16 ;  /* 0x000200100a007986 */ /* 0x0009e4000c101904 */
.L_x_487:
[----:B------:R-:W-:Y:S05]  /*2090*/  @P0 EXIT ;  /* 0x000000000000094d */ /* 0x000fea0003800000 */
[----:B------:R-:W5:Y:S01]  /*20a0*/  LDCU.64 UR6, c[0x0][0x390] ;  /* 0x00007200ff0677ac */ /* 0x000f620008000a00 */
[----:B-1----:R-:W-:Y:S01]  /*20b0*/  IMAD R15, R14, 0x80, R15 ;  /* 0x000000800e0f7824 */ /* 0x002fe200078e020f */
[----:B------:R-:W1:Y:S03]  /*20c0*/  LDC.64 R8, c[0x0][0x3a0] ;  /* 0x0000e800ff087b82 */ /* 0x000e660000000a00 */
[----:B------:R-:W-:-:S05]  /*20d0*/  IMAD.IADD R5, R4, 0x1, R15 ;  /* 0x0000000104057824 */ /* 0x000fca00078e020f */
[----:B-----5:R-:W-:-:S04]  /*20e0*/  IADD3 R6, P0, PT, R5, UR6, RZ ;  /* 0x0000000605067c10 */ /* 0x020fc8000ff1e0ff */
[----:B------:R-:W-:-:S05]  /*20f0*/  LEA.HI.X.SX32 R7, R5, UR7, 0x1, P0 ;  /* 0x0000000705077c11 */ /* 0x000fca00080f0eff */
[----:B------:R-:W5:Y:S01]  /*2100*/  LDG.E.U8 R6, desc[UR4][R6.64+-0x1] ;  /* 0xffffff0406067981 */ /* 0x000f62000c1e1100 */
[----:B-1----:R-:W-:-:S05]  /*2110*/  IMAD.WIDE R4, R5, 0x4, R8 ;  /* 0x0000000405047825 */ /* 0x002fca00078e0208 */
[----:B------:R-:W2:Y:S04]  /*2120*/  LDG.E R8, desc[UR4][R4.64+-0x4] ;  /* 0xfffffc0404087981 */ /* 0x000ea8000c1e1900 */
[----:B------:R-:W2:Y:S01]  /*2130*/  LDG.E R9, desc[UR4][R4.64] ;  /* 0x0000000404097981 */ /* 0x000ea2000c1e1900 */
[----:B0--34-:R-:W-:Y:S01]  /*2140*/  PRMT R11, R0, 0x9910, RZ ;  /* 0x00009910000b7816 */ /* 0x019fe200000000ff */
[----:B------:R-:W-:-:S03]  /*2150*/  IMAD.WIDE R2, R15, 0x4, R2 ;  /* 0x000000040f027825 */ /* 0x000fc600078e0202 */
[----:B-----5:R-:W-:Y:S01]  /*2160*/  ISETP.NE.AND P0, PT, R11, R6, PT ;  /* 0x000000060b00720c */ /* 0x020fe20003f05270 */
[----:B--2---:R-:W-:Y:S02]  /*2170*/  VIADD R0, R8, 0x2 ;  /* 0x0000000208007836 */ /* 0x004fe40000000000 */
[----:B------:R-:W-:-:S10]  /*2180*/  VIADD R9, R9, 0xffffffff ;  /* 0xffffffff09097836 */ /* 0x000fd40000000000 */
[----:B------:R-:W-:-:S05]  /*2190*/  @P0 VIADD R0, R8, 0xffffffff ;  /* 0xffffffff08000836 */ /* 0x000fca0000000000 */
[CC--:B------:R-:W-:Y:S02]  /*21a0*/  ISETP.GE.AND P0, PT, R0.reuse, R9.reuse, PT ;  /* 0x000000090000720c */ /* 0x0c0fe40003f06270 */
[----:B------:R-:W-:Y:S02]  /*21b0*/  VIMNMX R9, PT, PT, RZ, R9, !PT ;  /* 0x00000009ff097248 */ /* 0x000fe40007fe0100 */
[----:B------:R-:W-:-:S09]  /*21c0*/  ISETP.GT.AND P1, PT, R0, RZ, PT ;  /* 0x000000ff0000720c */ /* 0x000fd20003f24270 */
[----:B------:R-:W-:-:S05]  /*21d0*/  @P0 SEL R9, R0, R9, P1 ;  /* 0x0000000900090207 */ /* 0x000fca0000800000 */
[----:B------:R-:W-:Y:S01]  /*21e0*/  STG.E desc[UR4][R2.64], R9 ;  /* 0x0000000902007986 */ /* 0x000fe2000c101904 */
[----:B------:R-:W-:Y:S05]  /*21f0*/  EXIT ;  /* 0x000000000000794d */ /* 0x000fea0003800000 */
.L_x_488:
        /* <DEDUP_REMOVED lines=16> */
.L_x_513:


//--------------------- .text._ZN3cub18CUB_300001_SM_10006detail9transform16transform_kernelINS2_10policy_hubILb1EN4cuda3std3__45tupleIJN6thrust24THRUST_300001_SM_1000_NS17counting_iteratorIiNSA_11use_defaultESC_SC_EEEEEE10policy1000Ei12calculoScoreNSA_6detail15normal_iteratorINSA_10device_ptrIiEEEEJSD_EEEvT0_iT1_T2_DpNS2_10kernel_argIT3_EE --------------------------
	.section	.text._ZN3cub18CUB_300001_SM_10006detail9transform16transform_kernelINS2_10policy_hubILb1EN4cuda3std3__45tupleIJN6thrust24THRUST_300001_SM_1000_NS17counting_iteratorIiNSA_11use_defaultESC_SC_EEEEEE10policy1000Ei12calculoScoreNSA_6detail15normal_iteratorINSA_10device_ptrIiEEEEJSD_EEEvT0_iT1_T2_DpNS2_10kernel_argIT3_EE,"ax",@progbits
	.align	128
        .global         _ZN3cub18CUB_300001_SM_10006detail9transform16transform_kernelINS2_10policy_hubILb1EN4cuda3std3__45tupleIJN6thrust24THRUST_300001_SM_1000_NS17counting_iteratorIiNSA_11use_defaultESC_SC_EEEEEE10policy1000Ei12calculoScoreNSA_6detail15normal_iteratorINSA_10device_ptrIiEEEEJSD_EEEvT0_iT1_T2_DpNS2_10kernel_argIT3_EE
        .type           _ZN3cub18CUB_300001_SM_10006detail9transform16transform_kernelINS2_10policy_hubILb1EN4cuda3std3__45tupleIJN6thrust24THRUST_300001_SM_1000_NS17counting_iteratorIiNSA_11use_defaultESC_SC_EEEEEE10policy1000Ei12calculoScoreNSA_6detail15normal_iteratorINSA_10device_ptrIiEEEEJSD_EEEvT0_iT1_T2_DpNS2_10kernel_argIT3_EE,@function
        .size           _ZN3cub18CUB_300001_SM_10006detail9transform16transform_kernelINS2_10policy_hubILb1EN4cuda3std3__45tupleIJN6thrust24THRUST_300001_SM_1000_NS17counting_iteratorIiNSA_11use_defaultESC_SC_EEEEEE10policy1000Ei12calculoScoreNSA_6detail15normal_iteratorINSA_10device_ptrIiEEEEJSD_EEEvT0_iT1_T2_DpNS2_10kernel_argIT3_EE,(.L_x_514 - _ZN3cub18CUB_300001_SM_10006detail9transform16transform_kernelINS2_10policy_hubILb1EN4cuda3std3__45tupleIJN6thrust24THRUST_300001_SM_1000_NS17counting_iteratorIiNSA_11use_defaultESC_SC_EEEEEE10policy1000Ei12calculoScoreNSA_6detail15normal_iteratorINSA_10device_ptrIiEEEEJSD_EEEvT0_iT1_T2_DpNS2_10kernel_argIT3_EE)
        .other          _ZN3cub18CUB_300001_SM_10006detail9transform16transform_kernelINS2_10policy_hubILb1EN4cuda3std3__45tupleIJN6thrust24THRUST_300001_SM_1000_NS17counting_iteratorIiNSA_11use_defaultESC_SC_EEEEEE10policy1000Ei12calculoScoreNSA_6detail15normal_iteratorINSA_10device_ptrIiEEEEJSD_EEEvT0_iT1_T2_DpNS2_10kernel_argIT3_EE,@"STO_CUDA_ENTRY STV_DEFAULT"
_ZN3cub18CUB_300001_SM_10006detail9transform16transform_kernelINS2_10policy_hubILb1EN4cuda3std3__45tupleIJN6thrust24THRUST_300001_SM_1000_NS17counting_iteratorIiNSA_11use_defaultESC_SC_EEEEEE10policy1000Ei12calculoScoreNSA_6detail15normal_iteratorINSA_10device_ptrIiEEEEJSD_EEEvT0_iT1_T2_DpNS2_10kernel_argIT3_EE:
.text._ZN3cub18CUB_300001_SM_10006detail9transform16transform_kernelINS2_10policy_hubILb1EN4cuda3std3__45tupleIJN6thrust24THRUST_300001_SM_1000_NS17counting_iteratorIiNSA_11use_defaultESC_SC_EEEEEE10policy1000Ei12calculoScoreNSA_6detail15normal_iteratorINSA_10device_ptrIiEEEEJSD_EEEvT0_iT1_T2_DpNS2_10kernel_argIT3_EE:
[----:B------:R-:W-:Y:S08]  /*0000*/  LDC R1, c[0x0][0x37c] ;  /* 0x0000df00ff017b82 */ /* 0x000ff00000000800 */
[----:B------:R-:W0:Y:S01]  /*0010*/  LDC.64 R4, c[0x0][0x380] ;  /* 0x0000e000ff047b82 */ /* 0x000e220000000a00 */
[----:B------:R-:W1:Y:S07]  /*0020*/  LDCU UR6, c[0x0][0x3a8] ;  /* 0x00007500ff0677ac */ /* 0x000e6e0008000800 */
[----:B------:R-:W2:Y:S08]  /*0030*/  S2UR UR4, SR_CTAID.X ;  /* 0x00000000000479c3 */ /* 0x000eb00000002500 */
[----:B------:R-:W3:Y:S01]  /*0040*/  LDC.64 R2, c[0x0][0x3a0] ;  /* 0x0000e800ff027b82 */ /* 0x000ee20000000a00 */
[----:B0-----:R-:W-:-:S07]  /*0050*/  IMAD.SHL.U32 R10, R5, 0x80, RZ ;  /* 0x00000080050a7824 */ /* 0x001fce00078e00ff */
[----:B------:R-:W0:Y:S01]  /*0060*/  LDC.U8 R0, c[0x0][0x390] ;  /* 0x0000e400ff007b82 */ /* 0x000e220000000000 */
[----:B--2---:R-:W-:Y:S01]  /*0070*/  IMAD R21, R10, UR4, RZ ;  /* 0x000000040a157c24 */ /* 0x004fe2000f8e02ff */
[----:B------:R-:W2:Y:S03]  /*0080*/  LDCU.64 UR4, c[0x0][0x358] ;  /* 0x00006b00ff0477ac */ /* 0x000ea60008000a00 */
[----:B------:R-:W-:Y:S02]  /*0090*/  IMAD.IADD R7, R4, 0x1, -R21 ;  /* 0x0000000104077824 */ /* 0x000fe400078e0a15 */
[C---:B-1----:R-:W-:Y:S02]  /*00a0*/  VIADD R4, R21.reuse, UR6 ;  /* 0x0000000615047c36 */ /* 0x042fe40008000000 */
[----:B---3--:R-:W-:Y:S01]  /*00b0*/  IMAD.WIDE R2, R21, 0x4, R2 ;  /* 0x0000000415027825 */ /* 0x008fe200078e0202 */
[----:B------:R-:W-:-:S02]  /*00c0*/  ISETP.GT.AND P0, PT, R10, R7, PT ;  /* 0x000000070a00720c */ /* 0x000fc40003f04270 */
[----:B------:R-:W-:-:S11]  /*00d0*/  VIMNMX R10, PT, PT, R10, R7, PT ;  /* 0x000000070a0a7248 */ /* 0x000fd60003fe0100 */
[----:B--2---:R-:W-:Y:S05]  /*00e0*/  @P0 BRA `(.L_x_489) ;  /* 0x0000000c00f00947 */ /* 0x004fea0003800000 */
        /* <DEDUP_REMOVED lines=8> */
[----:B------:R-:W-:Y:S01]  /*0170*/  IADD3 R6, P1, PT, R2, 0x600, RZ ;  /* 0x0000060002067810 */ /* 0x000fe20007f3e0ff */
[----:B-1----:R-:W-:Y:S01]  /*0180*/  IMAD.WIDE.U32 R16, R15, 0x4, R2 ;  /* 0x000000040f107825 */ /* 0x002fe200078e0002 */
[----:B------:R-:W-:Y:S01]  /*0190*/  LOP3.LUT R14, R5, 0x7ffffff8, RZ, 0xc0, !PT ;  /* 0x7ffffff8050e7812 */ /* 0x000fe200078ec0ff */
[----:B------:R-:W1:Y:S01]  /*01a0*/  LDCU.64 UR8, c[0x0][0x388] ;  /* 0x00007100ff0877ac */ /* 0x000e620008000a00 */
[----:B0-----:R-:W-:Y:S01]  /*01b0*/  PRMT R18, R0, 0x9910, RZ ;  /* 0x0000991000127816 */ /* 0x001fe200000000ff */
[----:B------:R-:W-:Y:S01]  /*01c0*/  VIADD R19, R15, 0x80 ;  /* 0x000000800f137836 */ /* 0x000fe20000000000 */
[----:B------:R-:W-:Y:S01]  /*01d0*/  IADD3 R21, PT, PT, R21, UR6, R15 ;  /* 0x0000000615157c10 */ /* 0x000fe2000fffe00f */
[----:B------:R-:W-:Y:S02]  /*01e0*/  IMAD.X R7, RZ, RZ, R3, P1 ;  /* 0x000000ffff077224 */ /* 0x000fe400008e0603 */
[----:B------:R-:W-:-:S07]  /*01f0*/  IMAD.MOV R20, RZ, RZ, -R14 ;  /* 0x000000ffff147224 */ /* 0x000fce00078e0a0e */
.L_x_491:
        /* <DEDUP_REMOVED lines=110> */
.L_x_490:
        /* <DEDUP_REMOVED lines=63> */
.L_x_492:
        /* <DEDUP_REMOVED lines=39> */
.L_x_493:
        /* <DEDUP_REMOVED lines=23> */
.L_x_489:
[----:B------:R-:W-:-:S13]  /*10b0*/  ISETP.GE.AND P0, PT, R5, 0x1, PT ;  /* 0x000000010500780c */ /* 0x000fda0003f06270 */
[----:B------:R-:W-:Y:S05]  /*10c0*/  @!P0 EXIT ;  /* 0x000000000000894d */ /* 0x000fea0003800000 */
[----:B------:R-:W1:Y:S01]  /*10d0*/  S2R R11, SR_TID.X ;  /* 0x00000000000b7919 */ /* 0x000e620000002100 */
[C---:B------:R-:W-:Y:S01]  /*10e0*/  ISETP.GE.U32.AND P0, PT, R5.reuse, 0x4, PT ;  /* 0x000000040500780c */ /* 0x040fe20003f06070 */
[----:B------:R-:W-:Y:S01]  /*10f0*/  IMAD.MOV.U32 R12, RZ, RZ, RZ ;  /* 0x000000ffff0c7224 */ /* 0x000fe200078e00ff */
[----:B------:R-:W-:-:S11]  /*1100*/  LOP3.LUT R18, R5, 0x3, RZ, 0xc0, !PT ;  /* 0x0000000305127812 */ /* 0x000fd600078ec0ff */
[----:B------:R-:W-:Y:S05]  /*1110*/  @!P0 BRA `(.L_x_494) ;  /* 0x0000000400788947 */ /* 0x000fea0003800000 */
[----:B------:R-:W2:Y:S01]  /*1120*/  LDC.64 R6, c[0x0][0x398] ;  /* 0x0000e600ff067b82 */ /* 0x000ea20000000a00 */
[----:B------:R-:W-:Y:S01]  /*1130*/  LOP3.LUT R12, R5, 0x7ffffffc, RZ, 0xc0, !PT ;  /* 0x7ffffffc050c7812 */ /* 0x000fe200078ec0ff */
[----:B------:R-:W-:Y:S01]  /*1140*/  IMAD.MOV.U32 R5, RZ, RZ, RZ ;  /* 0x000000ffff057224 */ /* 0x000fe200078e00ff */
[----:B------:R-:W3:Y:S06]  /*1150*/  LDCU.64 UR6, c[0x0][0x388] ;  /* 0x00007100ff0677ac */ /* 0x000eec0008000a00 */
.L_x_497:
[----:B-1----:R-:W-:-:S05]  /*1160*/  IMAD R13, R5, 0x80, R11 ;  /* 0x00000080050d7824 */ /* 0x002fca00078e020b */
[----:B------:R-:W-:-:S13]  /*1170*/  ISETP.GE.AND P1, PT, R13, R10, PT ;  /* 0x0000000a0d00720c */ /* 0x000fda0003f26270 */
[----:B------:R-:W1:Y:S01]  /*1180*/  @!P1 LDC.64 R16, c[0x0][0x388] ;  /* 0x0000e200ff109b82 */ /* 0x000e620000000a00 */
[----:B------:R-:W-:-:S07]  /*1190*/  @!P1 IMAD.IADD R15, R4, 0x1, R13 ;  /* 0x00000001040f9824 */ /* 0x000fce00078e020d */
[----:B0-----:R-:W4:Y:S01]  /*11a0*/  @!P1 LDC.64 R8, c[0x0][0x398] ;  /* 0x0000e600ff089b82 */ /* 0x001f220000000a00 */
[----:B-1----:R-:W-:-:S04]  /*11b0*/  @!P1 IADD3 R16, P0, PT, R15, R16, RZ ;  /* 0x000000100f109210 */ /* 0x002fc80007f1e0ff */
[----:B------:R-:W-:-:S05]  /*11c0*/  @!P1 LEA.HI.X.SX32 R17, R15, R17, 0x1, P0 ;  /* 0x000000110f119211 */ /* 0x000fca00000f0eff */
[----:B------:R-:W5:Y:S01]  /*11d0*/  @!P1 LDG.E.U8 R16, desc[UR4][R16.64+-0x1] ;  /* 0xffffff0410109981 */ /* 0x000f62000c1e1100 */
[----:B----4-:R-:W-:-:S05]  /*11e0*/  @!P1 IMAD.WIDE R14, R15, 0x4, R8 ;  /* 0x000000040f0e9825 */ /* 0x010fca00078e0208 */
[----:B------:R-:W4:Y:S04]  /*11f0*/  @!P1 LDG.E R19, desc[UR4][R14.64+-0x4] ;  /* 0xfffffc040e139981 */ /* 0x000f28000c1e1900 */
[----:B------:R1:W3:Y:S01]  /*1200*/  @!P1 LDG.E R21, desc[UR4][R14.64] ;  /* 0x000000040e159981 */ /* 0x0002e2000c1e1900 */
[----:B------:R-:W-:Y:S01]  /*1210*/  VIADD R23, R13, 0x80 ;  /* 0x000000800d177836 */ /* 0x000fe20000000000 */
[----:B0-----:R-:W-:-:S04]  /*1220*/  @!P1 PRMT R9, R0, 0x9910, RZ ;  /* 0x0000991000099816 */ /* 0x001fc800000000ff */
[----:B------:R-:W-:-:S13]  /*1230*/  ISETP.GE.AND P0, PT, R23, R10, PT ;  /* 0x0000000a1700720c */ /* 0x000fda0003f06270 */
[----:B-1----:R-:W0:Y:S01]  /*1240*/  @!P0 LDC.64 R14, c[0x0][0x398] ;  /* 0x0000e600ff0e8b82 */ /* 0x002e220000000a00 */
[----:B------:R-:W-:Y:S01]  /*1250*/  @!P0 IMAD.IADD R23, R4, 0x1, R23 ;  /* 0x0000000104178824 */ /* 0x000fe200078e0217 */
[----:B-----5:R-:W-:-:S06]  /*1260*/  ISETP.NE.AND P2, PT, R9, R16, !P1 ;  /* 0x000000100900720c */ /* 0x020fcc0004f45270 */
[----:B------:R-:W1:Y:S01]  /*1270*/  @!P0 LDC.64 R8, c[0x0][0x388] ;  /* 0x0000e200ff088b82 */ /* 0x000e620000000a00 */
[----:B----4-:R-:W-:Y:S02]  /*1280*/  @!P1 VIADD R20, R19, 0x2 ;  /* 0x0000000213149836 */ /* 0x010fe40000000000 */
[----:B---3--:R-:W-:-:S04]  /*1290*/  @!P1 VIADD R21, R21, 0xffffffff ;  /* 0xffffffff15159836 */ /* 0x008fc80000000000 */
[----:B------:R-:W-:Y:S01]  /*12a0*/  @P2 VIADD R20, R19, 0xffffffff ;  /* 0xffffffff13142836 */ /* 0x000fe20000000000 */
[----:B------:R-:W-:-:S04]  /*12b0*/  @!P1 VIMNMX R19, PT, PT, RZ, R21, !PT ;  /* 0x00000015ff139248 */ /* 0x000fc80007fe0100 */
[C---:B------:R-:W-:Y:S02]  /*12c0*/  ISETP.GE.AND P4, PT, R20.reuse, R21, !P1 ;  /* 0x000000151400720c */ /* 0x040fe40004f86270 */
[----:B------:R-:W-:Y:S02]  /*12d0*/  @!P1 ISETP.GT.AND P2, PT, R20, RZ, PT ;  /* 0x000000ff1400920c */ /* 0x000fe40003f44270 */
[----:B-1----:R-:W-:-:S04]  /*12e0*/  @!P0 IADD3 R16, P3, PT, R23, R8, RZ ;  /* 0x0000000817108210 */ /* 0x002fc80007f7e0ff */
[----:B------:R-:W-:Y:S01]  /*12f0*/  @!P0 LEA.HI.X.SX32 R17, R23, R9, 0x1, P3 ;  /* 0x0000000917118211 */ /* 0x000fe200018f0eff */
[----:B------:R-:W-:-:S04]  /*1300*/  IMAD.WIDE R8, R13, 0x4, R2 ;  /* 0x000000040d087825 */ /* 0x000fc800078e0202 */
[----:B------:R-:W-:-:S05]  /*1310*/  @P4 SEL R19, R20, R19, P2 ;  /* 0x0000001314134207 */ /* 0x000fca0001000000 */
[----:B------:R1:W-:Y:S04]  /*1320*/  @!P1 STG.E desc[UR4][R8.64], R19 ;  /* 0x0000001308009986 */ /* 0x0003e8000c101904 */
[----:B------:R-:W3:Y:S01]  /*1330*/  @!P0 LDG.E.U8 R16, desc[UR4][R16.64+-0x1] ;  /* 0xffffff0410108981 */ /* 0x000ee2000c1e1100 */
[----:B0-----:R-:W-:-:S05]  /*1340*/  @!P0 IMAD.WIDE R20, R23, 0x4, R14 ;  /* 0x0000000417148825 */ /* 0x001fca00078e020e */
[----:B------:R-:W1:Y:S04]  /*1350*/  @!P0 LDG.E R22, desc[UR4][R20.64+-0x4] ;  /* 0xfffffc0414168981 */ /* 0x000e68000c1e1900 */
[----:B------:R-:W4:Y:S01]  /*1360*/  @!P0 LDG.E R23, desc[UR4][R20.64] ;  /* 0x0000000414178981 */ /* 0x000f22000c1e1900 */
[----:B------:R-:W-:Y:S01]  /*1370*/  VIADD R25, R13, 0x100 ;  /* 0x000001000d197836 */ /* 0x000fe20000000000 */
[----:B------:R-:W-:-:S04]  /*1380*/  @!P0 PRMT R15, R0, 0x9910, RZ ;  /* 0x00009910000f8816 */ /* 0x000fc800000000ff */
[----:B------:R-:W-:Y:S02]  /*1390*/  ISETP.GE.AND P1, PT, R25, R10, PT ;  /* 0x0000000a1900720c */ /* 0x000fe40003f26270 */
[----:B---3--:R-:W-:-:S11]  /*13a0*/  ISETP.NE.AND P2, PT, R15, R16, !P0 ;  /* 0x000000100f00720c */ /* 0x008fd60004745270 */
[----:B------:R-:W0:Y:S01]  /*13b0*/  @!P1 LDC.64 R14, c[0x0][0x388] ;  /* 0x0000e200ff0e9b82 */ /* 0x000e220000000a00 */
[----:B-1----:R-:W-:Y:S02]  /*13c0*/  @!P0 VIADD R19, R22, 0x2 ;  /* 0x0000000216138836 */ /* 0x002fe40000000000 */
[----:B----4-:R-:W-:-:S05]  /*13d0*/  @!P0 VIADD R23, R23, 0xffffffff ;  /* 0xffffffff17178836 */ /* 0x010fca0000000000 */
[----:B------:R-:W1:Y:S01]  /*13e0*/  @!P1 LDC.64 R16, c[0x0][0x398] ;  /* 0x0000e600ff109b82 */ /* 0x000e620000000a00 */
[----:B------:R-:W-:-:S04]  /*13f0*/  @P2 VIADD R19, R22, 0xffffffff ;  /* 0xffffffff16132836 */ /* 0x000fc80000000000 */
[----:B------:R-:W-:Y:S02]  /*1400*/  @!P0 IMAD.MOV.U32 R22, RZ, RZ, R19 ;  /* 0x000000ffff168224 */ /* 0x000fe400078e0013 */
[----:B------:R-:W-:-:S03]  /*1410*/  @!P1 IMAD.IADD R19, R4, 0x1, R25 ;  /* 0x0000000104139824 */ /* 0x000fc600078e0219 */
[CC--:B------:R-:W-:Y:S02]  /*1420*/  ISETP.GE.AND P4, PT, R22.reuse, R23.reuse, !P0 ;  /* 0x000000171600720c */ /* 0x0c0fe40004786270 */
[----:B------:R-:W-:Y:S02]  /*1430*/  @!P0 VIMNMX R23, PT, PT, RZ, R23, !PT ;  /* 0x00000017ff178248 */ /* 0x000fe40007fe0100 */
[----:B------:R-:W-:Y:S02]  /*1440*/  @!P0 ISETP.GT.AND P2, PT, R22, RZ, PT ;  /* 0x000000ff1600820c */ /* 0x000fe40003f44270 */
[----:B0-----:R-:W-:-:S04]  /*1450*/  @!P1 IADD3 R14, P3, PT, R19, R14, RZ ;  /* 0x0000000e130e9210 */ /* 0x001fc80007f7e0ff */
[----:B------:R-:W-:-:S03]  /*1460*/  @!P1 LEA.HI.X.SX32 R15, R19, R15, 0x1, P3 ;  /* 0x0000000f130f9211 */ /* 0x000fc600018f0eff */
[----:B------:R-:W-:-:S05]  /*1470*/  @P4 SEL R23, R22, R23, P2 ;  /* 0x0000001716174207 */ /* 0x000fca0001000000 */
[----:B------:R0:W-:Y:S04]  /*1480*/  @!P0 STG.E desc[UR4][R8.64+0x200], R23 ;  /* 0x0002001708008986 */ /* 0x0001e8000c101904 */
[----:B------:R-:W3:Y:S01]  /*1490*/  @!P1 LDG.E.U8 R14, desc[UR4][R14.64+-0x1] ;  /* 0xffffff040e0e9981 */ /* 0x000ee2000c1e1100 */
[----:B-1----:R-:W-:-:S05]  /*14a0*/  @!P1 IMAD.WIDE R16, R19, 0x4, R16 ;  /* 0x0000000413109825 */ /* 0x002fca00078e0210 */
[----:B------:R-:W4:Y:S04]  /*14b0*/  @!P1 LDG.E R19, desc[UR4][R16.64+-0x4] ;  /* 0xfffffc0410139981 */ /* 0x000f28000c1e1900 */
[----:B------:R-:W5:Y:S01]  /*14c0*/  @!P1 LDG.E R21, desc[UR4][R16.64] ;  /* 0x0000000410159981 */ /* 0x000f62000c1e1900 */
[----:B------:R-:W-:Y:S01]  /*14d0*/  @!P1 PRMT R25, R0, 0x9910, RZ ;  /* 0x0000991000199816 */ /* 0x000fe200000000ff */
        /* <DEDUP_REMOVED lines=19> */
[----:B--2---:R-:W-:-:S05]  /*1610*/  IMAD.WIDE R14, R15, 0x4, R6 ;  /* 0x000000040f0e7825 */ /* 0x004fca00078e0206 */
[----:B------:R-:W2:Y:S04]  /*1620*/  LDG.E R13, desc[UR4][R14.64+-0x4] ;  /* 0xfffffc040e0d7981 */ /* 0x000ea8000c1e1900 */
[----:B------:R-:W4:Y:S01]  /*1630*/  LDG.E R20, desc[UR4][R14.64] ;  /* 0x000000040e147981 */ /* 0x000f22000c1e1900 */
[----:B------:R-:W-:-:S04]  /*1640*/  PRMT R19, R0, 0x9910, RZ ;  /* 0x0000991000137816 */ /* 0x000fc800000000ff */
[----:B---3--:R-:W-:Y:S01]  /*1650*/  ISETP.NE.AND P0, PT, R19, R16, PT ;  /* 0x000000101300720c */ /* 0x008fe20003f05270 */
[----:B--2---:R-:W-:Y:S02]  /*1660*/  VIADD R19, R13, 0x2 ;  /* 0x000000020d137836 */ /* 0x004fe40000000000 */
[----:B----4-:R-:W-:-:S10]  /*1670*/  VIADD R20, R20, 0xffffffff ;  /* 0xffffffff14147836 */ /* 0x010fd40000000000 */
[----:B------:R-:W-:-:S05]  /*1680*/  @P0 VIADD R19, R13, 0xffffffff ;  /* 0xffffffff0d130836 */ /* 0x000fca0000000000 */
[CC--:B------:R-:W-:Y:S02]  /*1690*/  ISETP.GE.AND P0, PT, R19.reuse, R20.reuse, PT ;  /* 0x000000141300720c */ /* 0x0c0fe40003f06270 */
[----:B------:R-:W-:Y:S02]  /*16a0*/  VIMNMX R20, PT, PT, RZ, R20, !PT ;  /* 0x00000014ff147248 */ /* 0x000fe40007fe0100 */
[----:B------:R-:W-:-:S09]  /*16b0*/  ISETP.GT.AND P1, PT, R19, RZ, PT ;  /* 0x000000ff1300720c */ /* 0x000fd20003f24270 */
[----:B------:R-:W-:-:S05]  /*16c0*/  @P0 SEL R20, R19, R20, P1 ;  /* 0x0000001413140207 */ /* 0x000fca0000800000 */
[----:B------:R1:W-:Y:S02]  /*16d0*/  STG.E desc[UR4][R8.64+0x600], R20 ;  /* 0x0006001408007986 */ /* 0x0003e4000c101904 */
.L_x_496:
[----:B------:R-:W-:Y:S05]  /*16e0*/  BSYNC.RECONVERGENT B0 ;  /* 0x0000000000007941 */ /* 0x000fea0003800200 */
.L_x_495:
[----:B------:R-:W-:Y:S05]  /*16f0*/  @P2 BRA `(.L_x_497) ;  /* 0xfffffff800982947 */ /* 0x000fea000383ffff */
.L_x_494:
        /* <DEDUP_REMOVED lines=10> */
[----:B--2---:R-:W-:-:S07]  /*17a0*/  @!P2 IMAD.IADD R7, R4, 0x1, R5 ;  /* 0x000000010407a824 */ /* 0x004fce00078e0205 */
[----:B0-----:R-:W0:Y:S01]  /*17b0*/  @!P2 LDC.64 R8, c[0x0][0x398] ;  /* 0x0000e600ff08ab82 */ /* 0x001e220000000a00 */
        /* <DEDUP_REMOVED lines=39> */
.L_x_498:
[----:B------:R-:W-:Y:S05]  /*1a30*/  @P0 EXIT ;  /* 0x000000000000094d */ /* 0x000fea0003800000 */
[----:B-1----:R-:W-:-:S05]  /*1a40*/  IMAD R11, R12, 0x80, R11 ;  /* 0x000000800c0b7824 */ /* 0x002fca00078e020b */
[----:B------:R-:W-:-:S13]  /*1a50*/  ISETP.GE.AND P0, PT, R11, R10, PT ;  /* 0x0000000a0b00720c */ /* 0x000fda0003f06270 */
[----:B------:R-:W-:Y:S05]  /*1a60*/  @P0 EXIT ;  /* 0x000000000000094d */ /* 0x000fea0003800000 */
[----:B------:R-:W2:Y:S01]  /*1a70*/  LDCU.64 UR6, c[0x0][0x388] ;  /* 0x00007100ff0677ac */ /* 0x000ea20008000a00 */
[----:B0-----:R-:W0:Y:S01]  /*1a80*/  LDC.64 R8, c[0x0][0x398] ;  /* 0x0000e600ff087b82 */ /* 0x001e220000000a00 */
[----:B---3--:R-:W-:-:S05]  /*1a90*/  IMAD.IADD R5, R4, 0x1, R11 ;  /* 0x0000000104057824 */ /* 0x008fca00078e020b */
[----:B--2---:R-:W-:-:S04]  /*1aa0*/  IADD3 R6, P0, PT, R5, UR6, RZ ;  /* 0x0000000605067c10 */ /* 0x004fc8000ff1e0ff */
        /* <DEDUP_REMOVED lines=17> */
.L_x_499:
        /* <DEDUP_REMOVED lines=12> */
.L_x_514:


//--------------------- .text._ZN3cub18CUB_300001_SM_10006detail11EmptyKernelIvEEvv --------------------------
	.section	.text._ZN3cub18CUB_300001_SM_10006detail11EmptyKernelIvEEvv,"ax",@progbits
	.align	128
        .global         _ZN3cub18CUB_300001_SM_10006detail11EmptyKernelIvEEvv
        .type           _ZN3cub18CUB_300001_SM_10006detail11EmptyKernelIvEEvv,@function
        .size           _ZN3cub18CUB_300001_SM_10006detail11EmptyKernelIvEEvv,(.L_x_515 - _ZN3cub18CUB_300001_SM_10006detail11EmptyKernelIvEEvv)
        .other          _ZN3cub18CUB_300001_SM_10006detail11EmptyKernelIvEEvv,@"STO_CUDA_ENTRY STV_DEFAULT"
_ZN3cub18CUB_300001_SM_10006detail11EmptyKernelIvEEvv:
.text._ZN3cub18CUB_300001_SM_10006detail11EmptyKernelIvEEvv:
[----:B------:R-:W-:Y:S01]  /*0000*/  LDC R1, c[0x0][0x37c] ;  /* 0x0000df00ff017b82 */ /* 0x000fe20000000800 */
[----:B------:R-:W-:Y:S05]  /*0010*/  EXIT ;  /* 0x000000000000794d */ /* 0x000fea0003800000 */
.L_x_500:
        /* <DEDUP_REMOVED lines=14> */
.L_x_515:


//--------------------- .nv.shared._ZN3cub18CUB_300001_SM_10006detail4scan16DeviceScanKernelINS2_10policy_hubIiiim17calculoHorizontalE10Policy1000EN6thrust24THRUST_300001_SM_1000_NS6detail15normal_iteratorINS9_10device_ptrIiEEEESE_NS0_13ScanTileStateIiLb1EEES5_NS0_8NullTypeEmiLb0ESH_EEvT0_T1_T2_iT3_T4_T5_ --------------------------
	.section	.nv.shared._ZN3cub18CUB_300001_SM_10006detail4scan16DeviceScanKernelINS2_10policy_hubIiiim17calculoHorizontalE10Policy1000EN6thrust24THRUST_300001_SM_1000_NS6detail15normal_iteratorINS9_10device_ptrIiEEEESE_NS0_13ScanTileStateIiLb1EEES5_NS0_8NullTypeEmiLb0ESH_EEvT0_T1_T2_iT3_T4_T5_,"aw",@nobits
	.sectionflags	@""
	.align	16
.nv.shared._ZN3cub18CUB_300001_SM_10006detail4scan16DeviceScanKernelINS2_10policy_hubIiiim17calculoHorizontalE10Policy1000EN6thrust24THRUST_300001_SM_1000_NS6detail15normal_iteratorINS9_10device_ptrIiEEEESE_NS0_13ScanTileStateIiLb1EEES5_NS0_8NullTypeEmiLb0ESH_EEvT0_T1_T2_iT3_T4_T5_:
	.zero		8720


//--------------------- .nv.shared.reserved.0     --------------------------
	.section	.nv.shared.reserved.0,"aw",@nobits
	.weak		__nv_reservedSMEM_offset_0_alias
	.size		__nv_reservedSMEM_offset_0_alias, 0, 64
	.other		__nv_reservedSMEM_offset_0_alias,@"STO_CUDA_RESERVED_SHARED STV_DEFAULT"
__nv_reservedSMEM_offset_0_alias:
	.zero		0
	.zero		64


//--------------------- .nv.global                --------------------------
	.section	.nv.global,"aw",@nobits
.nv.global:
	.type		_ZN34_INTERNAL_92547781_4_k_cu_1892ab4d6thrust24THRUST_300001_SM_1000_NS3seqE,@object
	.size		_ZN34_INTERNAL_92547781_4_k_cu_1892ab4d6thrust24THRUST_300001_SM_1000_NS3seqE,(_ZN34_INTERNAL_92547781_4_k_cu_1892ab4d4cuda3std3__48in_placeE - _ZN34_INTERNAL_92547781_4_k_cu_1892ab4d6thrust24THRUST_300001_SM_1000_NS3seqE)
_ZN34_INTERNAL_92547781_4_k_cu_1892ab4d6thrust24THRUST_300001_SM_1000_NS3seqE:
	.zero		1
	.type		_ZN34_INTERNAL_92547781_4_k_cu_1892ab4d4cuda3std3__48in_placeE,@object
	.size		_ZN34_INTERNAL_92547781_4_k_cu_1892ab4d4cuda3std3__48in_placeE,(_ZN34_INTERNAL_92547781_4_k_cu_1892ab4d4cuda3std6ranges3__45__cpo4sizeE - _ZN34_INTERNAL_92547781_4_k_cu_1892ab4d4cuda3std3__48in_placeE)
_ZN34_INTERNAL_92547781_4_k_cu_1892ab4d4cuda3std3__48in_placeE:
	.zero		1
	.type		_ZN34_INTERNAL_92547781_4_k_cu_1892ab4d4cuda3std6ranges3__45__cpo4sizeE,@object
	.size		_ZN34_INTERNAL_92547781_4_k_cu_1892ab4d4cuda3std6ranges3__45__cpo4sizeE,(_ZN34_INTERNAL_92547781_4_k_cu_1892ab4d6thrust24THRUST_300001_SM_1000_NS12placeholders2_3E - _ZN34_INTERNAL_92547781_4_k_cu_1892ab4d4cuda3std6ranges3__45__cpo4sizeE)
_ZN34_INTERNAL_92547781_4_k_cu_1892ab4d4cuda3std6ranges3__45__cpo4sizeE:
	.zero		1
	.type		_ZN34_INTERNAL_92547781_4_k_cu_1892ab4d6thrust24THRUST_300001_SM_1000_NS12placeholders2_3E,@object
	.size		_ZN34_INTERNAL_92547781_4_k_cu_1892ab4d6thrust24THRUST_300001_SM_1000_NS12placeholders2_3E,(_ZN34_INTERNAL_92547781_4_k_cu_1892ab4d4cuda3std3__45__cpo6cbeginE - _ZN34_INTERNAL_92547781_4_k_cu_1892ab4d6thrust24THRUST_300001_SM_1000_NS12placeholders2_3E)
_ZN34_INTERNAL_92547781_4_k_cu_1892ab4d6thrust24THRUST_300001_SM_1000_NS12placeholders2_3E:
	.zero		1
	.type		_ZN34_INTERNAL_92547781_4_k_cu_1892ab4d4cuda3std3__45__cpo6cbeginE,@object
	.size		_ZN34_INTERNAL_92547781_4_k_cu_1892ab4d4cuda3std3__45__cpo6cbeginE,(_ZN34_INTERNAL_92547781_4_k_cu_1892ab4d4cuda3std6ranges3__45__cpo6cbeginE - _ZN34_INTERNAL_92547781_4_k_cu_1892ab4d4cuda3std3__45__cpo6cbeginE)
_ZN34_INTERNAL_92547781_4_k_cu_1892ab4d4cuda3std3__45__cpo6cbeginE:
	.zero		1
	.type		_ZN34_INTERNAL_92547781_4_k_cu_1892ab4d4cuda3std6ranges3__45__cpo6cbeginE,@object
	.size		_ZN34_INTERNAL_92547781_4_k_cu_1892ab4d4cuda3std6ranges3__45__cpo6cbeginE,(_ZN34_INTERNAL_92547781_4_k_cu_1892ab4d6thrust24THRUST_300001_SM_1000_NS12placeholders2_7E - _ZN34_INTERNAL_92547781_4_k_cu_1892ab4d4cuda3std6ranges3__45__cpo6cbeginE)
_ZN34_INTERNAL_92547781_4_k_cu_1892ab4d4cuda3std6ranges3__45__cpo6cbeginE:
	.zero		1
	.type		_ZN34_INTERNAL_92547781_4_k_cu_1892ab4d6thrust24THRUST_300001_SM_1000_NS12placeholders2_7E,@object
	.size		_ZN34_INTERNAL_92547781_4_k_cu_1892ab4d6thrust24THRUST_300001_SM_1000_NS12placeholders2_7E,(_ZN34_INTERNAL_92547781_4_k_cu_1892ab4d4cuda3std3__45__cpo7crbeginE - _ZN34_INTERNAL_92547781_4_k_cu_1892ab4d6thrust24THRUST_300001_SM_1000_NS12placeholders2_7E)
_ZN34_INTERNAL_92547781_4_k_cu_1892ab4d6thrust24THRUST_300001_SM_1000_NS12placeholders2_7E:
	.zero		1
	.type		_ZN34_INTERNAL_92547781_4_k_cu_1892ab4d4cuda3std3__45__cpo7crbeginE,@object
	.size		_ZN34_INTERNAL_92547781_4_k_cu_1892ab4d4cuda3std3__45__cpo7crbeginE,(_ZN34_INTERNAL_92547781_4_k_cu_1892ab4d4cuda3std6ranges3__45__cpo4nextE - _ZN34_INTERNAL_92547781_4_k_cu_1892ab4d4cuda3std3__45__cpo7crbeginE)
_ZN34_INTERNAL_92547781_4_k_cu_1892ab4d4cuda3std3__45__cpo7crbeginE:
	.zero		1
	.type		_ZN34_INTERNAL_92547781_4_k_cu_1892ab4d4cuda3std6ranges3__45__cpo4nextE,@object
	.size		_ZN34_INTERNAL_92547781_4_k_cu_1892ab4d4cuda3std6ranges3__45__cpo4nextE,(_ZN34_INTERNAL_92547781_4_k_cu_1892ab4d4cuda3std6ranges3__45__cpo4swapE - _ZN34_INTERNAL_92547781_4_k_cu_1892ab4d4cuda3std6ranges3__45__cpo4nextE)
_ZN34_INTERNAL_92547781_4_k_cu_1892ab4d4cuda3std6ranges3__45__cpo4nextE:
	.zero		1
	.type		_ZN34_INTERNAL_92547781_4_k_cu_1892ab4d4cuda3std6ranges3__45__cpo4swapE,@object
	.size		_ZN34_INTERNAL_92547781_4_k_cu_1892ab4d4cuda3std6ranges3__45__cpo4swapE,(_ZN34_INTERNAL_92547781_4_k_cu_1892ab4d6thrust24THRUST_300001_SM_1000_NS8cuda_cub10par_nosyncE - _ZN34_INTERNAL_92547781_4_k_cu_1892ab4d4cuda3std6ranges3__45__cpo4swapE)
_ZN34_INTERNAL_92547781_4_k_cu_1892ab4d4cuda3std6ranges3__45__cpo4swapE:
	.zero		1
	.type		_ZN34_INTERNAL_92547781_4_k_cu_1892ab4d6thrust24THRUST_300001_SM_1000_NS8cuda_cub10par_nosyncE,@object
	.size		_ZN34_INTERNAL_92547781_4_k_cu_1892ab4d6thrust24THRUST_300001_SM_1000_NS8cuda_cub10par_nosyncE,(_ZN34_INTERNAL_92547781_4_k_cu_1892ab4d6thrust24THRUST_300001_SM_1000_NS12placeholders2_9E - _ZN34_INTERNAL_92547781_4_k_cu_1892ab4d6thrust24THRUST_300001_SM_1000_NS8cuda_cub10par_nosyncE)
_ZN34_INTERNAL_92547781_4_k_cu_1892ab4d6thrust24THRUST_300001_SM_1000_NS8cuda_cub10par_nosyncE:
	.zero		1
	.type		_ZN34_INTERNAL_92547781_4_k_cu_1892ab4d6thrust24THRUST_300001_SM_1000_NS12placeholders2_9E,@object
	.size		_ZN34_INTERNAL_92547781_4_k_cu_1892ab4d6thrust24THRUST_300001_SM_1000_NS12placeholders2_9E,(_ZN34_INTERNAL_92547781_4_k_cu_1892ab4d4cuda3std3__436_GLOBAL__N__92547781_4_k_cu_1892ab4d6ignoreE - _ZN34_INTERNAL_92547781_4_k_cu_1892ab4d6thrust24THRUST_300001_SM_1000_NS12placeholders2_9E)
_ZN34_INTERNAL_92547781_4_k_cu_1892ab4d6thrust24THRUST_300001_SM_1000_NS12placeholders2_9E:
	.zero		1
	.type		_ZN34_INTERNAL_92547781_4_k_cu_1892ab4d4cuda3std3__436_GLOBAL__N__92547781_4_k_cu_1892ab4d6ignoreE,@object
	.size		_ZN34_INTERNAL_92547781_4_k_cu_1892ab4d4cuda3std3__436_GLOBAL__N__92547781_4_k_cu_1892ab4d6ignoreE,(_ZN34_INTERNAL_92547781_4_k_cu_1892ab4d4cuda3std6ranges3__45__cpo4dataE - _ZN34_INTERNAL_92547781_4_k_cu_1892ab4d4cuda3std3__436_GLOBAL__N__92547781_4_k_cu_1892ab4d6ignoreE)
_ZN34_INTERNAL_92547781_4_k_cu_1892ab4d4cuda3std3__436_GLOBAL__N__92547781_4_k_cu_1892ab4d6ignoreE:
	.zero		1
	.type		_ZN34_INTERNAL_92547781_4_k_cu_1892ab4d4cuda3std6ranges3__45__cpo4dataE,@object
	.size		_ZN34_INTERNAL_92547781_4_k_cu_1892ab4d4cuda3std6ranges3__45__cpo4dataE,(_ZN34_INTERNAL_92547781_4_k_cu_1892ab4d6thrust24THRUST_300001_SM_1000_NS12placeholders2_1E - _ZN34_INTERNAL_92547781_4_k_cu_1892ab4d4cuda3std6ranges3__45__cpo4dataE)
_ZN34_INTERNAL_92547781_4_k_cu_1892ab4d4cuda3std6ranges3__45__cpo4dataE:
	.zero		1
	.type		_ZN34_INTERNAL_92547781_4_k_cu_1892ab4d6thrust24THRUST_300001_SM_1000_NS12placeholders2_1E,@object
	.size		_ZN34_INTERNAL_92547781_4_k_cu_1892ab4d6thrust24THRUST_300001_SM_1000_NS12placeholders2_1E,(_ZN34_INTERNAL_92547781_4_k_cu_1892ab4d4cuda3std3__45__cpo5beginE - _ZN34_INTERNAL_92547781_4_k_cu_1892ab4d6thrust24THRUST_300001_SM_1000_NS12placeholders2_1E)
_ZN34_INTERNAL_92547781_4_k_cu_1892ab4d6thrust24THRUST_300001_SM_1000_NS12placeholders2_1E:
	.zero		1
	.type		_ZN34_INTERNAL_92547781_4_k_cu_1892ab4d4cuda3std3__45__cpo5beginE,@object
	.size		_ZN34_INTERNAL_92547781_4_k_cu_1892ab4d4cuda3std3__45__cpo5beginE,(_ZN34_INTERNAL_92547781_4_k_cu_1892ab4d4cuda3std6ranges3__45__cpo5beginE - _ZN34_INTERNAL_92547781_4_k_cu_1892ab4d4cuda3std3__45__cpo5beginE)
_ZN34_INTERNAL_92547781_4_k_cu_1892ab4d4cuda3std3__45__cpo5beginE:
	.zero		1
	.type		_ZN34_INTERNAL_92547781_4_k_cu_1892ab4d4cuda3std6ranges3__45__cpo5beginE,@object
	.size		_ZN34_INTERNAL_92547781_4_k_cu_1892ab4d4cuda3std6ranges3__45__cpo5beginE,(_ZN34_INTERNAL_92547781_4_k_cu_1892ab4d6thrust24THRUST_300001_SM_1000_NS12placeholders2_5E - _ZN34_INTERNAL_92547781_4_k_cu_1892ab4d4cuda3std6ranges3__45__cpo5beginE)
_ZN34_INTERNAL_92547781_4_k_cu_1892ab4d4cuda3std6ranges3__45__cpo5beginE:
	.zero		1
	.type		_ZN34_INTERNAL_92547781_4_k_cu_1892ab4d6thrust24THRUST_300001_SM_1000_NS12placeholders2_5E,@object
	.size		_ZN34_INTERNAL_92547781_4_k_cu_1892ab4d6thrust24THRUST_300001_SM_1000_NS12placeholders2_5E,(_ZN34_INTERNAL_92547781_4_k_cu_1892ab4d4cuda3std3__45__cpo6rbeginE - _ZN34_INTERNAL_92547781_4_k_cu_1892ab4d6thrust24THRUST_300001_SM_1000_NS12placeholders2_5E)
_ZN34_INTERNAL_92547781_4_k_cu_1892ab4d6thrust24THRUST_300001_SM_1000_NS12placeholders2_5E:
	.zero		1
	.type		_ZN34_INTERNAL_92547781_4_k_cu_1892ab4d4cuda3std3__45__cpo6rbeginE,@object
	.size		_ZN34_INTERNAL_92547781_4_k_cu_1892ab4d4cuda3std3__45__cpo6rbeginE,(_ZN34_INTERNAL_92547781_4_k_cu_1892ab4d4cuda3std6ranges3__45__cpo7advanceE - _ZN34_INTERNAL_92547781_4_k_cu_1892ab4d4cuda3std3__45__cpo6rbeginE)
_ZN34_INTERNAL_92547781_4_k_cu_1892ab4d4cuda3std3__45__cpo6rbeginE:
	.zero		1
	.type		_ZN34_INTERNAL_92547781_4_k_cu_1892ab4d4cuda3std6ranges3__45__cpo7advanceE,@object
	.size		_ZN34_INTERNAL_92547781_4_k_cu_1892ab4d4cuda3std6ranges3__45__cpo7advanceE,(_ZN34_INTERNAL_92547781_4_k_cu_1892ab4d4cuda3std3__47nulloptE - _ZN34_INTERNAL_92547781_4_k_cu_1892ab4d4cuda3std6ranges3__45__cpo7advanceE)
_ZN34_INTERNAL_92547781_4_k_cu_1892ab4d4cuda3std6ranges3__45__cpo7advanceE:
	.zero		1
	.type		_ZN34_INTERNAL_92547781_4_k_cu_1892ab4d4cuda3std3__47nulloptE,@object
	.size		_ZN34_INTERNAL_92547781_4_k_cu_1892ab4d4cuda3std3__47nulloptE,(_ZN34_INTERNAL_92547781_4_k_cu_1892ab4d4cuda3std6ranges3__45__cpo8distanceE - _ZN34_INTERNAL_92547781_4_k_cu_1892ab4d4cuda3std3__47nulloptE)
_ZN34_INTERNAL_92547781_4_k_cu_1892ab4d4cuda3std3__47nulloptE:
	.zero		1
	.type		_ZN34_INTERNAL_92547781_4_k_cu_1892ab4d4cuda3std6ranges3__45__cpo8distanceE,@object
	.size		_ZN34_INTERNAL_92547781_4_k_cu_1892ab4d4cuda3std6ranges3__45__cpo8distanceE,(_ZN34_INTERNAL_92547781_4_k_cu_1892ab4d6thrust24THRUST_300001_SM_1000_NS12placeholders3_10E - _ZN34_INTERNAL_92547781_4_k_cu_1892ab4d4cuda3std6ranges3__45__cpo8distanceE)
_ZN34_INTERNAL_92547781_4_k_cu_1892ab4d4cuda3std6ranges3__45__cpo8distanceE:
	.zero		1
	.type		_ZN34_INTERNAL_92547781_4_k_cu_1892ab4d6thrust24THRUST_300001_SM_1000_NS12placeholders3_10E,@object
	.size		_ZN34_INTERNAL_92547781_4_k_cu_1892ab4d6thrust24THRUST_300001_SM_1000_NS12placeholders3_10E,(_ZN34_INTERNAL_92547781_4_k_cu_1892ab4d4cuda3std3__419piecewise_constructE - _ZN34_INTERNAL_92547781_4_k_cu_1892ab4d6thrust24THRUST_300001_SM_1000_NS12placeholders3_10E)
_ZN34_INTERNAL_92547781_4_k_cu_1892ab4d6thrust24THRUST_300001_SM_1000_NS12placeholders3_10E:
	.zero		1
	.type		_ZN34_INTERNAL_92547781_4_k_cu_1892ab4d4cuda3std3__419piecewise_constructE,@object
	.size		_ZN34_INTERNAL_92547781_4_k_cu_1892ab4d4cuda3std3__419piecewise_constructE,(_ZN34_INTERNAL_92547781_4_k_cu_1892ab4d4cuda3std6ranges3__45__cpo5cdataE - _ZN34_INTERNAL_92547781_4_k_cu_1892ab4d4cuda3std3__419piecewise_constructE)
_ZN34_INTERNAL_92547781_4_k_cu_1892ab4d4cuda3std3__419piecewise_constructE:
	.zero		1
	.type		_ZN34_INTERNAL_92547781_4_k_cu_1892ab4d4cuda3std6ranges3__45__cpo5cdataE,@object
	.size		_ZN34_INTERNAL_92547781_4_k_cu_1892ab4d4cuda3std6ranges3__45__cpo5cdataE,(_ZN34_INTERNAL_92547781_4_k_cu_1892ab4d6thrust24THRUST_300001_SM_1000_NS12placeholders2_2E - _ZN34_INTERNAL_92547781_4_k_cu_1892ab4d4cuda3std6ranges3__45__cpo5cdataE)
_ZN34_INTERNAL_92547781_4_k_cu_1892ab4d4cuda3std6ranges3__45__cpo5cdataE:
	.zero		1
	.type		_ZN34_INTERNAL_92547781_4_k_cu_1892ab4d6thrust24THRUST_300001_SM_1000_NS12placeholders2_2E,@object
	.size		_ZN34_INTERNAL_92547781_4_k_cu_1892ab4d6thrust24THRUST_300001_SM_1000_NS12placeholders2_2E,(_ZN34_INTERNAL_92547781_4_k_cu_1892ab4d4cuda3std3__45__cpo3endE - _ZN34_INTERNAL_92547781_4_k_cu_1892ab4d6thrust24THRUST_300001_SM_1000_NS12placeholders2_2E)
_ZN34_INTERNAL_92547781_4_k_cu_1892ab4d6thrust24THRUST_300001_SM_1000_NS12placeholders2_2E:
	.zero		1
	.type		_ZN34_INTERNAL_92547781_4_k_cu_1892ab4d4cuda3std3__45__cpo3endE,@object
	.size		_ZN34_INTERNAL_92547781_4_k_cu_1892ab4d4cuda3std3__45__cpo3endE,(_ZN34_INTERNAL_92547781_4_k_cu_1892ab4d4cuda3std6ranges3__45__cpo3endE - _ZN34_INTERNAL_92547781_4_k_cu_1892ab4d4cuda3std3__45__cpo3endE)
_ZN34_INTERNAL_92547781_4_k_cu_1892ab4d4cuda3std3__45__cpo3endE:
	.zero		1
	.type		_ZN34_INTERNAL_92547781_4_k_cu_1892ab4d4cuda3std6ranges3__45__cpo3endE,@object
	.size		_ZN34_INTERNAL_92547781_4_k_cu_1892ab4d4cuda3std6ranges3__45__cpo3endE,(_ZN34_INTERNAL_92547781_4_k_cu_1892ab4d6thrust24THRUST_300001_SM_1000_NS12placeholders2_6E - _ZN34_INTERNAL_92547781_4_k_cu_1892ab4d4cuda3std6ranges3__45__cpo3endE)
_ZN34_INTERNAL_92547781_4_k_cu_1892ab4d4cuda3std6ranges3__45__cpo3endE:
	.zero		1
	.type		_ZN34_INTERNAL_92547781_4_k_cu_1892ab4d6thrust24THRUST_300001_SM_1000_NS12placeholders2_6E,@object
	.size		_ZN34_INTERNAL_92547781_4_k_cu_1892ab4d6thrust24THRUST_300001_SM_1000_NS12placeholders2_6E,(_ZN34_INTERNAL_92547781_4_k_cu_1892ab4d4cuda3std3__45__cpo4rendE - _ZN34_INTERNAL_92547781_4_k_cu_1892ab4d6thrust24THRUST_300001_SM_1000_NS12placeholders2_6E)
_ZN34_INTERNAL_92547781_4_k_cu_1892ab4d6thrust24THRUST_300001_SM_1000_NS12placeholders2_6E:
	.zero		1
	.type		_ZN34_INTERNAL_92547781_4_k_cu_1892ab4d4cuda3std3__45__cpo4rendE,@object
	.size		_ZN34_INTERNAL_92547781_4_k_cu_1892ab4d4cuda3std3__45__cpo4rendE,(_ZN34_INTERNAL_92547781_4_k_cu_1892ab4d4cuda3std6ranges3__45__cpo9iter_swapE - _ZN34_INTERNAL_92547781_4_k_cu_1892ab4d4cuda3std3__45__cpo4rendE)
_ZN34_INTERNAL_92547781_4_k_cu_1892ab4d4cuda3std3__45__cpo4rendE:
	.zero		1
	.type		_ZN34_INTERNAL_92547781_4_k_cu_1892ab4d4cuda3std6ranges3__45__cpo9iter_swapE,@object
	.size		_ZN34_INTERNAL_92547781_4_k_cu_1892ab4d4cuda3std6ranges3__45__cpo9iter_swapE,(_ZN34_INTERNAL_92547781_4_k_cu_1892ab4d4cuda3std3__48unexpectE - _ZN34_INTERNAL_92547781_4_k_cu_1892ab4d4cuda3std6ranges3__45__cpo9iter_swapE)
_ZN34_INTERNAL_92547781_4_k_cu_1892ab4d4cuda3std6ranges3__45__cpo9iter_swapE:
	.zero		1
	.type		_ZN34_INTERNAL_92547781_4_k_cu_1892ab4d4cuda3std3__48unexpectE,@object
	.size		_ZN34_INTERNAL_92547781_4_k_cu_1892ab4d4cuda3std3__48unexpectE,(_ZN34_INTERNAL_92547781_4_k_cu_1892ab4d6thrust24THRUST_300001_SM_1000_NS8cuda_cub3parE - _ZN34_INTERNAL_92547781_4_k_cu_1892ab4d4cuda3std3__48unexpectE)
_ZN34_INTERNAL_92547781_4_k_cu_1892ab4d4cuda3std3__48unexpectE:
	.zero		1
	.type		_ZN34_INTERNAL_92547781_4_k_cu_1892ab4d6thrust24THRUST_300001_SM_1000_NS8cuda_cub3parE,@object
	.size		_ZN34_INTERNAL_92547781_4_k_cu_1892ab4d6thrust24THRUST_300001_SM_1000_NS8cuda_cub3parE,(_ZN34_INTERNAL_92547781_4_k_cu_1892ab4d6thrust24THRUST_300001_SM_1000_NS12placeholders2_4E - _ZN34_INTERNAL_92547781_4_k_cu_1892ab4d6thrust24THRUST_300001_SM_1000_NS8cuda_cub3parE)
_ZN34_INTERNAL_92547781_4_k_cu_1892ab4d6thrust24THRUST_300001_SM_1000_NS8cuda_cub3parE:
	.zero		1
	.type		_ZN34_INTERNAL_92547781_4_k_cu_1892ab4d6thrust24THRUST_300001_SM_1000_NS12placeholders2_4E,@object
	.size		_ZN34_INTERNAL_92547781_4_k_cu_1892ab4d6thrust24THRUST_300001_SM_1000_NS12placeholders2_4E,(_ZN34_INTERNAL_92547781_4_k_cu_1892ab4d4cuda3std3__45__cpo4cendE - _ZN34_INTERNAL_92547781_4_k_cu_1892ab4d6thrust24THRUST_300001_SM_1000_NS12placeholders2_4E)
_ZN34_INTERNAL_92547781_4_k_cu_1892ab4d6thrust24THRUST_300001_SM_1000_NS12placeholders2_4E:
	.zero		1
	.type		_ZN34_INTERNAL_92547781_4_k_cu_1892ab4d4cuda3std3__45__cpo4cendE,@object
	.size		_ZN34_INTERNAL_92547781_4_k_cu_1892ab4d4cuda3std3__45__cpo4cendE,(_ZN34_INTERNAL_92547781_4_k_cu_1892ab4d4cuda3std6ranges3__45__cpo4cendE - _ZN34_INTERNAL_92547781_4_k_cu_1892ab4d4cuda3std3__45__cpo4cendE)
_ZN34_INTERNAL_92547781_4_k_cu_1892ab4d4cuda3std3__45__cpo4cendE:
	.zero		1
	.type		_ZN34_INTERNAL_92547781_4_k_cu_1892ab4d4cuda3std6ranges3__45__cpo4cendE,@object
	.size		_ZN34_INTERNAL_92547781_4_k_cu_1892ab4d4cuda3std6ranges3__45__cpo4cendE,(_ZN34_INTERNAL_92547781_4_k_cu_1892ab4d4cuda3std3__420unreachable_sentinelE - _ZN34_INTERNAL_92547781_4_k_cu_1892ab4d4cuda3std6ranges3__45__cpo4cendE)
_ZN34_INTERNAL_92547781_4_k_cu_1892ab4d4cuda3std6ranges3__45__cpo4cendE:
	.zero		1
	.type		_ZN34_INTERNAL_92547781_4_k_cu_1892ab4d4cuda3std3__420unreachable_sentinelE,@object
	.size		_ZN34_INTERNAL_92547781_4_k_cu_1892ab4d4cuda3std3__420unreachable_sentinelE,(_ZN34_INTERNAL_92547781_4_k_cu_1892ab4d4cuda3std6ranges3__45__cpo5ssizeE - _ZN34_INTERNAL_92547781_4_k_cu_1892ab4d4cuda3std3__420unreachable_sentinelE)
_ZN34_INTERNAL_92547781_4_k_cu_1892ab4d4cuda3std3__420unreachable_sentinelE:
	.zero		1
	.type		_ZN34_INTERNAL_92547781_4_k_cu_1892ab4d4cuda3std6ranges3__45__cpo5ssizeE,@object
	.size		_ZN34_INTERNAL_92547781_4_k_cu_1892ab4d4cuda3std6ranges3__45__cpo5ssizeE,(_ZN34_INTERNAL_92547781_4_k_cu_1892ab4d6thrust24THRUST_300001_SM_1000_NS12placeholders2_8E - _ZN34_INTERNAL_92547781_4_k_cu_1892ab4d4cuda3std6ranges3__45__cpo5ssizeE)
_ZN34_INTERNAL_92547781_4_k_cu_1892ab4d4cuda3std6ranges3__45__cpo5ssizeE:
	.zero		1
	.type		_ZN34_INTERNAL_92547781_4_k_cu_1892ab4d6thrust24THRUST_300001_SM_1000_NS12placeholders2_8E,@object
	.size		_ZN34_INTERNAL_92547781_4_k_cu_1892ab4d6thrust24THRUST_300001_SM_1000_NS12placeholders2_8E,(_ZN34_INTERNAL_92547781_4_k_cu_1892ab4d4cuda3std3__45__cpo5crendE - _ZN34_INTERNAL_92547781_4_k_cu_1892ab4d6thrust24THRUST_300001_SM_1000_NS12placeholders2_8E)
_ZN34_INTERNAL_92547781_4_k_cu_1892ab4d6thrust24THRUST_300001_SM_1000_NS12placeholders2_8E:
	.zero		1
	.type		_ZN34_INTERNAL_92547781_4_k_cu_1892ab4d4cuda3std3__45__cpo5crendE,@object
	.size		_ZN34_INTERNAL_92547781_4_k_cu_1892ab4d4cuda3std3__45__cpo5crendE,(_ZN34_INTERNAL_92547781_4_k_cu_1892ab4d4cuda3std6ranges3__45__cpo4prevE - _ZN34_INTERNAL_92547781_4_k_cu_1892ab4d4cuda3std3__45__cpo5crendE)
_ZN34_INTERNAL_92547781_4_k_cu_1892ab4d4cuda3std3__45__cpo5crendE:
	.zero		1
	.type		_ZN34_INTERNAL_92547781_4_k_cu_1892ab4d4cuda3std6ranges3__45__cpo4prevE,@object
	.size		_ZN34_INTERNAL_92547781_4_k_cu_1892ab4d4cuda3std6ranges3__45__cpo4prevE,(_ZN34_INTERNAL_92547781_4_k_cu_1892ab4d4cuda3std6ranges3__45__cpo9iter_moveE - _ZN34_INTERNAL_92547781_4_k_cu_1892ab4d4cuda3std6ranges3__45__cpo4prevE)
_ZN34_INTERNAL_92547781_4_k_cu_1892ab4d4cuda3std6ranges3__45__cpo4prevE:
	.zero		1
	.type		_ZN34_INTERNAL_92547781_4_k_cu_1892ab4d4cuda3std6ranges3__45__cpo9iter_moveE,@object
	.size		_ZN34_INTERNAL_92547781_4_k_cu_1892ab4d4cuda3std6ranges3__45__cpo9iter_moveE,(_ZN34_INTERNAL_92547781_4_k_cu_1892ab4d6thrust24THRUST_300001_SM_1000_NS6system6detail10sequential3seqE - _ZN34_INTERNAL_92547781_4_k_cu_1892ab4d4cuda3std6ranges3__45__cpo9iter_moveE)
_ZN34_INTERNAL_92547781_4_k_cu_1892ab4d4cuda3std6ranges3__45__cpo9iter_moveE:
	.zero		1
	.type		_ZN34_INTERNAL_92547781_4_k_cu_1892ab4d6thrust24THRUST_300001_SM_1000_NS6system6detail10sequential3seqE,@object
	.size		_ZN34_INTERNAL_92547781_4_k_cu_1892ab4d6thrust24THRUST_300001_SM_1000_NS6system6detail10sequential3seqE,(.L_31 - _ZN34_INTERNAL_92547781_4_k_cu_1892ab4d6thrust24THRUST_300001_SM_1000_NS6system6detail10sequential3seqE)
_ZN34_INTERNAL_92547781_4_k_cu_1892ab4d6thrust24THRUST_300001_SM_1000_NS6system6detail10sequential3seqE:
	.zero		1
.L_31:


//--------------------- .nv.shared._ZN3cub18CUB_300001_SM_10006detail4scan16DeviceScanKernelINS2_10policy_hubIiiij17calculoHorizontalE10Policy1000EN6thrust24THRUST_300001_SM_1000_NS6detail15normal_iteratorINS9_10device_ptrIiEEEESE_NS0_13ScanTileStateIiLb1EEES5_NS0_8NullTypeEjiLb0ESH_EEvT0_T1_T2_iT3_T4_T5_ --------------------------
	.section	.nv.shared._ZN3cub18CUB_300001_SM_10006detail4scan16DeviceScanKernelINS2_10policy_hubIiiij17calculoHorizontalE10Policy1000EN6thrust24THRUST_300001_SM_1000_NS6detail15normal_iteratorINS9_10device_ptrIiEEEESE_NS0_13ScanTileStateIiLb1EEES5_NS0_8NullTypeEjiLb0ESH_EEvT0_T1_T2_iT3_T4_T5_,"aw",@nobits
	.sectionflags	@""
	.align	16
.nv.shared._ZN3cub18CUB_300001_SM_10006detail4scan16DeviceScanKernelINS2_10policy_hubIiiij17calculoHorizontalE10Policy1000EN6thrust24THRUST_300001_SM_1000_NS6detail15normal_iteratorINS9_10device_ptrIiEEEESE_NS0_13ScanTileStateIiLb1EEES5_NS0_8NullTypeEjiLb0ESH_EEvT0_T1_T2_iT3_T4_T5_:
	.zero		8720


//--------------------- .nv.shared._ZN3cub18CUB_300001_SM_10006detail6reduce28DeviceReduceSingleTileKernelINS2_10policy_hubIiyN4cuda3__47maximumIiEEE10Policy1000EPiSB_iS8_iiNS5_3std3__410__identityEEEvT0_T1_T2_T3_T4_T6_ --------------------------
	.section	.nv.shared._ZN3cub18CUB_300001_SM_10006detail6reduce28DeviceReduceSingleTileKernelINS2_10policy_hubIiyN4cuda3__47maximumIiEEE10Policy1000EPiSB_iS8_iiNS5_3std3__410__identityEEEvT0_T1_T2_T3_T4_T6_,"aw",@nobits
	.sectionflags	@""
	.align	4
.nv.shared._ZN3cub18CUB_300001_SM_10006detail6reduce28DeviceReduceSingleTileKernelINS2_10policy_hubIiyN4cuda3__47maximumIiEEE10Policy1000EPiSB_iS8_iiNS5_3std3__410__identityEEEvT0_T1_T2_T3_T4_T6_:
	.zero		1068


//--------------------- .nv.shared._ZN3cub18CUB_300001_SM_10006detail6reduce18DeviceReduceKernelINS2_10policy_hubIiyN4cuda3__47maximumIiEEE10Policy1000EN6thrust24THRUST_300001_SM_1000_NS6detail15normal_iteratorINSC_10device_ptrIiEEEEyS8_iNS5_3std3__410__identityEEEvT0_PT3_T1_NS0_13GridEvenShareISO_EET2_T4_ --------------------------
	.section	.nv.shared._ZN3cub18CUB_300001_SM_10006detail6reduce18DeviceReduceKernelINS2_10policy_hubIiyN4cuda3__47maximumIiEEE10Policy1000EN6thrust24THRUST_300001_SM_1000_NS6detail15normal_iteratorINSC_10device_ptrIiEEEEyS8_iNS5_3std3__410__identityEEEvT0_PT3_T1_NS0_13GridEvenShareISO_EET2_T4_,"aw",@nobits
	.sectionflags	@""
	.align	4
.nv.shared._ZN3cub18CUB_300001_SM_10006detail6reduce18DeviceReduceKernelINS2_10policy_hubIiyN4cuda3__47maximumIiEEE10Policy1000EN6thrust24THRUST_300001_SM_1000_NS6detail15normal_iteratorINSC_10device_ptrIiEEEEyS8_iNS5_3std3__410__identityEEEvT0_PT3_T1_NS0_13GridEvenShareISO_EET2_T4_:
	.zero		1068


//--------------------- .nv.shared._ZN3cub18CUB_300001_SM_10006detail6reduce28DeviceReduceSingleTileKernelINS2_10policy_hubIiyN4cuda3__47maximumIiEEE10Policy1000EN6thrust24THRUST_300001_SM_1000_NS6detail15normal_iteratorINSC_10device_ptrIiEEEEPiyS8_iiNS5_3std3__410__identityEEEvT0_T1_T2_T3_T4_T6_ --------------------------
	.section	.nv.shared._ZN3cub18CUB_300001_SM_10006detail6reduce28DeviceReduceSingleTileKernelINS2_10policy_hubIiyN4cuda3__47maximumIiEEE10Policy1000EN6thrust24THRUST_300001_SM_1000_NS6detail15normal_iteratorINSC_10device_ptrIiEEEEPiyS8_iiNS5_3std3__410__identityEEEvT0_T1_T2_T3_T4_T6_,"aw",@nobits
	.sectionflags	@""
	.align	4
.nv.shared._ZN3cub18CUB_300001_SM_10006detail6reduce28DeviceReduceSingleTileKernelINS2_10policy_hubIiyN4cuda3__47maximumIiEEE10Policy1000EN6thrust24THRUST_300001_SM_1000_NS6detail15normal_iteratorINSC_10device_ptrIiEEEEPiyS8_iiNS5_3std3__410__identityEEEvT0_T1_T2_T3_T4_T6_:
	.zero		1068


//--------------------- .nv.shared._ZN3cub18CUB_300001_SM_10006detail6reduce28DeviceReduceSingleTileKernelINS2_10policy_hubIijN4cuda3__47maximumIiEEE10Policy1000EPiSB_iS8_iiNS5_3std3__410__identityEEEvT0_T1_T2_T3_T4_T6_ --------------------------
	.section	.nv.shared._ZN3cub18CUB_300001_SM_10006detail6reduce28DeviceReduceSingleTileKernelINS2_10policy_hubIijN4cuda3__47maximumIiEEE10Policy1000EPiSB_iS8_iiNS5_3std3__410__identityEEEvT0_T1_T2_T3_T4_T6_,"aw",@nobits
	.sectionflags	@""
	.align	4
.nv.shared._ZN3cub18CUB_300001_SM_10006detail6reduce28DeviceReduceSingleTileKernelINS2_10policy_hubIijN4cuda3__47maximumIiEEE10Policy1000EPiSB_iS8_iiNS5_3std3__410__identityEEEvT0_T1_T2_T3_T4_T6_:
	.zero		1068


//--------------------- .nv.shared._ZN3cub18CUB_300001_SM_10006detail6reduce18DeviceReduceKernelINS2_10policy_hubIijN4cuda3__47maximumIiEEE10Policy1000EN6thrust24THRUST_300001_SM_1000_NS6detail15normal_iteratorINSC_10device_ptrIiEEEEjS8_iNS5_3std3__410__identityEEEvT0_PT3_T1_NS0_13GridEvenShareISO_EET2_T4_ --------------------------
	.section	.nv.shared._ZN3cub18CUB_300001_SM_10006detail6reduce18DeviceReduceKernelINS2_10policy_hubIijN4cuda3__47maximumIiEEE10Policy1000EN6thrust24THRUST_300001_SM_1000_NS6detail15normal_iteratorINSC_10device_ptrIiEEEEjS8_iNS5_3std3__410__identityEEEvT0_PT3_T1_NS0_13GridEvenShareISO_EET2_T4_,"aw",@nobits
	.sectionflags	@""
	.align	4
.nv.shared._ZN3cub18CUB_300001_SM_10006detail6reduce18DeviceReduceKernelINS2_10policy_hubIijN4cuda3__47maximumIiEEE10Policy1000EN6thrust24THRUST_300001_SM_1000_NS6detail15normal_iteratorINSC_10device_ptrIiEEEEjS8_iNS5_3std3__410__identityEEEvT0_PT3_T1_NS0_13GridEvenShareISO_EET2_T4_:
	.zero		1068


//--------------------- .nv.shared._ZN3cub18CUB_300001_SM_10006detail6reduce28DeviceReduceSingleTileKernelINS2_10policy_hubIijN4cuda3__47maximumIiEEE10Policy1000EN6thrust24THRUST_300001_SM_1000_NS6detail15normal_iteratorINSC_10device_ptrIiEEEEPijS8_iiNS5_3std3__410__identityEEEvT0_T1_T2_T3_T4_T6_ --------------------------
	.section	.nv.shared._ZN3cub18CUB_300001_SM_10006detail6reduce28DeviceReduceSingleTileKernelINS2_10policy_hubIijN4cuda3__47maximumIiEEE10Policy1000EN6thrust24THRUST_300001_SM_1000_NS6detail15normal_iteratorINSC_10device_ptrIiEEEEPijS8_iiNS5_3std3__410__identityEEEvT0_T1_T2_T3_T4_T6_,"aw",@nobits
	.sectionflags	@""
	.align	4
.nv.shared._ZN3cub18CUB_300001_SM_10006detail6reduce28DeviceReduceSingleTileKernelINS2_10policy_hubIijN4cuda3__47maximumIiEEE10Policy1000EN6thrust24THRUST_300001_SM_1000_NS6detail15normal_iteratorINSC_10device_ptrIiEEEEPijS8_iiNS5_3std3__410__identityEEEvT0_T1_T2_T3_T4_T6_:
	.zero		1068


//--------------------- .nv.constant0._ZN3cub18CUB_300001_SM_10006detail4scan16DeviceScanKernelINS2_10policy_hubIiiim17calculoHorizontalE10Policy1000EN6thrust24THRUST_300001_SM_1000_NS6detail15normal_iteratorINS9_10device_ptrIiEEEESE_NS0_13ScanTileStateIiLb1EEES5_NS0_8NullTypeEmiLb0ESH_EEvT0_T1_T2_iT3_T4_T5_ --------------------------
	.section	.nv.constant0._ZN3cub18CUB_300001_SM_10006detail4scan16DeviceScanKernelINS2_10policy_hubIiiim17calculoHorizontalE10Policy1000EN6thrust24THRUST_300001_SM_1000_NS6detail15normal_iteratorINS9_10device_ptrIiEEEESE_NS0_13ScanTileStateIiLb1EEES5_NS0_8NullTypeEmiLb0ESH_EEvT0_T1_T2_iT3_T4_T5_,"a",@progbits
	.sectionflags	@""
	.align	4
.nv.constant0._ZN3cub18CUB_300001_SM_10006detail4scan16DeviceScanKernelINS2_10policy_hubIiiim17calculoHorizontalE10Policy1000EN6thrust24THRUST_300001_SM_1000_NS6detail15normal_iteratorINS9_10device_ptrIiEEEESE_NS0_13ScanTileStateIiLb1EEES5_NS0_8NullTypeEmiLb0ESH_EEvT0_T1_T2_iT3_T4_T5_:
	.zero		936


//--------------------- .nv.constant0._ZN3cub18CUB_300001_SM_10006detail4scan16DeviceScanKernelINS2_10policy_hubIiiij17calculoHorizontalE10Policy1000EN6thrust24THRUST_300001_SM_1000_NS6detail15normal_iteratorINS9_10device_ptrIiEEEESE_NS0_13ScanTileStateIiLb1EEES5_NS0_8NullTypeEjiLb0ESH_EEvT0_T1_T2_iT3_T4_T5_ --------------------------
	.section	.nv.constant0._ZN3cub18CUB_300001_SM_10006detail4scan16DeviceScanKernelINS2_10policy_hubIiiij17calculoHorizontalE10Policy1000EN6thrust24THRUST_300001_SM_1000_NS6detail15normal_iteratorINS9_10device_ptrIiEEEESE_NS0_13ScanTileStateIiLb1EEES5_NS0_8NullTypeEjiLb0ESH_EEvT0_T1_T2_iT3_T4_T5_,"a",@progbits
	.sectionflags	@""
	.align	4
.nv.constant0._ZN3cub18CUB_300001_SM_10006detail4scan16DeviceScanKernelINS2_10policy_hubIiiij17calculoHorizontalE10Policy1000EN6thrust24THRUST_300001_SM_1000_NS6detail15normal_iteratorINS9_10device_ptrIiEEEESE_NS0_13ScanTileStateIiLb1EEES5_NS0_8NullTypeEjiLb0ESH_EEvT0_T1_T2_iT3_T4_T5_:
	.zero		932


//--------------------- .nv.constant0._ZN3cub18CUB_300001_SM_10006detail4scan20DeviceScanInitKernelINS0_13ScanTileStateIiLb1EEEEEvT_i --------------------------
	.section	.nv.constant0._ZN3cub18CUB_300001_SM_10006detail4scan20DeviceScanInitKernelINS0_13ScanTileStateIiLb1EEEEEvT_i,"a",@progbits
	.sectionflags	@""
	.align	4
.nv.constant0._ZN3cub18CUB_300001_SM_10006detail4scan20DeviceScanInitKernelINS0_13ScanTileStateIiLb1EEEEEvT_i:
	.zero		908


//--------------------- .nv.constant0._ZN3cub18CUB_300001_SM_10006detail6reduce28DeviceReduceSingleTileKernelINS2_10policy_hubIiyN4cuda3__47maximumIiEEE10Policy1000EPiSB_iS8_iiNS5_3std3__410__identityEEEvT0_T1_T2_T3_T4_T6_ --------------------------
	.section	.nv.constant0._ZN3cub18CUB_300001_SM_10006detail6reduce28DeviceReduceSingleTileKernelINS2_10policy_hubIiyN4cuda3__47maximumIiEEE10Policy1000EPiSB_iS8_iiNS5_3std3__410__identityEEEvT0_T1_T2_T3_T4_T6_,"a",@progbits
	.sectionflags	@""
	.align	4
.nv.constant0._ZN3cub18CUB_300001_SM_10006detail6reduce28DeviceReduceSingleTileKernelINS2_10policy_hubIiyN4cuda3__47maximumIiEEE10Policy1000EPiSB_iS8_iiNS5_3std3__410__identityEEEvT0_T1_T2_T3_T4_T6_:
	.zero		925


//--------------------- .nv.constant0._ZN3cub18CUB_300001_SM_10006detail6reduce18DeviceReduceKernelINS2_10policy_hubIiyN4cuda3__47maximumIiEEE10Policy1000EN6thrust24THRUST_300001_SM_1000_NS6detail15normal_iteratorINSC_10device_ptrIiEEEEyS8_iNS5_3std3__410__identityEEEvT0_PT3_T1_NS0_13GridEvenShareISO_EET2_T4_ --------------------------
	.section	.nv.constant0._ZN3cub18CUB_300001_SM_10006detail6reduce18DeviceReduceKernelINS2_10policy_hubIiyN4cuda3__47maximumIiEEE10Policy1000EN6thrust24THRUST_300001_SM_1000_NS6detail15normal_iteratorINSC_10device_ptrIiEEEEyS8_iNS5_3std3__410__identityEEEvT0_PT3_T1_NS0_13GridEvenShareISO_EET2_T4_,"a",@progbits
	.sectionflags	@""
	.align	4
.nv.constant0._ZN3cub18CUB_300001_SM_10006detail6reduce18DeviceReduceKernelINS2_10policy_hubIiyN4cuda3__47maximumIiEEE10Policy1000EN6thrust24THRUST_300001_SM_1000_NS6detail15normal_iteratorINSC_10device_ptrIiEEEEyS8_iNS5_3std3__410__identityEEEvT0_PT3_T1_NS0_13GridEvenShareISO_EET2_T4_:
	.zero		994


//--------------------- .nv.constant0._ZN3cub18CUB_300001_SM_10006detail6reduce28DeviceReduceSingleTileKernelINS2_10policy_hubIiyN4cuda3__47maximumIiEEE10Policy1000EN6thrust24THRUST_300001_SM_1000_NS6detail15normal_iteratorINSC_10device_ptrIiEEEEPiyS8_iiNS5_3std3__410__identityEEEvT0_T1_T2_T3_T4_T6_ --------------------------
	.section	.nv.constant0._ZN3cub18CUB_300001_SM_10006detail6reduce28DeviceReduceSingleTileKernelINS2_10policy_hubIiyN4cuda3__47maximumIiEEE10Policy1000EN6thrust24THRUST_300001_SM_1000_NS6detail15normal_iteratorINSC_10device_ptrIiEEEEPiyS8_iiNS5_3std3__410__identityEEEvT0_T1_T2_T3_T4_T6_,"a",@progbits
	.sectionflags	@""
	.align	4
.nv.constant0._ZN3cub18CUB_300001_SM_10006detail6reduce28DeviceReduceSingleTileKernelINS2_10policy_hubIiyN4cuda3__47maximumIiEEE10Policy1000EN6thrust24THRUST_300001_SM_1000_NS6detail15normal_iteratorINSC_10device_ptrIiEEEEPiyS8_iiNS5_3std3__410__identityEEEvT0_T1_T2_T3_T4_T6_:
	.zero		929


//--------------------- .nv.constant0._ZN3cub18CUB_300001_SM_10006detail6reduce28DeviceReduceSingleTileKernelINS2_10policy_hubIijN4cuda3__47maximumIiEEE10Policy1000EPiSB_iS8_iiNS5_3std3__410__identityEEEvT0_T1_T2_T3_T4_T6_ --------------------------
	.section	.nv.constant0._ZN3cub18CUB_300001_SM_10006detail6reduce28DeviceReduceSingleTileKernelINS2_10policy_hubIijN4cuda3__47maximumIiEEE10Policy1000EPiSB_iS8_iiNS5_3std3__410__identityEEEvT0_T1_T2_T3_T4_T6_,"a",@progbits
	.sectionflags	@""
	.align	4
.nv.constant0._ZN3cub18CUB_300001_SM_10006detail6reduce28DeviceReduceSingleTileKernelINS2_10policy_hubIijN4cuda3__47maximumIiEEE10Policy1000EPiSB_iS8_iiNS5_3std3__410__identityEEEvT0_T1_T2_T3_T4_T6_:
	.zero		925


//--------------------- .nv.constant0._ZN3cub18CUB_300001_SM_10006detail6reduce18DeviceReduceKernelINS2_10policy_hubIijN4cuda3__47maximumIiEEE10Policy1000EN6thrust24THRUST_300001_SM_1000_NS6detail15normal_iteratorINSC_10device_ptrIiEEEEjS8_iNS5_3std3__410__identityEEEvT0_PT3_T1_NS0_13GridEvenShareISO_EET2_T4_ --------------------------
	.section	.nv.constant0._ZN3cub18CUB_300001_SM_10006detail6reduce18DeviceReduceKernelINS2_10policy_hubIijN4cuda3__47maximumIiEEE10Policy1000EN6thrust24THRUST_300001_SM_1000_NS6detail15normal_iteratorINSC_10device_ptrIiEEEEjS8_iNS5_3std3__410__identityEEEvT0_PT3_T1_NS0_13GridEvenShareISO_EET2_T4_,"a",@progbits
	.sectionflags	@""
	.align	4
.nv.constant0._ZN3cub18CUB_300001_SM_10006detail6reduce18DeviceReduceKernelINS2_10policy_hubIijN4cuda3__47maximumIiEEE10Policy1000EN6thrust24THRUST_300001_SM_1000_NS6detail15normal_iteratorINSC_10device_ptrIiEEEEjS8_iNS5_3std3__410__identityEEEvT0_PT3_T1_NS0_13GridEvenShareISO_EET2_T4_:
	.zero		958


//--------------------- .nv.constant0._ZN3cub18CUB_300001_SM_10006detail6reduce28DeviceReduceSingleTileKernelINS2_10policy_hubIijN4cuda3__47maximumIiEEE10Policy1000EN6thrust24THRUST_300001_SM_1000_NS6detail15normal_iteratorINSC_10device_ptrIiEEEEPijS8_iiNS5_3std3__410__identityEEEvT0_T1_T2_T3_T4_T6_ --------------------------
	.section	.nv.constant0._ZN3cub18CUB_300001_SM_10006detail6reduce28DeviceReduceSingleTileKernelINS2_10policy_hubIijN4cuda3__47maximumIiEEE10Policy1000EN6thrust24THRUST_300001_SM_1000_NS6detail15normal_iteratorINSC_10device_ptrIiEEEEPijS8_iiNS5_3std3__410__identityEEEvT0_T1_T2_T3_T4_T6_,"a",@progbits
	.sectionflags	@""
	.align	4
.nv.constant0._ZN3cub18CUB_300001_SM_10006detail6reduce28DeviceReduceSingleTileKernelINS2_10policy_hubIijN4cuda3__47maximumIiEEE10Policy1000EN6thrust24THRUST_300001_SM_1000_NS6detail15normal_iteratorINSC_10device_ptrIiEEEEPijS8_iiNS5_3std3__410__identityEEEvT0_T1_T2_T3_T4_T6_:
	.zero		925


//--------------------- .nv.constant0._ZN3cub18CUB_300001_SM_10006detail8for_each13static_kernelINS2_12policy_hub_t12policy_500_tElN6thrust24THRUST_300001_SM_1000_NS8cuda_cub6__fill7functorINS7_6detail15normal_iteratorINS7_10device_ptrIiEEEEiEEEEvT0_T1_ --------------------------
	.section	.nv.constant0._ZN3cub18CUB_300001_SM_10006detail8for_each13static_kernelINS2_12policy_hub_t12policy_500_tElN6thrust24THRUST_300001_SM_1000_NS8cuda_cub6__fill7functorINS7_6detail15normal_iteratorINS7_10device_ptrIiEEEEiEEEEvT0_T1_,"a",@progbits
	.sectionflags	@""
	.align	4
.nv.constant0._ZN3cub18CUB_300001_SM_10006detail8for_each13static_kernelINS2_12policy_hub_t12policy_500_tElN6thrust24THRUST_300001_SM_1000_NS8cuda_cub6__fill7functorINS7_6detail15normal_iteratorINS7_10device_ptrIiEEEEiEEEEvT0_T1_:
	.zero		920


//--------------------- .nv.constant0._ZN3cub18CUB_300001_SM_10006detail8for_each13static_kernelINS2_12policy_hub_t12policy_500_tEmN6thrust24THRUST_300001_SM_1000_NS8cuda_cub6__fill7functorINS7_6detail15normal_iteratorINS7_10device_ptrIiEEEEiEEEEvT0_T1_ --------------------------
	.section	.nv.constant0._ZN3cub18CUB_300001_SM_10006detail8for_each13static_kernelINS2_12policy_hub_t12policy_500_tEmN6thrust24THRUST_300001_SM_1000_NS8cuda_cub6__fill7functorINS7_6detail15normal_iteratorINS7_10device_ptrIiEEEEiEEEEvT0_T1_,"a",@progbits
	.sectionflags	@""
	.align	4
.nv.constant0._ZN3cub18CUB_300001_SM_10006detail8for_each13static_kernelINS2_12policy_hub_t12policy_500_tEmN6thrust24THRUST_300001_SM_1000_NS8cuda_cub6__fill7functorINS7_6detail15normal_iteratorINS7_10device_ptrIiEEEEiEEEEvT0_T1_:
	.zero		920


//--------------------- .nv.constant0._ZN3cub18CUB_300001_SM_10006detail8for_each13static_kernelINS2_12policy_hub_t12policy_500_tEmN6thrust24THRUST_300001_SM_1000_NS8cuda_cub20__uninitialized_fill7functorINS7_10device_ptrIiEEiEEEEvT0_T1_ --------------------------
	.section	.nv.constant0._ZN3cub18CUB_300001_SM_10006detail8for_each13static_kernelINS2_12policy_hub_t12policy_500_tEmN6thrust24THRUST_300001_SM_1000_NS8cuda_cub20__uninitialized_fill7functorINS7_10device_ptrIiEEiEEEEvT0_T1_,"a",@progbits
	.sectionflags	@""
	.align	4
.nv.constant0._ZN3cub18CUB_300001_SM_10006detail8for_each13static_kernelINS2_12policy_hub_t12policy_500_tEmN6thrust24THRUST_300001_SM_1000_NS8cuda_cub20__uninitialized_fill7functorINS7_10device_ptrIiEEiEEEEvT0_T1_:
	.zero		920


//--------------------- .nv.constant0._ZN3cub18CUB_300001_SM_10006detail9transform16transform_kernelINS2_10policy_hubILb1EN4cuda3std3__45tupleIJN6thrust24THRUST_300001_SM_1000_NS17counting_iteratorIiNSA_11use_defaultESC_SC_EEEEEE10policy1000El12calculoScoreNSA_6detail15normal_iteratorINSA_10device_ptrIiEEEEJSD_EEEvT0_iT1_T2_DpNS2_10kernel_argIT3_EE --------------------------
	.section	.nv.constant0._ZN3cub18CUB_300001_SM_10006detail9transform16transform_kernelINS2_10policy_hubILb1EN4cuda3std3__45tupleIJN6thrust24THRUST_300001_SM_1000_NS17counting_iteratorIiNSA_11use_defaultESC_SC_EEEEEE10policy1000El12calculoScoreNSA_6detail15normal_iteratorINSA_10device_ptrIiEEEEJSD_EEEvT0_iT1_T2_DpNS2_10kernel_argIT3_EE,"a",@progbits
	.sectionflags	@""
	.align	4
.nv.constant0._ZN3cub18CUB_300001_SM_10006detail9transform16transform_kernelINS2_10policy_hubILb1EN4cuda3std3__45tupleIJN6thrust24THRUST_300001_SM_1000_NS17counting_iteratorIiNSA_11use_defaultESC_SC_EEEEEE10policy1000El12calculoScoreNSA_6detail15normal_iteratorINSA_10device_ptrIiEEEEJSD_EEEvT0_iT1_T2_DpNS2_10kernel_argIT3_EE:
	.zero		960


//--------------------- .nv.constant0._ZN3cub18CUB_300001_SM_10006detail9transform16transform_kernelINS2_10policy_hubILb1EN4cuda3std3__45tupleIJN6thrust24THRUST_300001_SM_1000_NS17counting_iteratorIiNSA_11use_defaultESC_SC_EEEEEE10policy1000Ei12calculoScoreNSA_6detail15normal_iteratorINSA_10device_ptrIiEEEEJSD_EEEvT0_iT1_T2_DpNS2_10kernel_argIT3_EE --------------------------
	.section	.nv.constant0._ZN3cub18CUB_300001_SM_10006detail9transform16transform_kernelINS2_10policy_hubILb1EN4cuda3std3__45tupleIJN6thrust24THRUST_300001_SM_1000_NS17counting_iteratorIiNSA_11use_defaultESC_SC_EEEEEE10policy1000Ei12calculoScoreNSA_6detail15normal_iteratorINSA_10device_ptrIiEEEEJSD_EEEvT0_iT1_T2_DpNS2_10kernel_argIT3_EE,"a",@progbits
	.sectionflags	@""
	.align	4
.nv.constant0._ZN3cub18CUB_300001_SM_10006detail9transform16transform_kernelINS2_10policy_hubILb1EN4cuda3std3__45tupleIJN6thrust24THRUST_300001_SM_1000_NS17counting_iteratorIiNSA_11use_defaultESC_SC_EEEEEE10policy1000Ei12calculoScoreNSA_6detail15normal_iteratorINSA_10device_ptrIiEEEEJSD_EEEvT0_iT1_T2_DpNS2_10kernel_argIT3_EE:
	.zero		952


//--------------------- .nv.constant0._ZN3cub18CUB_300001_SM_10006detail11EmptyKernelIvEEvv --------------------------
	.section	.nv.constant0._ZN3cub18CUB_300001_SM_10006detail11EmptyKernelIvEEvv,"a",@progbits
	.sectionflags	@""
	.align	4
.nv.constant0._ZN3cub18CUB_300001_SM_10006detail11EmptyKernelIvEEvv:
	.zero		896


//--------------------- SYMBOLS --------------------------

	.type		.nv.reservedSmem.offset0,@object
	.size		.nv.reservedSmem.offset0,0x4
	.type		.nv.reservedSmem.cap,@object
	.size		.nv.reservedSmem.cap,0x4
